//
// Generated by NVIDIA NVVM Compiler
//
// Compiler Build ID: CL-36424714
// Cuda compilation tools, release 13.0, V13.0.88
// Based on NVVM 20.0.0
//

.version 9.0
.target sm_100
.address_size 64

	// .globl	_Z11kernel__1_1PdS_S_iiiiiiiiiiiiiiiiii
// _ZZ11kernel__1_1PdS_S_iiiiiiiiiiiiiiiiiiE4sm_a has been demoted
// _ZZ11kernel__1_1PdS_S_iiiiiiiiiiiiiiiiiiE4sm_b has been demoted
// _ZZ11kernel__2_1PdS_S_iiiiiiiiiiiiiiiiiiE4sm_a has been demoted
// _ZZ11kernel__2_1PdS_S_iiiiiiiiiiiiiiiiiiE4sm_b has been demoted
// _ZZ11kernel__3_1PdS_S_iiiiiiiiiiiiiiiiiiE4sm_a has been demoted
// _ZZ11kernel__3_1PdS_S_iiiiiiiiiiiiiiiiiiE4sm_b has been demoted
// _ZZ11kernel__4_1PdS_S_iiiiiiiiiiiiiiiiiiE4sm_a has been demoted
// _ZZ11kernel__4_1PdS_S_iiiiiiiiiiiiiiiiiiE4sm_b has been demoted

.visible .entry _Z11kernel__1_1PdS_S_iiiiiiiiiiiiiiiiii(
	.param .u64 .ptr .align 1 _Z11kernel__1_1PdS_S_iiiiiiiiiiiiiiiiii_param_0,
	.param .u64 .ptr .align 1 _Z11kernel__1_1PdS_S_iiiiiiiiiiiiiiiiii_param_1,
	.param .u64 .ptr .align 1 _Z11kernel__1_1PdS_S_iiiiiiiiiiiiiiiiii_param_2,
	.param .u32 _Z11kernel__1_1PdS_S_iiiiiiiiiiiiiiiiii_param_3,
	.param .u32 _Z11kernel__1_1PdS_S_iiiiiiiiiiiiiiiiii_param_4,
	.param .u32 _Z11kernel__1_1PdS_S_iiiiiiiiiiiiiiiiii_param_5,
	.param .u32 _Z11kernel__1_1PdS_S_iiiiiiiiiiiiiiiiii_param_6,
	.param .u32 _Z11kernel__1_1PdS_S_iiiiiiiiiiiiiiiiii_param_7,
	.param .u32 _Z11kernel__1_1PdS_S_iiiiiiiiiiiiiiiiii_param_8,
	.param .u32 _Z11kernel__1_1PdS_S_iiiiiiiiiiiiiiiiii_param_9,
	.param .u32 _Z11kernel__1_1PdS_S_iiiiiiiiiiiiiiiiii_param_10,
	.param .u32 _Z11kernel__1_1PdS_S_iiiiiiiiiiiiiiiiii_param_11,
	.param .u32 _Z11kernel__1_1PdS_S_iiiiiiiiiiiiiiiiii_param_12,
	.param .u32 _Z11kernel__1_1PdS_S_iiiiiiiiiiiiiiiiii_param_13,
	.param .u32 _Z11kernel__1_1PdS_S_iiiiiiiiiiiiiiiiii_param_14,
	.param .u32 _Z11kernel__1_1PdS_S_iiiiiiiiiiiiiiiiii_param_15,
	.param .u32 _Z11kernel__1_1PdS_S_iiiiiiiiiiiiiiiiii_param_16,
	.param .u32 _Z11kernel__1_1PdS_S_iiiiiiiiiiiiiiiiii_param_17,
	.param .u32 _Z11kernel__1_1PdS_S_iiiiiiiiiiiiiiiiii_param_18,
	.param .u32 _Z11kernel__1_1PdS_S_iiiiiiiiiiiiiiiiii_param_19,
	.param .u32 _Z11kernel__1_1PdS_S_iiiiiiiiiiiiiiiiii_param_20
)
{
	.reg .pred 	%p<6>;
	.reg .b32 	%r<132>;
	.reg .b64 	%rd<77>;
	.reg .b64 	%fd<299>;
	// demoted variable
	.shared .align 8 .b8 _ZZ11kernel__1_1PdS_S_iiiiiiiiiiiiiiiiiiE4sm_a[4096];
	// demoted variable
	.shared .align 8 .b8 _ZZ11kernel__1_1PdS_S_iiiiiiiiiiiiiiiiiiE4sm_b[4096];
	ld.param.u32 	%r21, [_Z11kernel__1_1PdS_S_iiiiiiiiiiiiiiiiii_param_3];
	ld.param.u32 	%r30, [_Z11kernel__1_1PdS_S_iiiiiiiiiiiiiiiiii_param_4];
	ld.param.u32 	%r31, [_Z11kernel__1_1PdS_S_iiiiiiiiiiiiiiiiii_param_5];
	ld.param.u32 	%r22, [_Z11kernel__1_1PdS_S_iiiiiiiiiiiiiiiiii_param_6];
	ld.param.u32 	%r23, [_Z11kernel__1_1PdS_S_iiiiiiiiiiiiiiiiii_param_7];
	ld.param.u32 	%r24, [_Z11kernel__1_1PdS_S_iiiiiiiiiiiiiiiiii_param_8];
	ld.param.u32 	%r32, [_Z11kernel__1_1PdS_S_iiiiiiiiiiiiiiiiii_param_10];
	ld.param.u32 	%r33, [_Z11kernel__1_1PdS_S_iiiiiiiiiiiiiiiiii_param_11];
	ld.param.u32 	%r34, [_Z11kernel__1_1PdS_S_iiiiiiiiiiiiiiiiii_param_12];
	ld.param.u32 	%r35, [_Z11kernel__1_1PdS_S_iiiiiiiiiiiiiiiiii_param_13];
	ld.param.u32 	%r36, [_Z11kernel__1_1PdS_S_iiiiiiiiiiiiiiiiii_param_14];
	ld.param.u32 	%r29, [_Z11kernel__1_1PdS_S_iiiiiiiiiiiiiiiiii_param_20];
	mov.u32 	%r37, %tid.x;
	and.b32  	%r1, %r37, 15;
	shr.u32 	%r38, %r37, 4;
	mov.u32 	%r39, %tid.y;
	and.b32  	%r2, %r39, 7;
	shr.u32 	%r40, %r39, 3;
	mov.u32 	%r41, %ctaid.x;
	mul.lo.s32 	%r42, %r33, %r32;
	mul.lo.s32 	%r43, %r42, %r34;
	mul.lo.s32 	%r44, %r43, %r35;
	mul.lo.s32 	%r45, %r44, %r36;
	div.u32 	%r46, %r41, %r45;
	mul.lo.s32 	%r47, %r46, %r45;
	sub.s32 	%r48, %r41, %r47;
	div.s32 	%r49, %r48, %r44;
	mul.lo.s32 	%r50, %r49, %r44;
	sub.s32 	%r51, %r48, %r50;
	div.s32 	%r52, %r51, %r43;
	mul.lo.s32 	%r53, %r52, %r43;
	sub.s32 	%r54, %r51, %r53;
	div.s32 	%r3, %r54, %r42;
	mul.lo.s32 	%r55, %r3, %r42;
	sub.s32 	%r56, %r54, %r55;
	div.s32 	%r4, %r56, %r32;
	mul.lo.s32 	%r57, %r4, %r32;
	sub.s32 	%r58, %r56, %r57;
	shl.b32 	%r5, %r58, 4;
	or.b32  	%r59, %r5, %r1;
	add.s32 	%r60, %r4, %r40;
	add.s32 	%r61, %r3, %r38;
	shl.b32 	%r6, %r52, 3;
	or.b32  	%r62, %r6, %r2;
	shl.b32 	%r7, %r49, 2;
	shl.b32 	%r8, %r46, 3;
	mad.lo.s32 	%r63, %r8, %r23, %r7;
	mad.lo.s32 	%r64, %r63, %r22, %r62;
	mad.lo.s32 	%r65, %r64, %r31, %r61;
	mad.lo.s32 	%r66, %r65, %r30, %r60;
	mad.lo.s32 	%r9, %r66, %r21, %r59;
	setp.lt.s32 	%p1, %r29, 1;
	mov.f64 	%fd235, 0d0000000000000000;
	mov.f64 	%fd236, %fd235;
	mov.f64 	%fd237, %fd235;
	mov.f64 	%fd238, %fd235;
	mov.f64 	%fd239, %fd235;
	mov.f64 	%fd240, %fd235;
	mov.f64 	%fd241, %fd235;
	mov.f64 	%fd242, %fd235;
	mov.f64 	%fd243, %fd235;
	mov.f64 	%fd244, %fd235;
	mov.f64 	%fd245, %fd235;
	mov.f64 	%fd246, %fd235;
	mov.f64 	%fd247, %fd235;
	mov.f64 	%fd248, %fd235;
	mov.f64 	%fd249, %fd235;
	mov.f64 	%fd250, %fd235;
	mov.f64 	%fd251, %fd235;
	mov.f64 	%fd252, %fd235;
	mov.f64 	%fd253, %fd235;
	mov.f64 	%fd254, %fd235;
	mov.f64 	%fd255, %fd235;
	mov.f64 	%fd256, %fd235;
	mov.f64 	%fd257, %fd235;
	mov.f64 	%fd258, %fd235;
	mov.f64 	%fd259, %fd235;
	mov.f64 	%fd260, %fd235;
	mov.f64 	%fd261, %fd235;
	mov.f64 	%fd262, %fd235;
	mov.f64 	%fd263, %fd235;
	mov.f64 	%fd264, %fd235;
	mov.f64 	%fd265, %fd235;
	mov.f64 	%fd266, %fd235;
	@%p1 bra 	$L__BB0_9;
	ld.param.u32 	%r123, [_Z11kernel__1_1PdS_S_iiiiiiiiiiiiiiiiii_param_9];
	ld.param.u32 	%r121, [_Z11kernel__1_1PdS_S_iiiiiiiiiiiiiiiiii_param_6];
	add.s32 	%r10, %r6, %r1;
	mul.lo.s32 	%r68, %r123, %r24;
	mad.lo.s32 	%r69, %r68, %r4, %r8;
	add.s32 	%r70, %r5, %r2;
	mad.lo.s32 	%r71, %r3, %r21, %r70;
	add.s32 	%r72, %r71, 8;
	mul.lo.s32 	%r11, %r69, %r121;
	mad.lo.s32 	%r73, %r71, %r23, %r7;
	mul.lo.s32 	%r12, %r73, %r123;
	mad.lo.s32 	%r74, %r72, %r23, %r7;
	mul.lo.s32 	%r13, %r74, %r123;
	mov.b32 	%r129, 0;
	mov.f64 	%fd235, 0d0000000000000000;
$L__BB0_2:
	.pragma "nounroll";
	mov.u32 	%r75, %tid.x;
	setp.gt.u32 	%p2, %r75, 7;
	@%p2 bra 	$L__BB0_4;
	ld.param.u32 	%r125, [_Z11kernel__1_1PdS_S_iiiiiiiiiiiiiiiiii_param_16];
	ld.param.u32 	%r122, [_Z11kernel__1_1PdS_S_iiiiiiiiiiiiiiiiii_param_6];
	ld.param.u64 	%rd75, [_Z11kernel__1_1PdS_S_iiiiiiiiiiiiiiiiii_param_1];
	mov.u32 	%r76, %tid.y;
	add.s32 	%r77, %r129, %r76;
	mad.lo.s32 	%r78, %r77, %r125, %r10;
	add.s32 	%r79, %r78, %r11;
	cvta.to.global.u64 	%rd4, %rd75;
	mul.wide.u32 	%rd5, %r79, 8;
	add.s64 	%rd6, %rd4, %rd5;
	ld.global.f64 	%fd131, [%rd6];
	shl.b32 	%r80, %r76, 9;
	mov.u32 	%r81, _ZZ11kernel__1_1PdS_S_iiiiiiiiiiiiiiiiiiE4sm_a;
	add.s32 	%r82, %r81, %r80;
	shl.b32 	%r84, %r75, 3;
	add.s32 	%r85, %r82, %r84;
	st.shared.f64 	[%r85], %fd131;
	add.s32 	%r86, %r79, %r122;
	mul.wide.u32 	%rd7, %r86, 8;
	add.s64 	%rd8, %rd4, %rd7;
	ld.global.f64 	%fd132, [%rd8];
	st.shared.f64 	[%r85+64], %fd132;
	add.s32 	%r87, %r86, %r122;
	mul.wide.u32 	%rd9, %r87, 8;
	add.s64 	%rd10, %rd4, %rd9;
	ld.global.f64 	%fd133, [%rd10];
	st.shared.f64 	[%r85+128], %fd133;
	add.s32 	%r88, %r87, %r122;
	mul.wide.u32 	%rd11, %r88, 8;
	add.s64 	%rd12, %rd4, %rd11;
	ld.global.f64 	%fd134, [%rd12];
	st.shared.f64 	[%r85+192], %fd134;
	add.s32 	%r89, %r88, %r122;
	mul.wide.u32 	%rd13, %r89, 8;
	add.s64 	%rd14, %rd4, %rd13;
	ld.global.f64 	%fd135, [%rd14];
	st.shared.f64 	[%r85+256], %fd135;
	add.s32 	%r90, %r89, %r122;
	mul.wide.u32 	%rd15, %r90, 8;
	add.s64 	%rd16, %rd4, %rd15;
	ld.global.f64 	%fd136, [%rd16];
	st.shared.f64 	[%r85+320], %fd136;
	add.s32 	%r91, %r90, %r122;
	mul.wide.u32 	%rd17, %r91, 8;
	add.s64 	%rd18, %rd4, %rd17;
	ld.global.f64 	%fd137, [%rd18];
	st.shared.f64 	[%r85+384], %fd137;
	add.s32 	%r92, %r91, %r122;
	mul.wide.u32 	%rd19, %r92, 8;
	add.s64 	%rd20, %rd4, %rd19;
	ld.global.f64 	%fd138, [%rd20];
	st.shared.f64 	[%r85+448], %fd138;
$L__BB0_4:
	and.b32  	%r94, %r75, 1016;
	setp.ne.s32 	%p3, %r94, 0;
	@%p3 bra 	$L__BB0_6;
	ld.param.u32 	%r124, [_Z11kernel__1_1PdS_S_iiiiiiiiiiiiiiiiii_param_9];
	ld.param.u64 	%rd76, [_Z11kernel__1_1PdS_S_iiiiiiiiiiiiiiiiii_param_2];
	mov.u32 	%r95, %tid.x;
	add.s32 	%r96, %r129, %r95;
	add.s32 	%r97, %r12, %r96;
	cvta.to.global.u64 	%rd21, %rd76;
	mul.wide.u32 	%rd22, %r97, 8;
	add.s64 	%rd23, %rd21, %rd22;
	ld.global.f64 	%fd139, [%rd23];
	shl.b32 	%r98, %r95, 9;
	mov.u32 	%r99, _ZZ11kernel__1_1PdS_S_iiiiiiiiiiiiiiiiiiE4sm_b;
	add.s32 	%r100, %r99, %r98;
	mov.u32 	%r101, %tid.y;
	shl.b32 	%r102, %r101, 3;
	add.s32 	%r103, %r100, %r102;
	st.shared.f64 	[%r103], %fd139;
	add.s32 	%r104, %r13, %r96;
	mul.wide.u32 	%rd24, %r104, 8;
	add.s64 	%rd25, %rd21, %rd24;
	ld.global.f64 	%fd140, [%rd25];
	st.shared.f64 	[%r103+64], %fd140;
	add.s32 	%r105, %r97, %r124;
	mul.wide.u32 	%rd26, %r105, 8;
	add.s64 	%rd27, %rd21, %rd26;
	ld.global.f64 	%fd141, [%rd27];
	st.shared.f64 	[%r103+128], %fd141;
	add.s32 	%r106, %r104, %r124;
	mul.wide.u32 	%rd28, %r106, 8;
	add.s64 	%rd29, %rd21, %rd28;
	ld.global.f64 	%fd142, [%rd29];
	st.shared.f64 	[%r103+192], %fd142;
	add.s32 	%r107, %r105, %r124;
	mul.wide.u32 	%rd30, %r107, 8;
	add.s64 	%rd31, %rd21, %rd30;
	ld.global.f64 	%fd143, [%rd31];
	st.shared.f64 	[%r103+256], %fd143;
	add.s32 	%r108, %r106, %r124;
	mul.wide.u32 	%rd32, %r108, 8;
	add.s64 	%rd33, %rd21, %rd32;
	ld.global.f64 	%fd144, [%rd33];
	st.shared.f64 	[%r103+320], %fd144;
	add.s32 	%r109, %r107, %r124;
	mul.wide.u32 	%rd34, %r109, 8;
	add.s64 	%rd35, %rd21, %rd34;
	ld.global.f64 	%fd145, [%rd35];
	st.shared.f64 	[%r103+384], %fd145;
	add.s32 	%r110, %r108, %r124;
	mul.wide.u32 	%rd36, %r110, 8;
	add.s64 	%rd37, %rd21, %rd36;
	ld.global.f64 	%fd146, [%rd37];
	st.shared.f64 	[%r103+448], %fd146;
$L__BB0_6:
	mov.u32 	%r112, %tid.y;
	shl.b32 	%r113, %r112, 3;
	mov.u32 	%r114, _ZZ11kernel__1_1PdS_S_iiiiiiiiiiiiiiiiiiE4sm_a;
	add.s32 	%r115, %r113, %r114;
	add.s32 	%r130, %r115, 512;
	bar.sync 	0;
	mov.b32 	%r131, 512;
$L__BB0_7:
	ld.shared.f64 	%fd147, [%r130+-64];
	ld.shared.f64 	%fd148, [%r130+-128];
	ld.shared.f64 	%fd149, [%r130+-192];
	ld.shared.f64 	%fd150, [%r130+-256];
	ld.shared.f64 	%fd151, [%r130+-320];
	ld.shared.f64 	%fd152, [%r130+-384];
	ld.shared.f64 	%fd153, [%r130+-448];
	ld.shared.f64 	%fd154, [%r130+-512];
	mov.u32 	%r116, %tid.x;
	shl.b32 	%r117, %r116, 3;
	mov.u32 	%r118, _ZZ11kernel__1_1PdS_S_iiiiiiiiiiiiiiiiiiE4sm_b;
	add.s32 	%r119, %r118, %r117;
	add.s32 	%r120, %r119, %r131;
	ld.shared.f64 	%fd155, [%r120+-512];
	fma.rn.f64 	%fd156, %fd154, %fd155, %fd266;
	fma.rn.f64 	%fd157, %fd153, %fd155, %fd262;
	fma.rn.f64 	%fd158, %fd152, %fd155, %fd258;
	fma.rn.f64 	%fd159, %fd151, %fd155, %fd254;
	fma.rn.f64 	%fd160, %fd150, %fd155, %fd250;
	fma.rn.f64 	%fd161, %fd149, %fd155, %fd246;
	fma.rn.f64 	%fd162, %fd148, %fd155, %fd242;
	fma.rn.f64 	%fd163, %fd147, %fd155, %fd238;
	ld.shared.f64 	%fd164, [%r120+-384];
	fma.rn.f64 	%fd165, %fd154, %fd164, %fd265;
	fma.rn.f64 	%fd166, %fd153, %fd164, %fd261;
	fma.rn.f64 	%fd167, %fd152, %fd164, %fd257;
	fma.rn.f64 	%fd168, %fd151, %fd164, %fd253;
	fma.rn.f64 	%fd169, %fd150, %fd164, %fd249;
	fma.rn.f64 	%fd170, %fd149, %fd164, %fd245;
	fma.rn.f64 	%fd171, %fd148, %fd164, %fd241;
	fma.rn.f64 	%fd172, %fd147, %fd164, %fd237;
	ld.shared.f64 	%fd173, [%r120+-256];
	fma.rn.f64 	%fd174, %fd154, %fd173, %fd264;
	fma.rn.f64 	%fd175, %fd153, %fd173, %fd260;
	fma.rn.f64 	%fd176, %fd152, %fd173, %fd256;
	fma.rn.f64 	%fd177, %fd151, %fd173, %fd252;
	fma.rn.f64 	%fd178, %fd150, %fd173, %fd248;
	fma.rn.f64 	%fd179, %fd149, %fd173, %fd244;
	fma.rn.f64 	%fd180, %fd148, %fd173, %fd240;
	fma.rn.f64 	%fd181, %fd147, %fd173, %fd236;
	ld.shared.f64 	%fd182, [%r120+-128];
	fma.rn.f64 	%fd183, %fd154, %fd182, %fd263;
	fma.rn.f64 	%fd184, %fd153, %fd182, %fd259;
	fma.rn.f64 	%fd185, %fd152, %fd182, %fd255;
	fma.rn.f64 	%fd186, %fd151, %fd182, %fd251;
	fma.rn.f64 	%fd187, %fd150, %fd182, %fd247;
	fma.rn.f64 	%fd188, %fd149, %fd182, %fd243;
	fma.rn.f64 	%fd189, %fd148, %fd182, %fd239;
	fma.rn.f64 	%fd190, %fd147, %fd182, %fd235;
	ld.shared.f64 	%fd191, [%r130+448];
	ld.shared.f64 	%fd192, [%r130+384];
	ld.shared.f64 	%fd193, [%r130+320];
	ld.shared.f64 	%fd194, [%r130+256];
	ld.shared.f64 	%fd195, [%r130+192];
	ld.shared.f64 	%fd196, [%r130+128];
	ld.shared.f64 	%fd197, [%r130+64];
	ld.shared.f64 	%fd198, [%r130];
	ld.shared.f64 	%fd199, [%r120];
	fma.rn.f64 	%fd266, %fd198, %fd199, %fd156;
	fma.rn.f64 	%fd262, %fd197, %fd199, %fd157;
	fma.rn.f64 	%fd258, %fd196, %fd199, %fd158;
	fma.rn.f64 	%fd254, %fd195, %fd199, %fd159;
	fma.rn.f64 	%fd250, %fd194, %fd199, %fd160;
	fma.rn.f64 	%fd246, %fd193, %fd199, %fd161;
	fma.rn.f64 	%fd242, %fd192, %fd199, %fd162;
	fma.rn.f64 	%fd238, %fd191, %fd199, %fd163;
	ld.shared.f64 	%fd200, [%r120+128];
	fma.rn.f64 	%fd265, %fd198, %fd200, %fd165;
	fma.rn.f64 	%fd261, %fd197, %fd200, %fd166;
	fma.rn.f64 	%fd257, %fd196, %fd200, %fd167;
	fma.rn.f64 	%fd253, %fd195, %fd200, %fd168;
	fma.rn.f64 	%fd249, %fd194, %fd200, %fd169;
	fma.rn.f64 	%fd245, %fd193, %fd200, %fd170;
	fma.rn.f64 	%fd241, %fd192, %fd200, %fd171;
	fma.rn.f64 	%fd237, %fd191, %fd200, %fd172;
	ld.shared.f64 	%fd201, [%r120+256];
	fma.rn.f64 	%fd264, %fd198, %fd201, %fd174;
	fma.rn.f64 	%fd260, %fd197, %fd201, %fd175;
	fma.rn.f64 	%fd256, %fd196, %fd201, %fd176;
	fma.rn.f64 	%fd252, %fd195, %fd201, %fd177;
	fma.rn.f64 	%fd248, %fd194, %fd201, %fd178;
	fma.rn.f64 	%fd244, %fd193, %fd201, %fd179;
	fma.rn.f64 	%fd240, %fd192, %fd201, %fd180;
	fma.rn.f64 	%fd236, %fd191, %fd201, %fd181;
	ld.shared.f64 	%fd202, [%r120+384];
	fma.rn.f64 	%fd263, %fd198, %fd202, %fd183;
	fma.rn.f64 	%fd259, %fd197, %fd202, %fd184;
	fma.rn.f64 	%fd255, %fd196, %fd202, %fd185;
	fma.rn.f64 	%fd251, %fd195, %fd202, %fd186;
	fma.rn.f64 	%fd247, %fd194, %fd202, %fd187;
	fma.rn.f64 	%fd243, %fd193, %fd202, %fd188;
	fma.rn.f64 	%fd239, %fd192, %fd202, %fd189;
	fma.rn.f64 	%fd235, %fd191, %fd202, %fd190;
	add.s32 	%r131, %r131, 1024;
	add.s32 	%r130, %r130, 1024;
	setp.ne.s32 	%p4, %r131, 4608;
	@%p4 bra 	$L__BB0_7;
	ld.param.u32 	%r128, [_Z11kernel__1_1PdS_S_iiiiiiiiiiiiiiiiii_param_20];
	bar.sync 	0;
	add.s32 	%r129, %r129, 8;
	setp.lt.s32 	%p5, %r129, %r128;
	@%p5 bra 	$L__BB0_2;
$L__BB0_9:
	ld.param.u32 	%r127, [_Z11kernel__1_1PdS_S_iiiiiiiiiiiiiiiiii_param_19];
	ld.param.u32 	%r126, [_Z11kernel__1_1PdS_S_iiiiiiiiiiiiiiiiii_param_18];
	ld.param.u64 	%rd74, [_Z11kernel__1_1PdS_S_iiiiiiiiiiiiiiiiii_param_0];
	cvta.to.global.u64 	%rd38, %rd74;
	mul.wide.s32 	%rd39, %r9, 8;
	add.s64 	%rd40, %rd38, %rd39;
	st.global.f64 	[%rd40], %fd266;
	mul.wide.s32 	%rd41, %r126, 8;
	add.s64 	%rd42, %rd40, %rd41;
	st.global.f64 	[%rd42], %fd265;
	add.s64 	%rd43, %rd42, %rd41;
	st.global.f64 	[%rd43], %fd264;
	add.s64 	%rd44, %rd43, %rd41;
	st.global.f64 	[%rd44], %fd263;
	mul.wide.s32 	%rd45, %r127, 8;
	add.s64 	%rd46, %rd40, %rd45;
	st.global.f64 	[%rd46], %fd262;
	add.s64 	%rd47, %rd46, %rd41;
	st.global.f64 	[%rd47], %fd261;
	add.s64 	%rd48, %rd47, %rd41;
	st.global.f64 	[%rd48], %fd260;
	add.s64 	%rd49, %rd48, %rd41;
	st.global.f64 	[%rd49], %fd259;
	add.s64 	%rd50, %rd46, %rd45;
	st.global.f64 	[%rd50], %fd258;
	add.s64 	%rd51, %rd50, %rd41;
	st.global.f64 	[%rd51], %fd257;
	add.s64 	%rd52, %rd51, %rd41;
	st.global.f64 	[%rd52], %fd256;
	add.s64 	%rd53, %rd52, %rd41;
	st.global.f64 	[%rd53], %fd255;
	add.s64 	%rd54, %rd50, %rd45;
	st.global.f64 	[%rd54], %fd254;
	add.s64 	%rd55, %rd54, %rd41;
	st.global.f64 	[%rd55], %fd253;
	add.s64 	%rd56, %rd55, %rd41;
	st.global.f64 	[%rd56], %fd252;
	add.s64 	%rd57, %rd56, %rd41;
	st.global.f64 	[%rd57], %fd251;
	add.s64 	%rd58, %rd54, %rd45;
	st.global.f64 	[%rd58], %fd250;
	add.s64 	%rd59, %rd58, %rd41;
	st.global.f64 	[%rd59], %fd249;
	add.s64 	%rd60, %rd59, %rd41;
	st.global.f64 	[%rd60], %fd248;
	add.s64 	%rd61, %rd60, %rd41;
	st.global.f64 	[%rd61], %fd247;
	add.s64 	%rd62, %rd58, %rd45;
	st.global.f64 	[%rd62], %fd246;
	add.s64 	%rd63, %rd62, %rd41;
	st.global.f64 	[%rd63], %fd245;
	add.s64 	%rd64, %rd63, %rd41;
	st.global.f64 	[%rd64], %fd244;
	add.s64 	%rd65, %rd64, %rd41;
	st.global.f64 	[%rd65], %fd243;
	add.s64 	%rd66, %rd62, %rd45;
	st.global.f64 	[%rd66], %fd242;
	add.s64 	%rd67, %rd66, %rd41;
	st.global.f64 	[%rd67], %fd241;
	add.s64 	%rd68, %rd67, %rd41;
	st.global.f64 	[%rd68], %fd240;
	add.s64 	%rd69, %rd68, %rd41;
	st.global.f64 	[%rd69], %fd239;
	add.s64 	%rd70, %rd66, %rd45;
	st.global.f64 	[%rd70], %fd238;
	add.s64 	%rd71, %rd70, %rd41;
	st.global.f64 	[%rd71], %fd237;
	add.s64 	%rd72, %rd71, %rd41;
	st.global.f64 	[%rd72], %fd236;
	add.s64 	%rd73, %rd72, %rd41;
	st.global.f64 	[%rd73], %fd235;
	ret;

}
	// .globl	_Z11kernel__2_1PdS_S_iiiiiiiiiiiiiiiiii
.visible .entry _Z11kernel__2_1PdS_S_iiiiiiiiiiiiiiiiii(
	.param .u64 .ptr .align 1 _Z11kernel__2_1PdS_S_iiiiiiiiiiiiiiiiii_param_0,
	.param .u64 .ptr .align 1 _Z11kernel__2_1PdS_S_iiiiiiiiiiiiiiiiii_param_1,
	.param .u64 .ptr .align 1 _Z11kernel__2_1PdS_S_iiiiiiiiiiiiiiiiii_param_2,
	.param .u32 _Z11kernel__2_1PdS_S_iiiiiiiiiiiiiiiiii_param_3,
	.param .u32 _Z11kernel__2_1PdS_S_iiiiiiiiiiiiiiiiii_param_4,
	.param .u32 _Z11kernel__2_1PdS_S_iiiiiiiiiiiiiiiiii_param_5,
	.param .u32 _Z11kernel__2_1PdS_S_iiiiiiiiiiiiiiiiii_param_6,
	.param .u32 _Z11kernel__2_1PdS_S_iiiiiiiiiiiiiiiiii_param_7,
	.param .u32 _Z11kernel__2_1PdS_S_iiiiiiiiiiiiiiiiii_param_8,
	.param .u32 _Z11kernel__2_1PdS_S_iiiiiiiiiiiiiiiiii_param_9,
	.param .u32 _Z11kernel__2_1PdS_S_iiiiiiiiiiiiiiiiii_param_10,
	.param .u32 _Z11kernel__2_1PdS_S_iiiiiiiiiiiiiiiiii_param_11,
	.param .u32 _Z11kernel__2_1PdS_S_iiiiiiiiiiiiiiiiii_param_12,
	.param .u32 _Z11kernel__2_1PdS_S_iiiiiiiiiiiiiiiiii_param_13,
	.param .u32 _Z11kernel__2_1PdS_S_iiiiiiiiiiiiiiiiii_param_14,
	.param .u32 _Z11kernel__2_1PdS_S_iiiiiiiiiiiiiiiiii_param_15,
	.param .u32 _Z11kernel__2_1PdS_S_iiiiiiiiiiiiiiiiii_param_16,
	.param .u32 _Z11kernel__2_1PdS_S_iiiiiiiiiiiiiiiiii_param_17,
	.param .u32 _Z11kernel__2_1PdS_S_iiiiiiiiiiiiiiiiii_param_18,
	.param .u32 _Z11kernel__2_1PdS_S_iiiiiiiiiiiiiiiiii_param_19,
	.param .u32 _Z11kernel__2_1PdS_S_iiiiiiiiiiiiiiiiii_param_20
)
{
	.reg .pred 	%p<16>;
	.reg .b32 	%r<212>;
	.reg .b64 	%rd<91>;
	.reg .b64 	%fd<319>;
	// demoted variable
	.shared .align 8 .b8 _ZZ11kernel__2_1PdS_S_iiiiiiiiiiiiiiiiiiE4sm_a[4096];
	// demoted variable
	.shared .align 8 .b8 _ZZ11kernel__2_1PdS_S_iiiiiiiiiiiiiiiiiiE4sm_b[4096];
	ld.param.u32 	%r31, [_Z11kernel__2_1PdS_S_iiiiiiiiiiiiiiiiii_param_3];
	ld.param.u32 	%r40, [_Z11kernel__2_1PdS_S_iiiiiiiiiiiiiiiiii_param_4];
	ld.param.u32 	%r41, [_Z11kernel__2_1PdS_S_iiiiiiiiiiiiiiiiii_param_5];
	ld.param.u32 	%r32, [_Z11kernel__2_1PdS_S_iiiiiiiiiiiiiiiiii_param_6];
	ld.param.u32 	%r33, [_Z11kernel__2_1PdS_S_iiiiiiiiiiiiiiiiii_param_7];
	ld.param.u32 	%r34, [_Z11kernel__2_1PdS_S_iiiiiiiiiiiiiiiiii_param_8];
	ld.param.u32 	%r42, [_Z11kernel__2_1PdS_S_iiiiiiiiiiiiiiiiii_param_10];
	ld.param.u32 	%r43, [_Z11kernel__2_1PdS_S_iiiiiiiiiiiiiiiiii_param_11];
	ld.param.u32 	%r44, [_Z11kernel__2_1PdS_S_iiiiiiiiiiiiiiiiii_param_12];
	ld.param.u32 	%r45, [_Z11kernel__2_1PdS_S_iiiiiiiiiiiiiiiiii_param_13];
	ld.param.u32 	%r46, [_Z11kernel__2_1PdS_S_iiiiiiiiiiiiiiiiii_param_14];
	ld.param.u32 	%r39, [_Z11kernel__2_1PdS_S_iiiiiiiiiiiiiiiiii_param_20];
	mov.u32 	%r47, %tid.x;
	and.b32  	%r1, %r47, 15;
	shr.u32 	%r48, %r47, 4;
	mov.u32 	%r49, %tid.y;
	and.b32  	%r2, %r49, 7;
	shr.u32 	%r50, %r49, 3;
	mov.u32 	%r51, %ctaid.x;
	mul.lo.s32 	%r52, %r43, %r42;
	mul.lo.s32 	%r53, %r52, %r44;
	mul.lo.s32 	%r54, %r53, %r45;
	mul.lo.s32 	%r55, %r54, %r46;
	div.u32 	%r56, %r51, %r55;
	mul.lo.s32 	%r57, %r56, %r55;
	sub.s32 	%r58, %r51, %r57;
	div.s32 	%r59, %r58, %r54;
	mul.lo.s32 	%r60, %r59, %r54;
	sub.s32 	%r61, %r58, %r60;
	div.s32 	%r62, %r61, %r53;
	mul.lo.s32 	%r63, %r62, %r53;
	sub.s32 	%r64, %r61, %r63;
	div.s32 	%r3, %r64, %r52;
	mul.lo.s32 	%r65, %r3, %r52;
	sub.s32 	%r66, %r64, %r65;
	div.s32 	%r4, %r66, %r42;
	mul.lo.s32 	%r67, %r4, %r42;
	sub.s32 	%r68, %r66, %r67;
	shl.b32 	%r5, %r68, 4;
	or.b32  	%r69, %r5, %r1;
	add.s32 	%r70, %r4, %r50;
	add.s32 	%r71, %r3, %r48;
	shl.b32 	%r6, %r62, 3;
	or.b32  	%r72, %r6, %r2;
	shl.b32 	%r7, %r59, 2;
	shl.b32 	%r8, %r56, 3;
	mad.lo.s32 	%r73, %r8, %r33, %r7;
	mad.lo.s32 	%r74, %r73, %r32, %r72;
	mad.lo.s32 	%r75, %r74, %r41, %r71;
	mad.lo.s32 	%r76, %r75, %r40, %r70;
	mad.lo.s32 	%r9, %r76, %r31, %r69;
	setp.lt.s32 	%p1, %r39, 1;
	mov.f64 	%fd255, 0d0000000000000000;
	mov.f64 	%fd256, %fd255;
	mov.f64 	%fd257, %fd255;
	mov.f64 	%fd258, %fd255;
	mov.f64 	%fd259, %fd255;
	mov.f64 	%fd260, %fd255;
	mov.f64 	%fd261, %fd255;
	mov.f64 	%fd262, %fd255;
	mov.f64 	%fd263, %fd255;
	mov.f64 	%fd264, %fd255;
	mov.f64 	%fd265, %fd255;
	mov.f64 	%fd266, %fd255;
	mov.f64 	%fd267, %fd255;
	mov.f64 	%fd268, %fd255;
	mov.f64 	%fd269, %fd255;
	mov.f64 	%fd270, %fd255;
	mov.f64 	%fd271, %fd255;
	mov.f64 	%fd272, %fd255;
	mov.f64 	%fd273, %fd255;
	mov.f64 	%fd274, %fd255;
	mov.f64 	%fd275, %fd255;
	mov.f64 	%fd276, %fd255;
	mov.f64 	%fd277, %fd255;
	mov.f64 	%fd278, %fd255;
	mov.f64 	%fd279, %fd255;
	mov.f64 	%fd280, %fd255;
	mov.f64 	%fd281, %fd255;
	mov.f64 	%fd282, %fd255;
	mov.f64 	%fd283, %fd255;
	mov.f64 	%fd284, %fd255;
	mov.f64 	%fd285, %fd255;
	mov.f64 	%fd286, %fd255;
	@%p1 bra 	$L__BB1_17;
	ld.param.u32 	%r194, [_Z11kernel__2_1PdS_S_iiiiiiiiiiiiiiiiii_param_9];
	ld.param.u32 	%r192, [_Z11kernel__2_1PdS_S_iiiiiiiiiiiiiiiiii_param_6];
	add.s32 	%r10, %r6, %r1;
	mul.lo.s32 	%r78, %r194, %r34;
	mad.lo.s32 	%r79, %r78, %r4, %r8;
	add.s32 	%r80, %r5, %r2;
	mad.lo.s32 	%r81, %r3, %r31, %r80;
	add.s32 	%r82, %r81, 8;
	mul.lo.s32 	%r11, %r79, %r192;
	mad.lo.s32 	%r83, %r81, %r33, %r7;
	mul.lo.s32 	%r12, %r83, %r194;
	mad.lo.s32 	%r84, %r82, %r33, %r7;
	mul.lo.s32 	%r13, %r84, %r194;
	add.s32 	%r14, %r13, %r194;
	add.s32 	%r85, %r84, 2;
	mul.lo.s32 	%r15, %r85, %r194;
	add.s32 	%r86, %r84, 3;
	mul.lo.s32 	%r16, %r86, %r194;
	mov.b32 	%r207, 0;
	mov.f64 	%fd255, 0d0000000000000000;
	mov.u32 	%r208, %r207;
$L__BB1_2:
	.pragma "nounroll";
	ld.param.u32 	%r201, [_Z11kernel__2_1PdS_S_iiiiiiiiiiiiiiiiii_param_20];
	mov.u32 	%r87, %tid.x;
	setp.gt.u32 	%p2, %r87, 7;
	add.s32 	%r19, %r207, 8;
	sub.s32 	%r89, %r19, %r201;
	setp.gt.s32 	%p3, %r89, 0;
	selp.b32 	%r208, %r89, %r208, %p3;
	sub.s32 	%r90, 8, %r208;
	mov.u32 	%r91, %tid.y;
	setp.ge.u32 	%p4, %r91, %r90;
	or.pred  	%p5, %p4, %p2;
	@%p5 bra 	$L__BB1_4;
	ld.param.u32 	%r198, [_Z11kernel__2_1PdS_S_iiiiiiiiiiiiiiiiii_param_16];
	ld.param.u32 	%r193, [_Z11kernel__2_1PdS_S_iiiiiiiiiiiiiiiiii_param_6];
	ld.param.u64 	%rd82, [_Z11kernel__2_1PdS_S_iiiiiiiiiiiiiiiiii_param_1];
	mov.u32 	%r92, %tid.y;
	add.s32 	%r93, %r207, %r92;
	mad.lo.s32 	%r94, %r93, %r198, %r10;
	add.s32 	%r95, %r94, %r11;
	cvta.to.global.u64 	%rd4, %rd82;
	mul.wide.u32 	%rd5, %r95, 8;
	add.s64 	%rd6, %rd4, %rd5;
	ld.global.f64 	%fd163, [%rd6];
	shl.b32 	%r96, %r92, 9;
	mov.u32 	%r97, _ZZ11kernel__2_1PdS_S_iiiiiiiiiiiiiiiiiiE4sm_a;
	add.s32 	%r98, %r97, %r96;
	mov.u32 	%r99, %tid.x;
	shl.b32 	%r100, %r99, 3;
	add.s32 	%r101, %r98, %r100;
	st.shared.f64 	[%r101], %fd163;
	add.s32 	%r102, %r95, %r193;
	mul.wide.u32 	%rd7, %r102, 8;
	add.s64 	%rd8, %rd4, %rd7;
	ld.global.f64 	%fd164, [%rd8];
	st.shared.f64 	[%r101+64], %fd164;
	add.s32 	%r103, %r102, %r193;
	mul.wide.u32 	%rd9, %r103, 8;
	add.s64 	%rd10, %rd4, %rd9;
	ld.global.f64 	%fd165, [%rd10];
	st.shared.f64 	[%r101+128], %fd165;
	add.s32 	%r104, %r103, %r193;
	mul.wide.u32 	%rd11, %r104, 8;
	add.s64 	%rd12, %rd4, %rd11;
	ld.global.f64 	%fd166, [%rd12];
	st.shared.f64 	[%r101+192], %fd166;
	add.s32 	%r105, %r104, %r193;
	mul.wide.u32 	%rd13, %r105, 8;
	add.s64 	%rd14, %rd4, %rd13;
	ld.global.f64 	%fd167, [%rd14];
	st.shared.f64 	[%r101+256], %fd167;
	add.s32 	%r106, %r105, %r193;
	mul.wide.u32 	%rd15, %r106, 8;
	add.s64 	%rd16, %rd4, %rd15;
	ld.global.f64 	%fd168, [%rd16];
	st.shared.f64 	[%r101+320], %fd168;
	add.s32 	%r107, %r106, %r193;
	mul.wide.u32 	%rd17, %r107, 8;
	add.s64 	%rd18, %rd4, %rd17;
	ld.global.f64 	%fd169, [%rd18];
	st.shared.f64 	[%r101+384], %fd169;
	add.s32 	%r108, %r107, %r193;
	mul.wide.u32 	%rd19, %r108, 8;
	add.s64 	%rd20, %rd4, %rd19;
	ld.global.f64 	%fd170, [%rd20];
	st.shared.f64 	[%r101+448], %fd170;
$L__BB1_4:
	mov.u32 	%r109, %tid.x;
	and.b32  	%r110, %r109, 1016;
	setp.ne.s32 	%p6, %r110, 0;
	sub.s32 	%r111, 8, %r208;
	setp.ge.u32 	%p7, %r109, %r111;
	or.pred  	%p8, %p6, %p7;
	@%p8 bra 	$L__BB1_13;
	ld.param.u32 	%r202, [_Z11kernel__2_1PdS_S_iiiiiiiiiiiiiiiiii_param_20];
	ld.param.u64 	%rd83, [_Z11kernel__2_1PdS_S_iiiiiiiiiiiiiiiiii_param_2];
	mov.u32 	%r112, %tid.x;
	add.s32 	%r21, %r207, %r112;
	setp.ge.u32 	%p9, %r21, %r202;
	add.s32 	%r113, %r12, %r21;
	cvta.to.global.u64 	%rd21, %rd83;
	mul.wide.u32 	%rd22, %r113, 8;
	add.s64 	%rd23, %rd21, %rd22;
	ld.global.f64 	%fd171, [%rd23];
	shl.b32 	%r114, %r112, 9;
	mov.u32 	%r115, _ZZ11kernel__2_1PdS_S_iiiiiiiiiiiiiiiiiiE4sm_b;
	add.s32 	%r116, %r115, %r114;
	mov.u32 	%r117, %tid.y;
	shl.b32 	%r118, %r117, 3;
	add.s32 	%r119, %r116, %r118;
	st.shared.f64 	[%r119], %fd171;
	@%p9 bra 	$L__BB1_7;
	ld.param.u64 	%rd84, [_Z11kernel__2_1PdS_S_iiiiiiiiiiiiiiiiii_param_2];
	add.s32 	%r120, %r13, %r21;
	cvta.to.global.u64 	%rd24, %rd84;
	mul.wide.u32 	%rd25, %r120, 8;
	add.s64 	%rd26, %rd24, %rd25;
	ld.global.f64 	%fd172, [%rd26];
	mov.u32 	%r121, %tid.x;
	shl.b32 	%r122, %r121, 9;
	mov.u32 	%r123, _ZZ11kernel__2_1PdS_S_iiiiiiiiiiiiiiiiiiE4sm_b;
	add.s32 	%r124, %r123, %r122;
	mov.u32 	%r125, %tid.y;
	shl.b32 	%r126, %r125, 3;
	add.s32 	%r127, %r124, %r126;
	st.shared.f64 	[%r127+64], %fd172;
$L__BB1_7:
	ld.param.u32 	%r203, [_Z11kernel__2_1PdS_S_iiiiiiiiiiiiiiiiii_param_20];
	ld.param.u32 	%r195, [_Z11kernel__2_1PdS_S_iiiiiiiiiiiiiiiiii_param_9];
	ld.param.u64 	%rd85, [_Z11kernel__2_1PdS_S_iiiiiiiiiiiiiiiiii_param_2];
	setp.ge.u32 	%p10, %r21, %r203;
	add.s32 	%r129, %r113, %r195;
	cvta.to.global.u64 	%rd27, %rd85;
	mul.wide.u32 	%rd28, %r129, 8;
	add.s64 	%rd29, %rd27, %rd28;
	ld.global.f64 	%fd173, [%rd29];
	mov.u32 	%r130, %tid.x;
	shl.b32 	%r131, %r130, 9;
	mov.u32 	%r132, _ZZ11kernel__2_1PdS_S_iiiiiiiiiiiiiiiiiiE4sm_b;
	add.s32 	%r133, %r132, %r131;
	mov.u32 	%r134, %tid.y;
	shl.b32 	%r135, %r134, 3;
	add.s32 	%r136, %r133, %r135;
	st.shared.f64 	[%r136+128], %fd173;
	@%p10 bra 	$L__BB1_9;
	ld.param.u64 	%rd86, [_Z11kernel__2_1PdS_S_iiiiiiiiiiiiiiiiii_param_2];
	add.s32 	%r137, %r14, %r21;
	cvta.to.global.u64 	%rd30, %rd86;
	mul.wide.u32 	%rd31, %r137, 8;
	add.s64 	%rd32, %rd30, %rd31;
	ld.global.f64 	%fd174, [%rd32];
	mov.u32 	%r138, %tid.x;
	shl.b32 	%r139, %r138, 9;
	mov.u32 	%r140, _ZZ11kernel__2_1PdS_S_iiiiiiiiiiiiiiiiiiE4sm_b;
	add.s32 	%r141, %r140, %r139;
	mov.u32 	%r142, %tid.y;
	shl.b32 	%r143, %r142, 3;
	add.s32 	%r144, %r141, %r143;
	st.shared.f64 	[%r144+192], %fd174;
$L__BB1_9:
	ld.param.u32 	%r204, [_Z11kernel__2_1PdS_S_iiiiiiiiiiiiiiiiii_param_20];
	ld.param.u32 	%r196, [_Z11kernel__2_1PdS_S_iiiiiiiiiiiiiiiiii_param_9];
	ld.param.u64 	%rd87, [_Z11kernel__2_1PdS_S_iiiiiiiiiiiiiiiiii_param_2];
	setp.ge.u32 	%p11, %r21, %r204;
	add.s32 	%r146, %r113, %r196;
	add.s32 	%r147, %r146, %r196;
	cvta.to.global.u64 	%rd33, %rd87;
	mul.wide.u32 	%rd34, %r147, 8;
	add.s64 	%rd35, %rd33, %rd34;
	ld.global.f64 	%fd175, [%rd35];
	mov.u32 	%r148, %tid.x;
	shl.b32 	%r149, %r148, 9;
	mov.u32 	%r150, _ZZ11kernel__2_1PdS_S_iiiiiiiiiiiiiiiiiiE4sm_b;
	add.s32 	%r151, %r150, %r149;
	mov.u32 	%r152, %tid.y;
	shl.b32 	%r153, %r152, 3;
	add.s32 	%r154, %r151, %r153;
	st.shared.f64 	[%r154+256], %fd175;
	@%p11 bra 	$L__BB1_11;
	ld.param.u64 	%rd88, [_Z11kernel__2_1PdS_S_iiiiiiiiiiiiiiiiii_param_2];
	add.s32 	%r155, %r15, %r21;
	cvta.to.global.u64 	%rd36, %rd88;
	mul.wide.u32 	%rd37, %r155, 8;
	add.s64 	%rd38, %rd36, %rd37;
	ld.global.f64 	%fd176, [%rd38];
	mov.u32 	%r156, %tid.x;
	shl.b32 	%r157, %r156, 9;
	mov.u32 	%r158, _ZZ11kernel__2_1PdS_S_iiiiiiiiiiiiiiiiiiE4sm_b;
	add.s32 	%r159, %r158, %r157;
	mov.u32 	%r160, %tid.y;
	shl.b32 	%r161, %r160, 3;
	add.s32 	%r162, %r159, %r161;
	st.shared.f64 	[%r162+320], %fd176;
$L__BB1_11:
	ld.param.u32 	%r205, [_Z11kernel__2_1PdS_S_iiiiiiiiiiiiiiiiii_param_20];
	ld.param.u32 	%r197, [_Z11kernel__2_1PdS_S_iiiiiiiiiiiiiiiiii_param_9];
	ld.param.u64 	%rd89, [_Z11kernel__2_1PdS_S_iiiiiiiiiiiiiiiiii_param_2];
	setp.ge.u32 	%p12, %r21, %r205;
	add.s32 	%r164, %r113, %r197;
	add.s32 	%r165, %r164, %r197;
	add.s32 	%r166, %r165, %r197;
	cvta.to.global.u64 	%rd39, %rd89;
	mul.wide.u32 	%rd40, %r166, 8;
	add.s64 	%rd41, %rd39, %rd40;
	ld.global.f64 	%fd177, [%rd41];
	mov.u32 	%r167, %tid.x;
	shl.b32 	%r168, %r167, 9;
	mov.u32 	%r169, _ZZ11kernel__2_1PdS_S_iiiiiiiiiiiiiiiiiiE4sm_b;
	add.s32 	%r170, %r169, %r168;
	mov.u32 	%r171, %tid.y;
	shl.b32 	%r172, %r171, 3;
	add.s32 	%r173, %r170, %r172;
	st.shared.f64 	[%r173+384], %fd177;
	@%p12 bra 	$L__BB1_13;
	ld.param.u64 	%rd90, [_Z11kernel__2_1PdS_S_iiiiiiiiiiiiiiiiii_param_2];
	add.s32 	%r174, %r16, %r21;
	cvta.to.global.u64 	%rd42, %rd90;
	mul.wide.u32 	%rd43, %r174, 8;
	add.s64 	%rd44, %rd42, %rd43;
	ld.global.f64 	%fd178, [%rd44];
	mov.u32 	%r175, %tid.x;
	shl.b32 	%r176, %r175, 9;
	mov.u32 	%r177, _ZZ11kernel__2_1PdS_S_iiiiiiiiiiiiiiiiiiE4sm_b;
	add.s32 	%r178, %r177, %r176;
	mov.u32 	%r179, %tid.y;
	shl.b32 	%r180, %r179, 3;
	add.s32 	%r181, %r178, %r180;
	st.shared.f64 	[%r181+448], %fd178;
$L__BB1_13:
	bar.sync 	0;
	setp.gt.s32 	%p13, %r208, 7;
	@%p13 bra 	$L__BB1_16;
	mov.u32 	%r182, %tid.y;
	shl.b32 	%r183, %r182, 3;
	mov.u32 	%r184, _ZZ11kernel__2_1PdS_S_iiiiiiiiiiiiiiiiiiE4sm_a;
	add.s32 	%r185, %r183, %r184;
	add.s32 	%r210, %r185, 256;
	mov.u32 	%r186, %tid.x;
	shl.b32 	%r187, %r186, 3;
	mov.u32 	%r188, _ZZ11kernel__2_1PdS_S_iiiiiiiiiiiiiiiiiiE4sm_b;
	add.s32 	%r189, %r187, %r188;
	add.s32 	%r209, %r189, 256;
	sub.s32 	%r190, 8, %r208;
	max.s32 	%r191, %r190, 1;
	neg.s32 	%r211, %r191;
$L__BB1_15:
	ld.shared.f64 	%fd179, [%r210+192];
	ld.shared.f64 	%fd180, [%r210+128];
	ld.shared.f64 	%fd181, [%r210+64];
	ld.shared.f64 	%fd182, [%r210];
	ld.shared.f64 	%fd183, [%r210+-64];
	ld.shared.f64 	%fd184, [%r210+-128];
	ld.shared.f64 	%fd185, [%r210+-192];
	ld.shared.f64 	%fd186, [%r210+-256];
	ld.shared.f64 	%fd187, [%r209+-256];
	fma.rn.f64 	%fd286, %fd186, %fd187, %fd286;
	fma.rn.f64 	%fd282, %fd185, %fd187, %fd282;
	fma.rn.f64 	%fd278, %fd184, %fd187, %fd278;
	fma.rn.f64 	%fd274, %fd183, %fd187, %fd274;
	fma.rn.f64 	%fd270, %fd182, %fd187, %fd270;
	fma.rn.f64 	%fd266, %fd181, %fd187, %fd266;
	fma.rn.f64 	%fd262, %fd180, %fd187, %fd262;
	fma.rn.f64 	%fd258, %fd179, %fd187, %fd258;
	ld.shared.f64 	%fd188, [%r209+-128];
	fma.rn.f64 	%fd285, %fd186, %fd188, %fd285;
	fma.rn.f64 	%fd281, %fd185, %fd188, %fd281;
	fma.rn.f64 	%fd277, %fd184, %fd188, %fd277;
	fma.rn.f64 	%fd273, %fd183, %fd188, %fd273;
	fma.rn.f64 	%fd269, %fd182, %fd188, %fd269;
	fma.rn.f64 	%fd265, %fd181, %fd188, %fd265;
	fma.rn.f64 	%fd261, %fd180, %fd188, %fd261;
	fma.rn.f64 	%fd257, %fd179, %fd188, %fd257;
	ld.shared.f64 	%fd189, [%r209];
	fma.rn.f64 	%fd284, %fd186, %fd189, %fd284;
	fma.rn.f64 	%fd280, %fd185, %fd189, %fd280;
	fma.rn.f64 	%fd276, %fd184, %fd189, %fd276;
	fma.rn.f64 	%fd272, %fd183, %fd189, %fd272;
	fma.rn.f64 	%fd268, %fd182, %fd189, %fd268;
	fma.rn.f64 	%fd264, %fd181, %fd189, %fd264;
	fma.rn.f64 	%fd260, %fd180, %fd189, %fd260;
	fma.rn.f64 	%fd256, %fd179, %fd189, %fd256;
	ld.shared.f64 	%fd190, [%r209+128];
	fma.rn.f64 	%fd283, %fd186, %fd190, %fd283;
	fma.rn.f64 	%fd279, %fd185, %fd190, %fd279;
	fma.rn.f64 	%fd275, %fd184, %fd190, %fd275;
	fma.rn.f64 	%fd271, %fd183, %fd190, %fd271;
	fma.rn.f64 	%fd267, %fd182, %fd190, %fd267;
	fma.rn.f64 	%fd263, %fd181, %fd190, %fd263;
	fma.rn.f64 	%fd259, %fd180, %fd190, %fd259;
	fma.rn.f64 	%fd255, %fd179, %fd190, %fd255;
	add.s32 	%r211, %r211, 1;
	setp.ne.s32 	%p14, %r211, 0;
	add.s32 	%r210, %r210, 512;
	add.s32 	%r209, %r209, 512;
	@%p14 bra 	$L__BB1_15;
$L__BB1_16:
	ld.param.u32 	%r206, [_Z11kernel__2_1PdS_S_iiiiiiiiiiiiiiiiii_param_20];
	bar.sync 	0;
	setp.lt.s32 	%p15, %r19, %r206;
	mov.u32 	%r207, %r19;
	@%p15 bra 	$L__BB1_2;
$L__BB1_17:
	ld.param.u32 	%r200, [_Z11kernel__2_1PdS_S_iiiiiiiiiiiiiiiiii_param_19];
	ld.param.u32 	%r199, [_Z11kernel__2_1PdS_S_iiiiiiiiiiiiiiiiii_param_18];
	ld.param.u64 	%rd81, [_Z11kernel__2_1PdS_S_iiiiiiiiiiiiiiiiii_param_0];
	cvta.to.global.u64 	%rd45, %rd81;
	mul.wide.s32 	%rd46, %r9, 8;
	add.s64 	%rd47, %rd45, %rd46;
	st.global.f64 	[%rd47], %fd286;
	mul.wide.s32 	%rd48, %r199, 8;
	add.s64 	%rd49, %rd47, %rd48;
	st.global.f64 	[%rd49], %fd285;
	add.s64 	%rd50, %rd49, %rd48;
	st.global.f64 	[%rd50], %fd284;
	add.s64 	%rd51, %rd50, %rd48;
	st.global.f64 	[%rd51], %fd283;
	mul.wide.s32 	%rd52, %r200, 8;
	add.s64 	%rd53, %rd47, %rd52;
	st.global.f64 	[%rd53], %fd282;
	add.s64 	%rd54, %rd53, %rd48;
	st.global.f64 	[%rd54], %fd281;
	add.s64 	%rd55, %rd54, %rd48;
	st.global.f64 	[%rd55], %fd280;
	add.s64 	%rd56, %rd55, %rd48;
	st.global.f64 	[%rd56], %fd279;
	add.s64 	%rd57, %rd53, %rd52;
	st.global.f64 	[%rd57], %fd278;
	add.s64 	%rd58, %rd57, %rd48;
	st.global.f64 	[%rd58], %fd277;
	add.s64 	%rd59, %rd58, %rd48;
	st.global.f64 	[%rd59], %fd276;
	add.s64 	%rd60, %rd59, %rd48;
	st.global.f64 	[%rd60], %fd275;
	add.s64 	%rd61, %rd57, %rd52;
	st.global.f64 	[%rd61], %fd274;
	add.s64 	%rd62, %rd61, %rd48;
	st.global.f64 	[%rd62], %fd273;
	add.s64 	%rd63, %rd62, %rd48;
	st.global.f64 	[%rd63], %fd272;
	add.s64 	%rd64, %rd63, %rd48;
	st.global.f64 	[%rd64], %fd271;
	add.s64 	%rd65, %rd61, %rd52;
	st.global.f64 	[%rd65], %fd270;
	add.s64 	%rd66, %rd65, %rd48;
	st.global.f64 	[%rd66], %fd269;
	add.s64 	%rd67, %rd66, %rd48;
	st.global.f64 	[%rd67], %fd268;
	add.s64 	%rd68, %rd67, %rd48;
	st.global.f64 	[%rd68], %fd267;
	add.s64 	%rd69, %rd65, %rd52;
	st.global.f64 	[%rd69], %fd266;
	add.s64 	%rd70, %rd69, %rd48;
	st.global.f64 	[%rd70], %fd265;
	add.s64 	%rd71, %rd70, %rd48;
	st.global.f64 	[%rd71], %fd264;
	add.s64 	%rd72, %rd71, %rd48;
	st.global.f64 	[%rd72], %fd263;
	add.s64 	%rd73, %rd69, %rd52;
	st.global.f64 	[%rd73], %fd262;
	add.s64 	%rd74, %rd73, %rd48;
	st.global.f64 	[%rd74], %fd261;
	add.s64 	%rd75, %rd74, %rd48;
	st.global.f64 	[%rd75], %fd260;
	add.s64 	%rd76, %rd75, %rd48;
	st.global.f64 	[%rd76], %fd259;
	add.s64 	%rd77, %rd73, %rd52;
	st.global.f64 	[%rd77], %fd258;
	add.s64 	%rd78, %rd77, %rd48;
	st.global.f64 	[%rd78], %fd257;
	add.s64 	%rd79, %rd78, %rd48;
	st.global.f64 	[%rd79], %fd256;
	add.s64 	%rd80, %rd79, %rd48;
	st.global.f64 	[%rd80], %fd255;
	ret;

}
	// .globl	_Z11kernel__3_1PdS_S_iiiiiiiiiiiiiiiiii
.visible .entry _Z11kernel__3_1PdS_S_iiiiiiiiiiiiiiiiii(
	.param .u64 .ptr .align 1 _Z11kernel__3_1PdS_S_iiiiiiiiiiiiiiiiii_param_0,
	.param .u64 .ptr .align 1 _Z11kernel__3_1PdS_S_iiiiiiiiiiiiiiiiii_param_1,
	.param .u64 .ptr .align 1 _Z11kernel__3_1PdS_S_iiiiiiiiiiiiiiiiii_param_2,
	.param .u32 _Z11kernel__3_1PdS_S_iiiiiiiiiiiiiiiiii_param_3,
	.param .u32 _Z11kernel__3_1PdS_S_iiiiiiiiiiiiiiiiii_param_4,
	.param .u32 _Z11kernel__3_1PdS_S_iiiiiiiiiiiiiiiiii_param_5,
	.param .u32 _Z11kernel__3_1PdS_S_iiiiiiiiiiiiiiiiii_param_6,
	.param .u32 _Z11kernel__3_1PdS_S_iiiiiiiiiiiiiiiiii_param_7,
	.param .u32 _Z11kernel__3_1PdS_S_iiiiiiiiiiiiiiiiii_param_8,
	.param .u32 _Z11kernel__3_1PdS_S_iiiiiiiiiiiiiiiiii_param_9,
	.param .u32 _Z11kernel__3_1PdS_S_iiiiiiiiiiiiiiiiii_param_10,
	.param .u32 _Z11kernel__3_1PdS_S_iiiiiiiiiiiiiiiiii_param_11,
	.param .u32 _Z11kernel__3_1PdS_S_iiiiiiiiiiiiiiiiii_param_12,
	.param .u32 _Z11kernel__3_1PdS_S_iiiiiiiiiiiiiiiiii_param_13,
	.param .u32 _Z11kernel__3_1PdS_S_iiiiiiiiiiiiiiiiii_param_14,
	.param .u32 _Z11kernel__3_1PdS_S_iiiiiiiiiiiiiiiiii_param_15,
	.param .u32 _Z11kernel__3_1PdS_S_iiiiiiiiiiiiiiiiii_param_16,
	.param .u32 _Z11kernel__3_1PdS_S_iiiiiiiiiiiiiiiiii_param_17,
	.param .u32 _Z11kernel__3_1PdS_S_iiiiiiiiiiiiiiiiii_param_18,
	.param .u32 _Z11kernel__3_1PdS_S_iiiiiiiiiiiiiiiiii_param_19,
	.param .u32 _Z11kernel__3_1PdS_S_iiiiiiiiiiiiiiiiii_param_20
)
{
	.reg .pred 	%p<131>;
	.reg .b32 	%r<219>;
	.reg .b64 	%rd<89>;
	.reg .b64 	%fd<292>;
	// demoted variable
	.shared .align 8 .b8 _ZZ11kernel__3_1PdS_S_iiiiiiiiiiiiiiiiiiE4sm_a[4096];
	// demoted variable
	.shared .align 8 .b8 _ZZ11kernel__3_1PdS_S_iiiiiiiiiiiiiiiiiiE4sm_b[4096];
	ld.param.u64 	%rd4, [_Z11kernel__3_1PdS_S_iiiiiiiiiiiiiiiiii_param_0];
	ld.param.u64 	%rd5, [_Z11kernel__3_1PdS_S_iiiiiiiiiiiiiiiiii_param_1];
	ld.param.u64 	%rd6, [_Z11kernel__3_1PdS_S_iiiiiiiiiiiiiiiiii_param_2];
	ld.param.u32 	%r56, [_Z11kernel__3_1PdS_S_iiiiiiiiiiiiiiiiii_param_3];
	ld.param.u32 	%r57, [_Z11kernel__3_1PdS_S_iiiiiiiiiiiiiiiiii_param_4];
	ld.param.u32 	%r58, [_Z11kernel__3_1PdS_S_iiiiiiiiiiiiiiiiii_param_5];
	ld.param.u32 	%r59, [_Z11kernel__3_1PdS_S_iiiiiiiiiiiiiiiiii_param_6];
	ld.param.u32 	%r60, [_Z11kernel__3_1PdS_S_iiiiiiiiiiiiiiiiii_param_7];
	ld.param.u32 	%r61, [_Z11kernel__3_1PdS_S_iiiiiiiiiiiiiiiiii_param_8];
	ld.param.u32 	%r62, [_Z11kernel__3_1PdS_S_iiiiiiiiiiiiiiiiii_param_9];
	ld.param.u32 	%r67, [_Z11kernel__3_1PdS_S_iiiiiiiiiiiiiiiiii_param_10];
	ld.param.u32 	%r68, [_Z11kernel__3_1PdS_S_iiiiiiiiiiiiiiiiii_param_11];
	ld.param.u32 	%r69, [_Z11kernel__3_1PdS_S_iiiiiiiiiiiiiiiiii_param_12];
	ld.param.u32 	%r70, [_Z11kernel__3_1PdS_S_iiiiiiiiiiiiiiiiii_param_13];
	ld.param.u32 	%r71, [_Z11kernel__3_1PdS_S_iiiiiiiiiiiiiiiiii_param_14];
	ld.param.u32 	%r63, [_Z11kernel__3_1PdS_S_iiiiiiiiiiiiiiiiii_param_16];
	ld.param.u32 	%r64, [_Z11kernel__3_1PdS_S_iiiiiiiiiiiiiiiiii_param_18];
	ld.param.u32 	%r65, [_Z11kernel__3_1PdS_S_iiiiiiiiiiiiiiiiii_param_19];
	ld.param.u32 	%r66, [_Z11kernel__3_1PdS_S_iiiiiiiiiiiiiiiiii_param_20];
	cvta.to.global.u64 	%rd1, %rd5;
	cvta.to.global.u64 	%rd2, %rd6;
	cvta.to.global.u64 	%rd3, %rd4;
	mov.u32 	%r1, %tid.x;
	and.b32  	%r2, %r1, 15;
	shr.u32 	%r72, %r1, 4;
	mov.u32 	%r3, %tid.y;
	and.b32  	%r4, %r3, 7;
	shr.u32 	%r73, %r3, 3;
	mov.u32 	%r74, %ctaid.x;
	mul.lo.s32 	%r75, %r68, %r67;
	mul.lo.s32 	%r76, %r75, %r69;
	mul.lo.s32 	%r77, %r76, %r70;
	mul.lo.s32 	%r78, %r77, %r71;
	div.u32 	%r79, %r74, %r78;
	mul.lo.s32 	%r80, %r79, %r78;
	sub.s32 	%r81, %r74, %r80;
	div.s32 	%r82, %r81, %r77;
	mul.lo.s32 	%r83, %r82, %r77;
	sub.s32 	%r84, %r81, %r83;
	div.s32 	%r85, %r84, %r76;
	mul.lo.s32 	%r86, %r85, %r76;
	sub.s32 	%r87, %r84, %r86;
	div.s32 	%r5, %r87, %r75;
	mul.lo.s32 	%r88, %r5, %r75;
	sub.s32 	%r89, %r87, %r88;
	div.s32 	%r6, %r89, %r67;
	mul.lo.s32 	%r90, %r6, %r67;
	sub.s32 	%r91, %r89, %r90;
	shl.b32 	%r7, %r91, 4;
	or.b32  	%r92, %r7, %r2;
	add.s32 	%r93, %r6, %r73;
	add.s32 	%r94, %r5, %r72;
	shl.b32 	%r8, %r85, 3;
	or.b32  	%r95, %r8, %r4;
	shl.b32 	%r9, %r82, 2;
	shl.b32 	%r10, %r79, 3;
	mad.lo.s32 	%r96, %r10, %r60, %r9;
	mad.lo.s32 	%r97, %r96, %r59, %r95;
	mad.lo.s32 	%r98, %r97, %r58, %r94;
	mad.lo.s32 	%r99, %r98, %r57, %r93;
	mad.lo.s32 	%r11, %r99, %r56, %r92;
	sub.s32 	%r100, %r56, %r7;
	shr.s32 	%r101, %r56, 31;
	shr.u32 	%r102, %r101, 28;
	add.s32 	%r103, %r56, %r102;
	and.b32  	%r104, %r103, -16;
	sub.s32 	%r105, %r56, %r104;
	setp.lt.s32 	%p3, %r100, 16;
	selp.b32 	%r12, %r105, 16, %p3;
	sub.s32 	%r106, %r59, %r8;
	shr.s32 	%r107, %r59, 31;
	shr.u32 	%r108, %r107, 29;
	add.s32 	%r109, %r59, %r108;
	and.b32  	%r110, %r109, -8;
	sub.s32 	%r111, %r59, %r110;
	setp.lt.s32 	%p4, %r106, 8;
	selp.b32 	%r13, %r111, 8, %p4;
	sub.s32 	%r14, %r60, %r9;
	shr.s32 	%r112, %r60, 31;
	shr.u32 	%r113, %r112, 30;
	add.s32 	%r114, %r60, %r113;
	and.b32  	%r115, %r114, -4;
	sub.s32 	%r116, %r60, %r115;
	setp.gt.s32 	%p5, %r14, 3;
	selp.b32 	%r15, 4, %r116, %p5;
	sub.s32 	%r16, %r61, %r10;
	shr.s32 	%r117, %r61, 31;
	shr.u32 	%r118, %r117, 29;
	add.s32 	%r119, %r61, %r118;
	and.b32  	%r120, %r119, -8;
	sub.s32 	%r121, %r61, %r120;
	setp.gt.s32 	%p6, %r16, 7;
	selp.b32 	%r17, 8, %r121, %p6;
	setp.lt.s32 	%p7, %r66, 1;
	mov.f64 	%fd228, 0d0000000000000000;
	mov.f64 	%fd229, %fd228;
	mov.f64 	%fd230, %fd228;
	mov.f64 	%fd231, %fd228;
	mov.f64 	%fd232, %fd228;
	mov.f64 	%fd233, %fd228;
	mov.f64 	%fd234, %fd228;
	mov.f64 	%fd235, %fd228;
	mov.f64 	%fd236, %fd228;
	mov.f64 	%fd237, %fd228;
	mov.f64 	%fd238, %fd228;
	mov.f64 	%fd239, %fd228;
	mov.f64 	%fd240, %fd228;
	mov.f64 	%fd241, %fd228;
	mov.f64 	%fd242, %fd228;
	mov.f64 	%fd243, %fd228;
	mov.f64 	%fd244, %fd228;
	mov.f64 	%fd245, %fd228;
	mov.f64 	%fd246, %fd228;
	mov.f64 	%fd247, %fd228;
	mov.f64 	%fd248, %fd228;
	mov.f64 	%fd249, %fd228;
	mov.f64 	%fd250, %fd228;
	mov.f64 	%fd251, %fd228;
	mov.f64 	%fd252, %fd228;
	mov.f64 	%fd253, %fd228;
	mov.f64 	%fd254, %fd228;
	mov.f64 	%fd255, %fd228;
	mov.f64 	%fd256, %fd228;
	mov.f64 	%fd257, %fd228;
	mov.f64 	%fd258, %fd228;
	mov.f64 	%fd259, %fd228;
	@%p7 bra 	$L__BB2_18;
	setp.gt.s32 	%p8, %r58, %r5;
	setp.gt.s32 	%p9, %r57, %r6;
	setp.lt.s32 	%p10, %r2, %r13;
	setp.lt.u32 	%p11, %r1, 8;
	and.pred  	%p12, %p11, %p10;
	and.pred  	%p13, %p9, %p12;
	setp.gt.s32 	%p14, %r17, 0;
	and.pred  	%p1, %p13, %p14;
	add.s32 	%r18, %r8, %r2;
	mul.lo.s32 	%r123, %r62, %r61;
	mad.lo.s32 	%r19, %r123, %r6, %r10;
	setp.lt.s32 	%p15, %r4, %r12;
	and.b32  	%r124, %r1, 1016;
	setp.eq.s32 	%p16, %r124, 0;
	and.pred  	%p17, %p16, %p15;
	and.pred  	%p18, %p8, %p17;
	setp.gt.s32 	%p19, %r15, 0;
	and.pred  	%p2, %p18, %p19;
	add.s32 	%r125, %r7, %r4;
	mad.lo.s32 	%r126, %r5, %r56, %r125;
	mul.lo.s32 	%r20, %r126, %r60;
	shl.b32 	%r127, %r1, 9;
	mov.u32 	%r128, _ZZ11kernel__3_1PdS_S_iiiiiiiiiiiiiiiiiiE4sm_b;
	add.s32 	%r21, %r128, %r127;
	add.s32 	%r129, %r126, 8;
	mul.lo.s32 	%r22, %r129, %r60;
	and.b32  	%r130, %r3, 1016;
	or.b32  	%r23, %r4, %r130;
	and.b32  	%r131, %r1, 1008;
	or.b32  	%r24, %r2, %r131;
	and.b32  	%r25, %r17, 3;
	and.b32  	%r132, %r17, 2147483644;
	neg.s32 	%r26, %r132;
	shl.b32 	%r133, %r3, 9;
	shl.b32 	%r134, %r1, 3;
	add.s32 	%r135, %r133, %r134;
	mov.u32 	%r136, _ZZ11kernel__3_1PdS_S_iiiiiiiiiiiiiiiiiiE4sm_a;
	add.s32 	%r137, %r135, %r136;
	add.s32 	%r27, %r137, 128;
	mov.b32 	%r212, 0;
	mov.f64 	%fd228, 0d0000000000000000;
	not.pred 	%p20, %p1;
	not.pred 	%p26, %p2;
	shl.b32 	%r167, %r23, 3;
	shl.b32 	%r171, %r24, 3;
$L__BB2_2:
	.pragma "nounroll";
	@%p20 bra 	$L__BB2_10;
	setp.lt.u32 	%p21, %r17, 4;
	add.s32 	%r139, %r212, %r3;
	mad.lo.s32 	%r29, %r139, %r63, %r18;
	mov.b32 	%r216, 0;
	@%p21 bra 	$L__BB2_6;
	mov.b32 	%r215, 0;
	mov.u32 	%r213, %r27;
	mov.u32 	%r214, %r26;
$L__BB2_5:
	and.b32  	%r216, %r17, 2147483644;
	add.s32 	%r141, %r19, %r215;
	mad.lo.s32 	%r142, %r141, %r59, %r29;
	mul.wide.u32 	%rd7, %r142, 8;
	add.s64 	%rd8, %rd1, %rd7;
	ld.global.f64 	%fd131, [%rd8];
	st.shared.f64 	[%r213+-128], %fd131;
	add.s32 	%r143, %r142, %r59;
	mul.wide.u32 	%rd9, %r143, 8;
	add.s64 	%rd10, %rd1, %rd9;
	ld.global.f64 	%fd132, [%rd10];
	st.shared.f64 	[%r213+-64], %fd132;
	add.s32 	%r144, %r143, %r59;
	mul.wide.u32 	%rd11, %r144, 8;
	add.s64 	%rd12, %rd1, %rd11;
	ld.global.f64 	%fd133, [%rd12];
	st.shared.f64 	[%r213], %fd133;
	add.s32 	%r145, %r144, %r59;
	mul.wide.u32 	%rd13, %r145, 8;
	add.s64 	%rd14, %rd1, %rd13;
	ld.global.f64 	%fd134, [%rd14];
	st.shared.f64 	[%r213+64], %fd134;
	add.s32 	%r215, %r215, 4;
	add.s32 	%r214, %r214, 4;
	add.s32 	%r213, %r213, 256;
	setp.ne.s32 	%p22, %r214, 0;
	@%p22 bra 	$L__BB2_5;
$L__BB2_6:
	setp.eq.s32 	%p23, %r25, 0;
	@%p23 bra 	$L__BB2_10;
	setp.eq.s32 	%p24, %r25, 1;
	add.s32 	%r146, %r19, %r216;
	mad.lo.s32 	%r38, %r146, %r59, %r29;
	mul.wide.u32 	%rd15, %r38, 8;
	add.s64 	%rd16, %rd1, %rd15;
	ld.global.f64 	%fd135, [%rd16];
	shl.b32 	%r147, %r216, 3;
	add.s32 	%r148, %r147, %r1;
	shl.b32 	%r149, %r3, 9;
	mov.u32 	%r150, _ZZ11kernel__3_1PdS_S_iiiiiiiiiiiiiiiiiiE4sm_a;
	add.s32 	%r151, %r150, %r149;
	shl.b32 	%r152, %r148, 3;
	add.s32 	%r39, %r151, %r152;
	st.shared.f64 	[%r39], %fd135;
	@%p24 bra 	$L__BB2_10;
	setp.eq.s32 	%p25, %r25, 2;
	add.s32 	%r40, %r38, %r59;
	mul.wide.u32 	%rd17, %r40, 8;
	add.s64 	%rd18, %rd1, %rd17;
	ld.global.f64 	%fd136, [%rd18];
	st.shared.f64 	[%r39+64], %fd136;
	@%p25 bra 	$L__BB2_10;
	add.s32 	%r153, %r40, %r59;
	mul.wide.u32 	%rd19, %r153, 8;
	add.s64 	%rd20, %rd1, %rd19;
	ld.global.f64 	%fd137, [%rd20];
	st.shared.f64 	[%r39+128], %fd137;
$L__BB2_10:
	@%p26 bra 	$L__BB2_15;
	add.s32 	%r41, %r212, %r1;
	mov.b32 	%r217, 0;
$L__BB2_12:
	or.b32  	%r155, %r4, 8;
	setp.ge.s32 	%p27, %r155, %r12;
	add.s32 	%r43, %r217, %r9;
	add.s32 	%r156, %r43, %r20;
	mad.lo.s32 	%r157, %r156, %r62, %r41;
	mul.wide.u32 	%rd21, %r157, 8;
	add.s64 	%rd22, %rd2, %rd21;
	ld.global.f64 	%fd138, [%rd22];
	shl.b32 	%r158, %r217, 4;
	add.s32 	%r159, %r158, %r3;
	shl.b32 	%r160, %r159, 3;
	add.s32 	%r44, %r21, %r160;
	st.shared.f64 	[%r44], %fd138;
	@%p27 bra 	$L__BB2_14;
	add.s32 	%r161, %r43, %r22;
	mad.lo.s32 	%r162, %r161, %r62, %r41;
	mul.wide.u32 	%rd23, %r162, 8;
	add.s64 	%rd24, %rd2, %rd23;
	ld.global.f64 	%fd139, [%rd24];
	st.shared.f64 	[%r44+64], %fd139;
$L__BB2_14:
	add.s32 	%r217, %r217, 1;
	setp.ne.s32 	%p28, %r217, %r15;
	@%p28 bra 	$L__BB2_12;
$L__BB2_15:
	bar.sync 	0;
	mov.b32 	%r218, 0;
$L__BB2_16:
	shl.b32 	%r164, %r218, 9;
	mov.u32 	%r165, _ZZ11kernel__3_1PdS_S_iiiiiiiiiiiiiiiiiiE4sm_a;
	add.s32 	%r166, %r165, %r164;
	add.s32 	%r168, %r166, %r167;
	mov.u32 	%r169, _ZZ11kernel__3_1PdS_S_iiiiiiiiiiiiiiiiiiE4sm_b;
	add.s32 	%r170, %r169, %r164;
	ld.shared.f64 	%fd140, [%r168+448];
	ld.shared.f64 	%fd141, [%r168+384];
	ld.shared.f64 	%fd142, [%r168+320];
	ld.shared.f64 	%fd143, [%r168+256];
	ld.shared.f64 	%fd144, [%r168+192];
	ld.shared.f64 	%fd145, [%r168+128];
	ld.shared.f64 	%fd146, [%r168+64];
	ld.shared.f64 	%fd147, [%r168];
	add.s32 	%r172, %r170, %r171;
	ld.shared.f64 	%fd148, [%r172];
	fma.rn.f64 	%fd149, %fd147, %fd148, %fd259;
	fma.rn.f64 	%fd150, %fd146, %fd148, %fd255;
	fma.rn.f64 	%fd151, %fd145, %fd148, %fd251;
	fma.rn.f64 	%fd152, %fd144, %fd148, %fd247;
	fma.rn.f64 	%fd153, %fd143, %fd148, %fd243;
	fma.rn.f64 	%fd154, %fd142, %fd148, %fd239;
	fma.rn.f64 	%fd155, %fd141, %fd148, %fd235;
	fma.rn.f64 	%fd156, %fd140, %fd148, %fd231;
	ld.shared.f64 	%fd157, [%r172+128];
	fma.rn.f64 	%fd158, %fd147, %fd157, %fd258;
	fma.rn.f64 	%fd159, %fd146, %fd157, %fd254;
	fma.rn.f64 	%fd160, %fd145, %fd157, %fd250;
	fma.rn.f64 	%fd161, %fd144, %fd157, %fd246;
	fma.rn.f64 	%fd162, %fd143, %fd157, %fd242;
	fma.rn.f64 	%fd163, %fd142, %fd157, %fd238;
	fma.rn.f64 	%fd164, %fd141, %fd157, %fd234;
	fma.rn.f64 	%fd165, %fd140, %fd157, %fd230;
	ld.shared.f64 	%fd166, [%r172+256];
	fma.rn.f64 	%fd167, %fd147, %fd166, %fd257;
	fma.rn.f64 	%fd168, %fd146, %fd166, %fd253;
	fma.rn.f64 	%fd169, %fd145, %fd166, %fd249;
	fma.rn.f64 	%fd170, %fd144, %fd166, %fd245;
	fma.rn.f64 	%fd171, %fd143, %fd166, %fd241;
	fma.rn.f64 	%fd172, %fd142, %fd166, %fd237;
	fma.rn.f64 	%fd173, %fd141, %fd166, %fd233;
	fma.rn.f64 	%fd174, %fd140, %fd166, %fd229;
	ld.shared.f64 	%fd175, [%r172+384];
	fma.rn.f64 	%fd176, %fd147, %fd175, %fd256;
	fma.rn.f64 	%fd177, %fd146, %fd175, %fd252;
	fma.rn.f64 	%fd178, %fd145, %fd175, %fd248;
	fma.rn.f64 	%fd179, %fd144, %fd175, %fd244;
	fma.rn.f64 	%fd180, %fd143, %fd175, %fd240;
	fma.rn.f64 	%fd181, %fd142, %fd175, %fd236;
	fma.rn.f64 	%fd182, %fd141, %fd175, %fd232;
	fma.rn.f64 	%fd183, %fd140, %fd175, %fd228;
	ld.shared.f64 	%fd184, [%r168+960];
	ld.shared.f64 	%fd185, [%r168+896];
	ld.shared.f64 	%fd186, [%r168+832];
	ld.shared.f64 	%fd187, [%r168+768];
	ld.shared.f64 	%fd188, [%r168+704];
	ld.shared.f64 	%fd189, [%r168+640];
	ld.shared.f64 	%fd190, [%r168+576];
	ld.shared.f64 	%fd191, [%r168+512];
	ld.shared.f64 	%fd192, [%r172+512];
	fma.rn.f64 	%fd259, %fd191, %fd192, %fd149;
	fma.rn.f64 	%fd255, %fd190, %fd192, %fd150;
	fma.rn.f64 	%fd251, %fd189, %fd192, %fd151;
	fma.rn.f64 	%fd247, %fd188, %fd192, %fd152;
	fma.rn.f64 	%fd243, %fd187, %fd192, %fd153;
	fma.rn.f64 	%fd239, %fd186, %fd192, %fd154;
	fma.rn.f64 	%fd235, %fd185, %fd192, %fd155;
	fma.rn.f64 	%fd231, %fd184, %fd192, %fd156;
	ld.shared.f64 	%fd193, [%r172+640];
	fma.rn.f64 	%fd258, %fd191, %fd193, %fd158;
	fma.rn.f64 	%fd254, %fd190, %fd193, %fd159;
	fma.rn.f64 	%fd250, %fd189, %fd193, %fd160;
	fma.rn.f64 	%fd246, %fd188, %fd193, %fd161;
	fma.rn.f64 	%fd242, %fd187, %fd193, %fd162;
	fma.rn.f64 	%fd238, %fd186, %fd193, %fd163;
	fma.rn.f64 	%fd234, %fd185, %fd193, %fd164;
	fma.rn.f64 	%fd230, %fd184, %fd193, %fd165;
	ld.shared.f64 	%fd194, [%r172+768];
	fma.rn.f64 	%fd257, %fd191, %fd194, %fd167;
	fma.rn.f64 	%fd253, %fd190, %fd194, %fd168;
	fma.rn.f64 	%fd249, %fd189, %fd194, %fd169;
	fma.rn.f64 	%fd245, %fd188, %fd194, %fd170;
	fma.rn.f64 	%fd241, %fd187, %fd194, %fd171;
	fma.rn.f64 	%fd237, %fd186, %fd194, %fd172;
	fma.rn.f64 	%fd233, %fd185, %fd194, %fd173;
	fma.rn.f64 	%fd229, %fd184, %fd194, %fd174;
	ld.shared.f64 	%fd195, [%r172+896];
	fma.rn.f64 	%fd256, %fd191, %fd195, %fd176;
	fma.rn.f64 	%fd252, %fd190, %fd195, %fd177;
	fma.rn.f64 	%fd248, %fd189, %fd195, %fd178;
	fma.rn.f64 	%fd244, %fd188, %fd195, %fd179;
	fma.rn.f64 	%fd240, %fd187, %fd195, %fd180;
	fma.rn.f64 	%fd236, %fd186, %fd195, %fd181;
	fma.rn.f64 	%fd232, %fd185, %fd195, %fd182;
	fma.rn.f64 	%fd228, %fd184, %fd195, %fd183;
	add.s32 	%r218, %r218, 2;
	setp.ne.s32 	%p29, %r218, 8;
	@%p29 bra 	$L__BB2_16;
	bar.sync 	0;
	add.s32 	%r212, %r212, 8;
	setp.lt.s32 	%p30, %r212, %r66;
	@%p30 bra 	$L__BB2_2;
$L__BB2_18:
	setp.gt.s32 	%p31, %r58, %r5;
	setp.gt.s32 	%p32, %r57, %r6;
	setp.lt.s32 	%p33, %r2, %r12;
	setp.lt.u32 	%p34, %r1, 16;
	and.pred  	%p35, %p34, %p31;
	and.pred  	%p36, %p33, %p35;
	setp.lt.s32 	%p37, %r4, %r13;
	and.pred  	%p38, %p36, %p37;
	setp.lt.u32 	%p39, %r3, 8;
	and.pred  	%p40, %p39, %p32;
	and.pred  	%p41, %p38, %p40;
	not.pred 	%p42, %p41;
	@%p42 bra 	$L__BB2_83;
	min.s32 	%r176, %r17, %r15;
	setp.lt.s32 	%p43, %r176, 1;
	@%p43 bra 	$L__BB2_21;
	mul.wide.s32 	%rd25, %r11, 8;
	add.s64 	%rd26, %rd3, %rd25;
	st.global.f64 	[%rd26], %fd259;
$L__BB2_21:
	setp.lt.s32 	%p44, %r17, 1;
	setp.lt.s32 	%p45, %r15, 2;
	or.pred  	%p46, %p44, %p45;
	@%p46 bra 	$L__BB2_23;
	add.s32 	%r177, %r11, %r64;
	mul.wide.s32 	%rd27, %r177, 8;
	add.s64 	%rd28, %rd3, %rd27;
	st.global.f64 	[%rd28], %fd258;
$L__BB2_23:
	setp.lt.s32 	%p48, %r15, 3;
	or.pred  	%p49, %p44, %p48;
	@%p49 bra 	$L__BB2_25;
	shl.b32 	%r178, %r64, 1;
	add.s32 	%r179, %r11, %r178;
	mul.wide.s32 	%rd29, %r179, 8;
	add.s64 	%rd30, %rd3, %rd29;
	st.global.f64 	[%rd30], %fd257;
$L__BB2_25:
	setp.lt.s32 	%p51, %r14, 4;
	or.pred  	%p52, %p44, %p51;
	@%p52 bra 	$L__BB2_27;
	mad.lo.s32 	%r180, %r64, 3, %r11;
	mul.wide.s32 	%rd31, %r180, 8;
	add.s64 	%rd32, %rd3, %rd31;
	st.global.f64 	[%rd32], %fd256;
$L__BB2_27:
	setp.lt.s32 	%p53, %r15, 1;
	setp.lt.s32 	%p54, %r17, 2;
	add.s32 	%r49, %r11, %r65;
	or.pred  	%p55, %p54, %p53;
	@%p55 bra 	$L__BB2_29;
	mul.wide.s32 	%rd33, %r49, 8;
	add.s64 	%rd34, %rd3, %rd33;
	st.global.f64 	[%rd34], %fd255;
$L__BB2_29:
	setp.lt.s32 	%p56, %r176, 2;
	@%p56 bra 	$L__BB2_31;
	add.s32 	%r182, %r49, %r64;
	mul.wide.s32 	%rd35, %r182, 8;
	add.s64 	%rd36, %rd3, %rd35;
	st.global.f64 	[%rd36], %fd254;
$L__BB2_31:
	setp.lt.s32 	%p57, %r17, 2;
	setp.lt.s32 	%p58, %r15, 3;
	or.pred  	%p59, %p57, %p58;
	@%p59 bra 	$L__BB2_33;
	shl.b32 	%r183, %r64, 1;
	add.s32 	%r184, %r49, %r183;
	mul.wide.s32 	%rd37, %r184, 8;
	add.s64 	%rd38, %rd3, %rd37;
	st.global.f64 	[%rd38], %fd253;
$L__BB2_33:
	setp.lt.s32 	%p60, %r17, 2;
	setp.lt.s32 	%p61, %r14, 4;
	or.pred  	%p62, %p60, %p61;
	@%p62 bra 	$L__BB2_35;
	mad.lo.s32 	%r185, %r64, 3, %r49;
	mul.wide.s32 	%rd39, %r185, 8;
	add.s64 	%rd40, %rd3, %rd39;
	st.global.f64 	[%rd40], %fd252;
$L__BB2_35:
	setp.lt.s32 	%p63, %r15, 1;
	setp.lt.s32 	%p64, %r17, 3;
	add.s32 	%r50, %r49, %r65;
	or.pred  	%p65, %p64, %p63;
	@%p65 bra 	$L__BB2_37;
	mul.wide.s32 	%rd41, %r50, 8;
	add.s64 	%rd42, %rd3, %rd41;
	st.global.f64 	[%rd42], %fd251;
$L__BB2_37:
	setp.lt.s32 	%p66, %r17, 3;
	setp.lt.s32 	%p67, %r15, 2;
	or.pred  	%p68, %p66, %p67;
	@%p68 bra 	$L__BB2_39;
	add.s32 	%r186, %r50, %r64;
	mul.wide.s32 	%rd43, %r186, 8;
	add.s64 	%rd44, %rd3, %rd43;
	st.global.f64 	[%rd44], %fd250;
$L__BB2_39:
	setp.lt.s32 	%p69, %r176, 3;
	@%p69 bra 	$L__BB2_41;
	shl.b32 	%r188, %r64, 1;
	add.s32 	%r189, %r50, %r188;
	mul.wide.s32 	%rd45, %r189, 8;
	add.s64 	%rd46, %rd3, %rd45;
	st.global.f64 	[%rd46], %fd249;
$L__BB2_41:
	setp.lt.s32 	%p70, %r17, 3;
	setp.lt.s32 	%p71, %r14, 4;
	or.pred  	%p72, %p70, %p71;
	@%p72 bra 	$L__BB2_43;
	mad.lo.s32 	%r190, %r64, 3, %r50;
	mul.wide.s32 	%rd47, %r190, 8;
	add.s64 	%rd48, %rd3, %rd47;
	st.global.f64 	[%rd48], %fd248;
$L__BB2_43:
	setp.lt.s32 	%p73, %r15, 1;
	setp.lt.s32 	%p74, %r17, 4;
	add.s32 	%r51, %r50, %r65;
	or.pred  	%p75, %p74, %p73;
	@%p75 bra 	$L__BB2_45;
	mul.wide.s32 	%rd49, %r51, 8;
	add.s64 	%rd50, %rd3, %rd49;
	st.global.f64 	[%rd50], %fd247;
$L__BB2_45:
	setp.lt.s32 	%p76, %r17, 4;
	setp.lt.s32 	%p77, %r15, 2;
	or.pred  	%p78, %p76, %p77;
	@%p78 bra 	$L__BB2_47;
	add.s32 	%r191, %r51, %r64;
	mul.wide.s32 	%rd51, %r191, 8;
	add.s64 	%rd52, %rd3, %rd51;
	st.global.f64 	[%rd52], %fd246;
$L__BB2_47:
	setp.lt.s32 	%p79, %r17, 4;
	setp.lt.s32 	%p80, %r15, 3;
	or.pred  	%p81, %p79, %p80;
	@%p81 bra 	$L__BB2_49;
	shl.b32 	%r192, %r64, 1;
	add.s32 	%r193, %r51, %r192;
	mul.wide.s32 	%rd53, %r193, 8;
	add.s64 	%rd54, %rd3, %rd53;
	st.global.f64 	[%rd54], %fd245;
$L__BB2_49:
	min.s32 	%r194, %r17, %r14;
	setp.lt.s32 	%p82, %r194, 4;
	@%p82 bra 	$L__BB2_51;
	mad.lo.s32 	%r195, %r64, 3, %r51;
	mul.wide.s32 	%rd55, %r195, 8;
	add.s64 	%rd56, %rd3, %rd55;
	st.global.f64 	[%rd56], %fd244;
$L__BB2_51:
	setp.lt.s32 	%p83, %r15, 1;
	setp.lt.s32 	%p84, %r17, 5;
	add.s32 	%r52, %r51, %r65;
	or.pred  	%p85, %p84, %p83;
	@%p85 bra 	$L__BB2_53;
	mul.wide.s32 	%rd57, %r52, 8;
	add.s64 	%rd58, %rd3, %rd57;
	st.global.f64 	[%rd58], %fd243;
$L__BB2_53:
	setp.lt.s32 	%p86, %r17, 5;
	setp.lt.s32 	%p87, %r15, 2;
	or.pred  	%p88, %p86, %p87;
	@%p88 bra 	$L__BB2_55;
	add.s32 	%r196, %r52, %r64;
	mul.wide.s32 	%rd59, %r196, 8;
	add.s64 	%rd60, %rd3, %rd59;
	st.global.f64 	[%rd60], %fd242;
$L__BB2_55:
	setp.lt.s32 	%p89, %r17, 5;
	setp.lt.s32 	%p90, %r15, 3;
	or.pred  	%p91, %p89, %p90;
	@%p91 bra 	$L__BB2_57;
	shl.b32 	%r197, %r64, 1;
	add.s32 	%r198, %r52, %r197;
	mul.wide.s32 	%rd61, %r198, 8;
	add.s64 	%rd62, %rd3, %rd61;
	st.global.f64 	[%rd62], %fd241;
$L__BB2_57:
	setp.lt.s32 	%p92, %r17, 5;
	setp.lt.s32 	%p93, %r14, 4;
	or.pred  	%p94, %p92, %p93;
	@%p94 bra 	$L__BB2_59;
	mad.lo.s32 	%r199, %r64, 3, %r52;
	mul.wide.s32 	%rd63, %r199, 8;
	add.s64 	%rd64, %rd3, %rd63;
	st.global.f64 	[%rd64], %fd240;
$L__BB2_59:
	setp.lt.s32 	%p95, %r15, 1;
	setp.lt.s32 	%p96, %r17, 6;
	add.s32 	%r53, %r52, %r65;
	or.pred  	%p97, %p96, %p95;
	@%p97 bra 	$L__BB2_61;
	mul.wide.s32 	%rd65, %r53, 8;
	add.s64 	%rd66, %rd3, %rd65;
	st.global.f64 	[%rd66], %fd239;
$L__BB2_61:
	setp.lt.s32 	%p98, %r17, 6;
	setp.lt.s32 	%p99, %r15, 2;
	or.pred  	%p100, %p98, %p99;
	@%p100 bra 	$L__BB2_63;
	add.s32 	%r200, %r53, %r64;
	mul.wide.s32 	%rd67, %r200, 8;
	add.s64 	%rd68, %rd3, %rd67;
	st.global.f64 	[%rd68], %fd238;
$L__BB2_63:
	setp.lt.s32 	%p101, %r17, 6;
	setp.lt.s32 	%p102, %r15, 3;
	or.pred  	%p103, %p101, %p102;
	@%p103 bra 	$L__BB2_65;
	shl.b32 	%r201, %r64, 1;
	add.s32 	%r202, %r53, %r201;
	mul.wide.s32 	%rd69, %r202, 8;
	add.s64 	%rd70, %rd3, %rd69;
	st.global.f64 	[%rd70], %fd237;
$L__BB2_65:
	setp.lt.s32 	%p104, %r17, 6;
	setp.lt.s32 	%p105, %r14, 4;
	or.pred  	%p106, %p104, %p105;
	@%p106 bra 	$L__BB2_67;
	mad.lo.s32 	%r203, %r64, 3, %r53;
	mul.wide.s32 	%rd71, %r203, 8;
	add.s64 	%rd72, %rd3, %rd71;
	st.global.f64 	[%rd72], %fd236;
$L__BB2_67:
	setp.lt.s32 	%p107, %r15, 1;
	setp.lt.s32 	%p108, %r17, 7;
	add.s32 	%r54, %r53, %r65;
	or.pred  	%p109, %p108, %p107;
	@%p109 bra 	$L__BB2_69;
	mul.wide.s32 	%rd73, %r54, 8;
	add.s64 	%rd74, %rd3, %rd73;
	st.global.f64 	[%rd74], %fd235;
$L__BB2_69:
	setp.lt.s32 	%p110, %r17, 7;
	setp.lt.s32 	%p111, %r15, 2;
	or.pred  	%p112, %p110, %p111;
	@%p112 bra 	$L__BB2_71;
	add.s32 	%r204, %r54, %r64;
	mul.wide.s32 	%rd75, %r204, 8;
	add.s64 	%rd76, %rd3, %rd75;
	st.global.f64 	[%rd76], %fd234;
$L__BB2_71:
	setp.lt.s32 	%p113, %r17, 7;
	setp.lt.s32 	%p114, %r15, 3;
	or.pred  	%p115, %p113, %p114;
	@%p115 bra 	$L__BB2_73;
	shl.b32 	%r205, %r64, 1;
	add.s32 	%r206, %r54, %r205;
	mul.wide.s32 	%rd77, %r206, 8;
	add.s64 	%rd78, %rd3, %rd77;
	st.global.f64 	[%rd78], %fd233;
$L__BB2_73:
	setp.lt.s32 	%p116, %r17, 7;
	setp.lt.s32 	%p117, %r14, 4;
	or.pred  	%p118, %p116, %p117;
	@%p118 bra 	$L__BB2_75;
	mad.lo.s32 	%r207, %r64, 3, %r54;
	mul.wide.s32 	%rd79, %r207, 8;
	add.s64 	%rd80, %rd3, %rd79;
	st.global.f64 	[%rd80], %fd232;
$L__BB2_75:
	setp.lt.s32 	%p119, %r15, 1;
	setp.lt.s32 	%p120, %r16, 8;
	add.s32 	%r55, %r54, %r65;
	or.pred  	%p121, %p120, %p119;
	@%p121 bra 	$L__BB2_77;
	mul.wide.s32 	%rd81, %r55, 8;
	add.s64 	%rd82, %rd3, %rd81;
	st.global.f64 	[%rd82], %fd231;
$L__BB2_77:
	setp.lt.s32 	%p122, %r15, 2;
	setp.lt.s32 	%p123, %r16, 8;
	or.pred  	%p124, %p123, %p122;
	@%p124 bra 	$L__BB2_79;
	add.s32 	%r208, %r55, %r64;
	mul.wide.s32 	%rd83, %r208, 8;
	add.s64 	%rd84, %rd3, %rd83;
	st.global.f64 	[%rd84], %fd230;
$L__BB2_79:
	setp.lt.s32 	%p125, %r15, 3;
	setp.lt.s32 	%p126, %r16, 8;
	or.pred  	%p127, %p126, %p125;
	@%p127 bra 	$L__BB2_81;
	shl.b32 	%r209, %r64, 1;
	add.s32 	%r210, %r55, %r209;
	mul.wide.s32 	%rd85, %r210, 8;
	add.s64 	%rd86, %rd3, %rd85;
	st.global.f64 	[%rd86], %fd229;
$L__BB2_81:
	setp.lt.s32 	%p128, %r16, 8;
	setp.lt.s32 	%p129, %r14, 4;
	or.pred  	%p130, %p128, %p129;
	@%p130 bra 	$L__BB2_83;
	mad.lo.s32 	%r211, %r64, 3, %r55;
	mul.wide.s32 	%rd87, %r211, 8;
	add.s64 	%rd88, %rd3, %rd87;
	st.global.f64 	[%rd88], %fd228;
$L__BB2_83:
	ret;

}
	// .globl	_Z11kernel__4_1PdS_S_iiiiiiiiiiiiiiiiii
.visible .entry _Z11kernel__4_1PdS_S_iiiiiiiiiiiiiiiiii(
	.param .u64 .ptr .align 1 _Z11kernel__4_1PdS_S_iiiiiiiiiiiiiiiiii_param_0,
	.param .u64 .ptr .align 1 _Z11kernel__4_1PdS_S_iiiiiiiiiiiiiiiiii_param_1,
	.param .u64 .ptr .align 1 _Z11kernel__4_1PdS_S_iiiiiiiiiiiiiiiiii_param_2,
	.param .u32 _Z11kernel__4_1PdS_S_iiiiiiiiiiiiiiiiii_param_3,
	.param .u32 _Z11kernel__4_1PdS_S_iiiiiiiiiiiiiiiiii_param_4,
	.param .u32 _Z11kernel__4_1PdS_S_iiiiiiiiiiiiiiiiii_param_5,
	.param .u32 _Z11kernel__4_1PdS_S_iiiiiiiiiiiiiiiiii_param_6,
	.param .u32 _Z11kernel__4_1PdS_S_iiiiiiiiiiiiiiiiii_param_7,
	.param .u32 _Z11kernel__4_1PdS_S_iiiiiiiiiiiiiiiiii_param_8,
	.param .u32 _Z11kernel__4_1PdS_S_iiiiiiiiiiiiiiiiii_param_9,
	.param .u32 _Z11kernel__4_1PdS_S_iiiiiiiiiiiiiiiiii_param_10,
	.param .u32 _Z11kernel__4_1PdS_S_iiiiiiiiiiiiiiiiii_param_11,
	.param .u32 _Z11kernel__4_1PdS_S_iiiiiiiiiiiiiiiiii_param_12,
	.param .u32 _Z11kernel__4_1PdS_S_iiiiiiiiiiiiiiiiii_param_13,
	.param .u32 _Z11kernel__4_1PdS_S_iiiiiiiiiiiiiiiiii_param_14,
	.param .u32 _Z11kernel__4_1PdS_S_iiiiiiiiiiiiiiiiii_param_15,
	.param .u32 _Z11kernel__4_1PdS_S_iiiiiiiiiiiiiiiiii_param_16,
	.param .u32 _Z11kernel__4_1PdS_S_iiiiiiiiiiiiiiiiii_param_17,
	.param .u32 _Z11kernel__4_1PdS_S_iiiiiiiiiiiiiiiiii_param_18,
	.param .u32 _Z11kernel__4_1PdS_S_iiiiiiiiiiiiiiiiii_param_19,
	.param .u32 _Z11kernel__4_1PdS_S_iiiiiiiiiiiiiiiiii_param_20
)
{
	.reg .pred 	%p<138>;
	.reg .b32 	%r<228>;
	.reg .b64 	%rd<89>;
	.reg .b64 	%fd<312>;
	// demoted variable
	.shared .align 8 .b8 _ZZ11kernel__4_1PdS_S_iiiiiiiiiiiiiiiiiiE4sm_a[4096];
	// demoted variable
	.shared .align 8 .b8 _ZZ11kernel__4_1PdS_S_iiiiiiiiiiiiiiiiiiE4sm_b[4096];
	ld.param.u64 	%rd4, [_Z11kernel__4_1PdS_S_iiiiiiiiiiiiiiiiii_param_0];
	ld.param.u64 	%rd5, [_Z11kernel__4_1PdS_S_iiiiiiiiiiiiiiiiii_param_1];
	ld.param.u64 	%rd6, [_Z11kernel__4_1PdS_S_iiiiiiiiiiiiiiiiii_param_2];
	ld.param.u32 	%r58, [_Z11kernel__4_1PdS_S_iiiiiiiiiiiiiiiiii_param_3];
	ld.param.u32 	%r59, [_Z11kernel__4_1PdS_S_iiiiiiiiiiiiiiiiii_param_4];
	ld.param.u32 	%r60, [_Z11kernel__4_1PdS_S_iiiiiiiiiiiiiiiiii_param_5];
	ld.param.u32 	%r61, [_Z11kernel__4_1PdS_S_iiiiiiiiiiiiiiiiii_param_6];
	ld.param.u32 	%r62, [_Z11kernel__4_1PdS_S_iiiiiiiiiiiiiiiiii_param_7];
	ld.param.u32 	%r63, [_Z11kernel__4_1PdS_S_iiiiiiiiiiiiiiiiii_param_8];
	ld.param.u32 	%r64, [_Z11kernel__4_1PdS_S_iiiiiiiiiiiiiiiiii_param_9];
	ld.param.u32 	%r69, [_Z11kernel__4_1PdS_S_iiiiiiiiiiiiiiiiii_param_10];
	ld.param.u32 	%r70, [_Z11kernel__4_1PdS_S_iiiiiiiiiiiiiiiiii_param_11];
	ld.param.u32 	%r71, [_Z11kernel__4_1PdS_S_iiiiiiiiiiiiiiiiii_param_12];
	ld.param.u32 	%r72, [_Z11kernel__4_1PdS_S_iiiiiiiiiiiiiiiiii_param_13];
	ld.param.u32 	%r73, [_Z11kernel__4_1PdS_S_iiiiiiiiiiiiiiiiii_param_14];
	ld.param.u32 	%r65, [_Z11kernel__4_1PdS_S_iiiiiiiiiiiiiiiiii_param_16];
	ld.param.u32 	%r66, [_Z11kernel__4_1PdS_S_iiiiiiiiiiiiiiiiii_param_18];
	ld.param.u32 	%r67, [_Z11kernel__4_1PdS_S_iiiiiiiiiiiiiiiiii_param_19];
	ld.param.u32 	%r68, [_Z11kernel__4_1PdS_S_iiiiiiiiiiiiiiiiii_param_20];
	cvta.to.global.u64 	%rd1, %rd5;
	cvta.to.global.u64 	%rd2, %rd6;
	cvta.to.global.u64 	%rd3, %rd4;
	mov.u32 	%r1, %tid.x;
	and.b32  	%r2, %r1, 15;
	shr.u32 	%r74, %r1, 4;
	mov.u32 	%r3, %tid.y;
	and.b32  	%r4, %r3, 7;
	shr.u32 	%r75, %r3, 3;
	mov.u32 	%r76, %ctaid.x;
	mul.lo.s32 	%r77, %r70, %r69;
	mul.lo.s32 	%r78, %r77, %r71;
	mul.lo.s32 	%r79, %r78, %r72;
	mul.lo.s32 	%r80, %r79, %r73;
	div.u32 	%r81, %r76, %r80;
	mul.lo.s32 	%r82, %r81, %r80;
	sub.s32 	%r83, %r76, %r82;
	div.s32 	%r84, %r83, %r79;
	mul.lo.s32 	%r85, %r84, %r79;
	sub.s32 	%r86, %r83, %r85;
	div.s32 	%r87, %r86, %r78;
	mul.lo.s32 	%r88, %r87, %r78;
	sub.s32 	%r89, %r86, %r88;
	div.s32 	%r5, %r89, %r77;
	mul.lo.s32 	%r90, %r5, %r77;
	sub.s32 	%r91, %r89, %r90;
	div.s32 	%r6, %r91, %r69;
	mul.lo.s32 	%r92, %r6, %r69;
	sub.s32 	%r93, %r91, %r92;
	shl.b32 	%r7, %r93, 4;
	or.b32  	%r94, %r7, %r2;
	add.s32 	%r95, %r6, %r75;
	add.s32 	%r96, %r5, %r74;
	shl.b32 	%r8, %r87, 3;
	or.b32  	%r97, %r8, %r4;
	shl.b32 	%r9, %r84, 2;
	shl.b32 	%r10, %r81, 3;
	mad.lo.s32 	%r98, %r10, %r62, %r9;
	mad.lo.s32 	%r99, %r98, %r61, %r97;
	mad.lo.s32 	%r100, %r99, %r60, %r96;
	mad.lo.s32 	%r101, %r100, %r59, %r95;
	mad.lo.s32 	%r11, %r101, %r58, %r94;
	sub.s32 	%r102, %r58, %r7;
	shr.s32 	%r103, %r58, 31;
	shr.u32 	%r104, %r103, 28;
	add.s32 	%r105, %r58, %r104;
	and.b32  	%r106, %r105, -16;
	sub.s32 	%r107, %r58, %r106;
	setp.lt.s32 	%p4, %r102, 16;
	selp.b32 	%r12, %r107, 16, %p4;
	sub.s32 	%r108, %r61, %r8;
	shr.s32 	%r109, %r61, 31;
	shr.u32 	%r110, %r109, 29;
	add.s32 	%r111, %r61, %r110;
	and.b32  	%r112, %r111, -8;
	sub.s32 	%r113, %r61, %r112;
	setp.lt.s32 	%p5, %r108, 8;
	selp.b32 	%r13, %r113, 8, %p5;
	sub.s32 	%r14, %r62, %r9;
	shr.s32 	%r114, %r62, 31;
	shr.u32 	%r115, %r114, 30;
	add.s32 	%r116, %r62, %r115;
	and.b32  	%r117, %r116, -4;
	sub.s32 	%r118, %r62, %r117;
	setp.gt.s32 	%p6, %r14, 3;
	selp.b32 	%r15, 4, %r118, %p6;
	sub.s32 	%r16, %r63, %r10;
	shr.s32 	%r119, %r63, 31;
	shr.u32 	%r120, %r119, 29;
	add.s32 	%r121, %r63, %r120;
	and.b32  	%r122, %r121, -8;
	sub.s32 	%r123, %r63, %r122;
	setp.gt.s32 	%p7, %r16, 7;
	selp.b32 	%r17, 8, %r123, %p7;
	setp.lt.s32 	%p8, %r68, 1;
	mov.f64 	%fd248, 0d0000000000000000;
	mov.f64 	%fd249, %fd248;
	mov.f64 	%fd250, %fd248;
	mov.f64 	%fd251, %fd248;
	mov.f64 	%fd252, %fd248;
	mov.f64 	%fd253, %fd248;
	mov.f64 	%fd254, %fd248;
	mov.f64 	%fd255, %fd248;
	mov.f64 	%fd256, %fd248;
	mov.f64 	%fd257, %fd248;
	mov.f64 	%fd258, %fd248;
	mov.f64 	%fd259, %fd248;
	mov.f64 	%fd260, %fd248;
	mov.f64 	%fd261, %fd248;
	mov.f64 	%fd262, %fd248;
	mov.f64 	%fd263, %fd248;
	mov.f64 	%fd264, %fd248;
	mov.f64 	%fd265, %fd248;
	mov.f64 	%fd266, %fd248;
	mov.f64 	%fd267, %fd248;
	mov.f64 	%fd268, %fd248;
	mov.f64 	%fd269, %fd248;
	mov.f64 	%fd270, %fd248;
	mov.f64 	%fd271, %fd248;
	mov.f64 	%fd272, %fd248;
	mov.f64 	%fd273, %fd248;
	mov.f64 	%fd274, %fd248;
	mov.f64 	%fd275, %fd248;
	mov.f64 	%fd276, %fd248;
	mov.f64 	%fd277, %fd248;
	mov.f64 	%fd278, %fd248;
	mov.f64 	%fd279, %fd248;
	@%p8 bra 	$L__BB3_21;
	setp.gt.s32 	%p9, %r60, %r5;
	setp.gt.s32 	%p10, %r59, %r6;
	setp.lt.s32 	%p11, %r2, %r13;
	and.pred  	%p1, %p11, %p10;
	add.s32 	%r18, %r8, %r2;
	mul.lo.s32 	%r125, %r64, %r63;
	mad.lo.s32 	%r19, %r125, %r6, %r10;
	setp.lt.s32 	%p12, %r4, %r12;
	and.pred  	%p2, %p9, %p12;
	add.s32 	%r126, %r7, %r4;
	mad.lo.s32 	%r127, %r5, %r58, %r126;
	mul.lo.s32 	%r20, %r127, %r62;
	add.s32 	%r128, %r127, 8;
	mul.lo.s32 	%r21, %r128, %r62;
	and.b32  	%r129, %r3, 1016;
	or.b32  	%r22, %r4, %r129;
	and.b32  	%r130, %r1, 1008;
	or.b32  	%r23, %r2, %r130;
	and.b32  	%r24, %r17, 3;
	and.b32  	%r131, %r17, 2147483644;
	neg.s32 	%r25, %r131;
	shl.b32 	%r132, %r3, 9;
	shl.b32 	%r133, %r1, 3;
	add.s32 	%r134, %r132, %r133;
	mov.u32 	%r135, _ZZ11kernel__4_1PdS_S_iiiiiiiiiiiiiiiiiiE4sm_a;
	add.s32 	%r136, %r134, %r135;
	add.s32 	%r26, %r136, 128;
	mov.b32 	%r220, 0;
	mov.f64 	%fd248, 0d0000000000000000;
	not.pred 	%p14, %p1;
	not.pred 	%p25, %p2;
	add.s32 	%r159, %r4, 8;
	shl.b32 	%r175, %r22, 3;
	shl.b32 	%r179, %r23, 3;
	mov.u32 	%r221, %r220;
$L__BB3_2:
	.pragma "nounroll";
	add.s32 	%r29, %r220, 8;
	sub.s32 	%r137, %r29, %r68;
	setp.gt.s32 	%p13, %r137, 0;
	selp.b32 	%r221, %r137, %r221, %p13;
	@%p14 bra 	$L__BB3_11;
	setp.lt.s32 	%p15, %r17, 1;
	setp.gt.u32 	%p16, %r1, 7;
	sub.s32 	%r138, 8, %r221;
	setp.ge.u32 	%p17, %r3, %r138;
	or.pred  	%p18, %p16, %p17;
	or.pred  	%p19, %p18, %p15;
	@%p19 bra 	$L__BB3_11;
	setp.lt.u32 	%p20, %r17, 4;
	add.s32 	%r140, %r220, %r3;
	mad.lo.s32 	%r31, %r140, %r65, %r18;
	mov.b32 	%r225, 0;
	@%p20 bra 	$L__BB3_7;
	mov.b32 	%r224, 0;
	mov.u32 	%r222, %r26;
	mov.u32 	%r223, %r25;
$L__BB3_6:
	and.b32  	%r225, %r17, 2147483644;
	add.s32 	%r142, %r19, %r224;
	mad.lo.s32 	%r143, %r142, %r61, %r31;
	mul.wide.u32 	%rd7, %r143, 8;
	add.s64 	%rd8, %rd1, %rd7;
	ld.global.f64 	%fd163, [%rd8];
	st.shared.f64 	[%r222+-128], %fd163;
	add.s32 	%r144, %r143, %r61;
	mul.wide.u32 	%rd9, %r144, 8;
	add.s64 	%rd10, %rd1, %rd9;
	ld.global.f64 	%fd164, [%rd10];
	st.shared.f64 	[%r222+-64], %fd164;
	add.s32 	%r145, %r144, %r61;
	mul.wide.u32 	%rd11, %r145, 8;
	add.s64 	%rd12, %rd1, %rd11;
	ld.global.f64 	%fd165, [%rd12];
	st.shared.f64 	[%r222], %fd165;
	add.s32 	%r146, %r145, %r61;
	mul.wide.u32 	%rd13, %r146, 8;
	add.s64 	%rd14, %rd1, %rd13;
	ld.global.f64 	%fd166, [%rd14];
	st.shared.f64 	[%r222+64], %fd166;
	add.s32 	%r224, %r224, 4;
	add.s32 	%r223, %r223, 4;
	add.s32 	%r222, %r222, 256;
	setp.ne.s32 	%p21, %r223, 0;
	@%p21 bra 	$L__BB3_6;
$L__BB3_7:
	setp.eq.s32 	%p22, %r24, 0;
	@%p22 bra 	$L__BB3_11;
	setp.eq.s32 	%p23, %r24, 1;
	add.s32 	%r147, %r19, %r225;
	mad.lo.s32 	%r40, %r147, %r61, %r31;
	mul.wide.u32 	%rd15, %r40, 8;
	add.s64 	%rd16, %rd1, %rd15;
	ld.global.f64 	%fd167, [%rd16];
	shl.b32 	%r148, %r225, 3;
	add.s32 	%r149, %r148, %r1;
	shl.b32 	%r150, %r3, 9;
	mov.u32 	%r151, _ZZ11kernel__4_1PdS_S_iiiiiiiiiiiiiiiiiiE4sm_a;
	add.s32 	%r152, %r151, %r150;
	shl.b32 	%r153, %r149, 3;
	add.s32 	%r41, %r152, %r153;
	st.shared.f64 	[%r41], %fd167;
	@%p23 bra 	$L__BB3_11;
	setp.eq.s32 	%p24, %r24, 2;
	add.s32 	%r42, %r40, %r61;
	mul.wide.u32 	%rd17, %r42, 8;
	add.s64 	%rd18, %rd1, %rd17;
	ld.global.f64 	%fd168, [%rd18];
	st.shared.f64 	[%r41+64], %fd168;
	@%p24 bra 	$L__BB3_11;
	add.s32 	%r154, %r42, %r61;
	mul.wide.u32 	%rd19, %r154, 8;
	add.s64 	%rd20, %rd1, %rd19;
	ld.global.f64 	%fd169, [%rd20];
	st.shared.f64 	[%r41+128], %fd169;
$L__BB3_11:
	@%p25 bra 	$L__BB3_17;
	setp.lt.s32 	%p26, %r15, 1;
	and.b32  	%r155, %r1, 1016;
	setp.ne.s32 	%p27, %r155, 0;
	sub.s32 	%r156, 8, %r221;
	setp.ge.u32 	%p28, %r1, %r156;
	or.pred  	%p29, %p27, %p28;
	or.pred  	%p30, %p29, %p26;
	@%p30 bra 	$L__BB3_17;
	setp.lt.s32 	%p31, %r159, %r12;
	add.s32 	%r43, %r220, %r1;
	setp.lt.u32 	%p32, %r43, %r68;
	and.pred  	%p3, %p32, %p31;
	mov.b32 	%r226, 0;
	not.pred 	%p33, %p3;
$L__BB3_14:
	add.s32 	%r45, %r226, %r9;
	add.s32 	%r160, %r45, %r20;
	mad.lo.s32 	%r161, %r160, %r64, %r43;
	mul.wide.u32 	%rd21, %r161, 8;
	add.s64 	%rd22, %rd2, %rd21;
	ld.global.f64 	%fd170, [%rd22];
	shl.b32 	%r162, %r226, 4;
	add.s32 	%r163, %r162, %r3;
	shl.b32 	%r164, %r1, 9;
	mov.u32 	%r165, _ZZ11kernel__4_1PdS_S_iiiiiiiiiiiiiiiiiiE4sm_b;
	add.s32 	%r166, %r165, %r164;
	shl.b32 	%r167, %r163, 3;
	add.s32 	%r46, %r166, %r167;
	st.shared.f64 	[%r46], %fd170;
	@%p33 bra 	$L__BB3_16;
	add.s32 	%r168, %r45, %r21;
	mad.lo.s32 	%r169, %r168, %r64, %r43;
	mul.wide.u32 	%rd23, %r169, 8;
	add.s64 	%rd24, %rd2, %rd23;
	ld.global.f64 	%fd171, [%rd24];
	st.shared.f64 	[%r46+64], %fd171;
$L__BB3_16:
	add.s32 	%r226, %r226, 1;
	setp.ne.s32 	%p34, %r226, %r15;
	@%p34 bra 	$L__BB3_14;
$L__BB3_17:
	bar.sync 	0;
	setp.gt.s32 	%p35, %r221, 7;
	@%p35 bra 	$L__BB3_20;
	sub.s32 	%r171, 8, %r221;
	max.s32 	%r48, %r171, 1;
	mov.b32 	%r227, 0;
$L__BB3_19:
	shl.b32 	%r172, %r227, 9;
	mov.u32 	%r173, _ZZ11kernel__4_1PdS_S_iiiiiiiiiiiiiiiiiiE4sm_a;
	add.s32 	%r174, %r173, %r172;
	add.s32 	%r176, %r174, %r175;
	mov.u32 	%r177, _ZZ11kernel__4_1PdS_S_iiiiiiiiiiiiiiiiiiE4sm_b;
	add.s32 	%r178, %r177, %r172;
	ld.shared.f64 	%fd172, [%r176+448];
	ld.shared.f64 	%fd173, [%r176+384];
	ld.shared.f64 	%fd174, [%r176+320];
	ld.shared.f64 	%fd175, [%r176+256];
	ld.shared.f64 	%fd176, [%r176+192];
	ld.shared.f64 	%fd177, [%r176+128];
	ld.shared.f64 	%fd178, [%r176+64];
	ld.shared.f64 	%fd179, [%r176];
	add.s32 	%r180, %r178, %r179;
	ld.shared.f64 	%fd180, [%r180];
	fma.rn.f64 	%fd279, %fd179, %fd180, %fd279;
	fma.rn.f64 	%fd275, %fd178, %fd180, %fd275;
	fma.rn.f64 	%fd271, %fd177, %fd180, %fd271;
	fma.rn.f64 	%fd267, %fd176, %fd180, %fd267;
	fma.rn.f64 	%fd263, %fd175, %fd180, %fd263;
	fma.rn.f64 	%fd259, %fd174, %fd180, %fd259;
	fma.rn.f64 	%fd255, %fd173, %fd180, %fd255;
	fma.rn.f64 	%fd251, %fd172, %fd180, %fd251;
	ld.shared.f64 	%fd181, [%r180+128];
	fma.rn.f64 	%fd278, %fd179, %fd181, %fd278;
	fma.rn.f64 	%fd274, %fd178, %fd181, %fd274;
	fma.rn.f64 	%fd270, %fd177, %fd181, %fd270;
	fma.rn.f64 	%fd266, %fd176, %fd181, %fd266;
	fma.rn.f64 	%fd262, %fd175, %fd181, %fd262;
	fma.rn.f64 	%fd258, %fd174, %fd181, %fd258;
	fma.rn.f64 	%fd254, %fd173, %fd181, %fd254;
	fma.rn.f64 	%fd250, %fd172, %fd181, %fd250;
	ld.shared.f64 	%fd182, [%r180+256];
	fma.rn.f64 	%fd277, %fd179, %fd182, %fd277;
	fma.rn.f64 	%fd273, %fd178, %fd182, %fd273;
	fma.rn.f64 	%fd269, %fd177, %fd182, %fd269;
	fma.rn.f64 	%fd265, %fd176, %fd182, %fd265;
	fma.rn.f64 	%fd261, %fd175, %fd182, %fd261;
	fma.rn.f64 	%fd257, %fd174, %fd182, %fd257;
	fma.rn.f64 	%fd253, %fd173, %fd182, %fd253;
	fma.rn.f64 	%fd249, %fd172, %fd182, %fd249;
	ld.shared.f64 	%fd183, [%r180+384];
	fma.rn.f64 	%fd276, %fd179, %fd183, %fd276;
	fma.rn.f64 	%fd272, %fd178, %fd183, %fd272;
	fma.rn.f64 	%fd268, %fd177, %fd183, %fd268;
	fma.rn.f64 	%fd264, %fd176, %fd183, %fd264;
	fma.rn.f64 	%fd260, %fd175, %fd183, %fd260;
	fma.rn.f64 	%fd256, %fd174, %fd183, %fd256;
	fma.rn.f64 	%fd252, %fd173, %fd183, %fd252;
	fma.rn.f64 	%fd248, %fd172, %fd183, %fd248;
	add.s32 	%r227, %r227, 1;
	setp.ne.s32 	%p36, %r227, %r48;
	@%p36 bra 	$L__BB3_19;
$L__BB3_20:
	bar.sync 	0;
	setp.lt.s32 	%p37, %r29, %r68;
	mov.u32 	%r220, %r29;
	@%p37 bra 	$L__BB3_2;
$L__BB3_21:
	setp.gt.s32 	%p38, %r60, %r5;
	setp.gt.s32 	%p39, %r59, %r6;
	setp.lt.s32 	%p40, %r2, %r12;
	setp.lt.u32 	%p41, %r1, 16;
	and.pred  	%p42, %p41, %p38;
	and.pred  	%p43, %p40, %p42;
	setp.lt.s32 	%p44, %r4, %r13;
	and.pred  	%p45, %p43, %p44;
	setp.lt.u32 	%p46, %r3, 8;
	and.pred  	%p47, %p46, %p39;
	and.pred  	%p48, %p45, %p47;
	not.pred 	%p49, %p48;
	@%p49 bra 	$L__BB3_86;
	min.s32 	%r184, %r17, %r15;
	setp.lt.s32 	%p50, %r184, 1;
	@%p50 bra 	$L__BB3_24;
	mul.wide.s32 	%rd25, %r11, 8;
	add.s64 	%rd26, %rd3, %rd25;
	st.global.f64 	[%rd26], %fd279;
$L__BB3_24:
	setp.lt.s32 	%p51, %r17, 1;
	setp.lt.s32 	%p52, %r15, 2;
	or.pred  	%p53, %p51, %p52;
	@%p53 bra 	$L__BB3_26;
	add.s32 	%r185, %r11, %r66;
	mul.wide.s32 	%rd27, %r185, 8;
	add.s64 	%rd28, %rd3, %rd27;
	st.global.f64 	[%rd28], %fd278;
$L__BB3_26:
	setp.lt.s32 	%p55, %r15, 3;
	or.pred  	%p56, %p51, %p55;
	@%p56 bra 	$L__BB3_28;
	shl.b32 	%r186, %r66, 1;
	add.s32 	%r187, %r11, %r186;
	mul.wide.s32 	%rd29, %r187, 8;
	add.s64 	%rd30, %rd3, %rd29;
	st.global.f64 	[%rd30], %fd277;
$L__BB3_28:
	setp.lt.s32 	%p58, %r14, 4;
	or.pred  	%p59, %p51, %p58;
	@%p59 bra 	$L__BB3_30;
	mad.lo.s32 	%r188, %r66, 3, %r11;
	mul.wide.s32 	%rd31, %r188, 8;
	add.s64 	%rd32, %rd3, %rd31;
	st.global.f64 	[%rd32], %fd276;
$L__BB3_30:
	setp.lt.s32 	%p60, %r15, 1;
	setp.lt.s32 	%p61, %r17, 2;
	add.s32 	%r51, %r11, %r67;
	or.pred  	%p62, %p61, %p60;
	@%p62 bra 	$L__BB3_32;
	mul.wide.s32 	%rd33, %r51, 8;
	add.s64 	%rd34, %rd3, %rd33;
	st.global.f64 	[%rd34], %fd275;
$L__BB3_32:
	setp.lt.s32 	%p63, %r184, 2;
	@%p63 bra 	$L__BB3_34;
	add.s32 	%r190, %r51, %r66;
	mul.wide.s32 	%rd35, %r190, 8;
	add.s64 	%rd36, %rd3, %rd35;
	st.global.f64 	[%rd36], %fd274;
$L__BB3_34:
	setp.lt.s32 	%p64, %r17, 2;
	setp.lt.s32 	%p65, %r15, 3;
	or.pred  	%p66, %p64, %p65;
	@%p66 bra 	$L__BB3_36;
	shl.b32 	%r191, %r66, 1;
	add.s32 	%r192, %r51, %r191;
	mul.wide.s32 	%rd37, %r192, 8;
	add.s64 	%rd38, %rd3, %rd37;
	st.global.f64 	[%rd38], %fd273;
$L__BB3_36:
	setp.lt.s32 	%p67, %r17, 2;
	setp.lt.s32 	%p68, %r14, 4;
	or.pred  	%p69, %p67, %p68;
	@%p69 bra 	$L__BB3_38;
	mad.lo.s32 	%r193, %r66, 3, %r51;
	mul.wide.s32 	%rd39, %r193, 8;
	add.s64 	%rd40, %rd3, %rd39;
	st.global.f64 	[%rd40], %fd272;
$L__BB3_38:
	setp.lt.s32 	%p70, %r15, 1;
	setp.lt.s32 	%p71, %r17, 3;
	add.s32 	%r52, %r51, %r67;
	or.pred  	%p72, %p71, %p70;
	@%p72 bra 	$L__BB3_40;
	mul.wide.s32 	%rd41, %r52, 8;
	add.s64 	%rd42, %rd3, %rd41;
	st.global.f64 	[%rd42], %fd271;
$L__BB3_40:
	setp.lt.s32 	%p73, %r17, 3;
	setp.lt.s32 	%p74, %r15, 2;
	or.pred  	%p75, %p73, %p74;
	@%p75 bra 	$L__BB3_42;
	add.s32 	%r194, %r52, %r66;
	mul.wide.s32 	%rd43, %r194, 8;
	add.s64 	%rd44, %rd3, %rd43;
	st.global.f64 	[%rd44], %fd270;
$L__BB3_42:
	setp.lt.s32 	%p76, %r184, 3;
	@%p76 bra 	$L__BB3_44;
	shl.b32 	%r196, %r66, 1;
	add.s32 	%r197, %r52, %r196;
	mul.wide.s32 	%rd45, %r197, 8;
	add.s64 	%rd46, %rd3, %rd45;
	st.global.f64 	[%rd46], %fd269;
$L__BB3_44:
	setp.lt.s32 	%p77, %r17, 3;
	setp.lt.s32 	%p78, %r14, 4;
	or.pred  	%p79, %p77, %p78;
	@%p79 bra 	$L__BB3_46;
	mad.lo.s32 	%r198, %r66, 3, %r52;
	mul.wide.s32 	%rd47, %r198, 8;
	add.s64 	%rd48, %rd3, %rd47;
	st.global.f64 	[%rd48], %fd268;
$L__BB3_46:
	setp.lt.s32 	%p80, %r15, 1;
	setp.lt.s32 	%p81, %r17, 4;
	add.s32 	%r53, %r52, %r67;
	or.pred  	%p82, %p81, %p80;
	@%p82 bra 	$L__BB3_48;
	mul.wide.s32 	%rd49, %r53, 8;
	add.s64 	%rd50, %rd3, %rd49;
	st.global.f64 	[%rd50], %fd267;
$L__BB3_48:
	setp.lt.s32 	%p83, %r17, 4;
	setp.lt.s32 	%p84, %r15, 2;
	or.pred  	%p85, %p83, %p84;
	@%p85 bra 	$L__BB3_50;
	add.s32 	%r199, %r53, %r66;
	mul.wide.s32 	%rd51, %r199, 8;
	add.s64 	%rd52, %rd3, %rd51;
	st.global.f64 	[%rd52], %fd266;
$L__BB3_50:
	setp.lt.s32 	%p86, %r17, 4;
	setp.lt.s32 	%p87, %r15, 3;
	or.pred  	%p88, %p86, %p87;
	@%p88 bra 	$L__BB3_52;
	shl.b32 	%r200, %r66, 1;
	add.s32 	%r201, %r53, %r200;
	mul.wide.s32 	%rd53, %r201, 8;
	add.s64 	%rd54, %rd3, %rd53;
	st.global.f64 	[%rd54], %fd265;
$L__BB3_52:
	min.s32 	%r202, %r17, %r14;
	setp.lt.s32 	%p89, %r202, 4;
	@%p89 bra 	$L__BB3_54;
	mad.lo.s32 	%r203, %r66, 3, %r53;
	mul.wide.s32 	%rd55, %r203, 8;
	add.s64 	%rd56, %rd3, %rd55;
	st.global.f64 	[%rd56], %fd264;
$L__BB3_54:
	setp.lt.s32 	%p90, %r15, 1;
	setp.lt.s32 	%p91, %r17, 5;
	add.s32 	%r54, %r53, %r67;
	or.pred  	%p92, %p91, %p90;
	@%p92 bra 	$L__BB3_56;
	mul.wide.s32 	%rd57, %r54, 8;
	add.s64 	%rd58, %rd3, %rd57;
	st.global.f64 	[%rd58], %fd263;
$L__BB3_56:
	setp.lt.s32 	%p93, %r17, 5;
	setp.lt.s32 	%p94, %r15, 2;
	or.pred  	%p95, %p93, %p94;
	@%p95 bra 	$L__BB3_58;
	add.s32 	%r204, %r54, %r66;
	mul.wide.s32 	%rd59, %r204, 8;
	add.s64 	%rd60, %rd3, %rd59;
	st.global.f64 	[%rd60], %fd262;
$L__BB3_58:
	setp.lt.s32 	%p96, %r17, 5;
	setp.lt.s32 	%p97, %r15, 3;
	or.pred  	%p98, %p96, %p97;
	@%p98 bra 	$L__BB3_60;
	shl.b32 	%r205, %r66, 1;
	add.s32 	%r206, %r54, %r205;
	mul.wide.s32 	%rd61, %r206, 8;
	add.s64 	%rd62, %rd3, %rd61;
	st.global.f64 	[%rd62], %fd261;
$L__BB3_60:
	setp.lt.s32 	%p99, %r17, 5;
	setp.lt.s32 	%p100, %r14, 4;
	or.pred  	%p101, %p99, %p100;
	@%p101 bra 	$L__BB3_62;
	mad.lo.s32 	%r207, %r66, 3, %r54;
	mul.wide.s32 	%rd63, %r207, 8;
	add.s64 	%rd64, %rd3, %rd63;
	st.global.f64 	[%rd64], %fd260;
$L__BB3_62:
	setp.lt.s32 	%p102, %r15, 1;
	setp.lt.s32 	%p103, %r17, 6;
	add.s32 	%r55, %r54, %r67;
	or.pred  	%p104, %p103, %p102;
	@%p104 bra 	$L__BB3_64;
	mul.wide.s32 	%rd65, %r55, 8;
	add.s64 	%rd66, %rd3, %rd65;
	st.global.f64 	[%rd66], %fd259;
$L__BB3_64:
	setp.lt.s32 	%p105, %r17, 6;
	setp.lt.s32 	%p106, %r15, 2;
	or.pred  	%p107, %p105, %p106;
	@%p107 bra 	$L__BB3_66;
	add.s32 	%r208, %r55, %r66;
	mul.wide.s32 	%rd67, %r208, 8;
	add.s64 	%rd68, %rd3, %rd67;
	st.global.f64 	[%rd68], %fd258;
$L__BB3_66:
	setp.lt.s32 	%p108, %r17, 6;
	setp.lt.s32 	%p109, %r15, 3;
	or.pred  	%p110, %p108, %p109;
	@%p110 bra 	$L__BB3_68;
	shl.b32 	%r209, %r66, 1;
	add.s32 	%r210, %r55, %r209;
	mul.wide.s32 	%rd69, %r210, 8;
	add.s64 	%rd70, %rd3, %rd69;
	st.global.f64 	[%rd70], %fd257;
$L__BB3_68:
	setp.lt.s32 	%p111, %r17, 6;
	setp.lt.s32 	%p112, %r14, 4;
	or.pred  	%p113, %p111, %p112;
	@%p113 bra 	$L__BB3_70;
	mad.lo.s32 	%r211, %r66, 3, %r55;
	mul.wide.s32 	%rd71, %r211, 8;
	add.s64 	%rd72, %rd3, %rd71;
	st.global.f64 	[%rd72], %fd256;
$L__BB3_70:
	setp.lt.s32 	%p114, %r15, 1;
	setp.lt.s32 	%p115, %r17, 7;
	add.s32 	%r56, %r55, %r67;
	or.pred  	%p116, %p115, %p114;
	@%p116 bra 	$L__BB3_72;
	mul.wide.s32 	%rd73, %r56, 8;
	add.s64 	%rd74, %rd3, %rd73;
	st.global.f64 	[%rd74], %fd255;
$L__BB3_72:
	setp.lt.s32 	%p117, %r17, 7;
	setp.lt.s32 	%p118, %r15, 2;
	or.pred  	%p119, %p117, %p118;
	@%p119 bra 	$L__BB3_74;
	add.s32 	%r212, %r56, %r66;
	mul.wide.s32 	%rd75, %r212, 8;
	add.s64 	%rd76, %rd3, %rd75;
	st.global.f64 	[%rd76], %fd254;
$L__BB3_74:
	setp.lt.s32 	%p120, %r17, 7;
	setp.lt.s32 	%p121, %r15, 3;
	or.pred  	%p122, %p120, %p121;
	@%p122 bra 	$L__BB3_76;
	shl.b32 	%r213, %r66, 1;
	add.s32 	%r214, %r56, %r213;
	mul.wide.s32 	%rd77, %r214, 8;
	add.s64 	%rd78, %rd3, %rd77;
	st.global.f64 	[%rd78], %fd253;
$L__BB3_76:
	setp.lt.s32 	%p123, %r17, 7;
	setp.lt.s32 	%p124, %r14, 4;
	or.pred  	%p125, %p123, %p124;
	@%p125 bra 	$L__BB3_78;
	mad.lo.s32 	%r215, %r66, 3, %r56;
	mul.wide.s32 	%rd79, %r215, 8;
	add.s64 	%rd80, %rd3, %rd79;
	st.global.f64 	[%rd80], %fd252;
$L__BB3_78:
	setp.lt.s32 	%p126, %r15, 1;
	setp.lt.s32 	%p127, %r16, 8;
	add.s32 	%r57, %r56, %r67;
	or.pred  	%p128, %p127, %p126;
	@%p128 bra 	$L__BB3_80;
	mul.wide.s32 	%rd81, %r57, 8;
	add.s64 	%rd82, %rd3, %rd81;
	st.global.f64 	[%rd82], %fd251;
$L__BB3_80:
	setp.lt.s32 	%p129, %r15, 2;
	setp.lt.s32 	%p130, %r16, 8;
	or.pred  	%p131, %p130, %p129;
	@%p131 bra 	$L__BB3_82;
	add.s32 	%r216, %r57, %r66;
	mul.wide.s32 	%rd83, %r216, 8;
	add.s64 	%rd84, %rd3, %rd83;
	st.global.f64 	[%rd84], %fd250;
$L__BB3_82:
	setp.lt.s32 	%p132, %r15, 3;
	setp.lt.s32 	%p133, %r16, 8;
	or.pred  	%p134, %p133, %p132;
	@%p134 bra 	$L__BB3_84;
	shl.b32 	%r217, %r66, 1;
	add.s32 	%r218, %r57, %r217;
	mul.wide.s32 	%rd85, %r218, 8;
	add.s64 	%rd86, %rd3, %rd85;
	st.global.f64 	[%rd86], %fd249;
$L__BB3_84:
	setp.lt.s32 	%p135, %r16, 8;
	setp.lt.s32 	%p136, %r14, 4;
	or.pred  	%p137, %p135, %p136;
	@%p137 bra 	$L__BB3_86;
	mad.lo.s32 	%r219, %r66, 3, %r57;
	mul.wide.s32 	%rd87, %r219, 8;
	add.s64 	%rd88, %rd3, %rd87;
	st.global.f64 	[%rd88], %fd248;
$L__BB3_86:
	ret;

}


// ===== COMPILED SASS (sm_100) =====

	.target	sm_100

	.elftype	@"ET_EXEC"


//--------------------- .note.nv.tkinfo           --------------------------
	.section	.note.nv.tkinfo,"",@"SHT_NOTE"
	.sectionflags	@"SHF_NOTE_NV_TKINFO"
	.tkinfo
        /*0018*/ 	.word	0x00000002
        /*0030*/ 	.string	""
        /*0030*/ 	.string	"ptxas"
        /*0030*/ 	.string	"Cuda compilation tools, release 13.0, V13.0.88"
        /*0030*/ 	.string	"Build cuda_13.0.r13.0/compiler.36424714_0"
        /*0030*/ 	.string	"-arch sm_100 -m 64 "



//--------------------- .note.nv.cuinfo           --------------------------
	.section	.note.nv.cuinfo,"",@"SHT_NOTE"
	.sectionflags	@"SHF_NOTE_NV_CUINFO"
        /*0018*/ 	.short	0x0002
        /*001a*/ 	.short	0x0064
        /*001c*/ 	.short	0x0082
	.zero		2


//--------------------- .nv.info                  --------------------------
	.section	.nv.info,"",@"SHT_CUDA_INFO"
	.align	4


	//----- nvinfo : EIATTR_REGCOUNT
	.align		4
        /*0000*/ 	.byte	0x04, 0x2f
        /*0002*/ 	.short	(.L_1 - .L_0)
	.align		4
.L_0:
        /*0004*/ 	.word	index@(_Z11kernel__1_1PdS_S_iiiiiiiiiiiiiiiiii)
        /*0008*/ 	.word	0x0000005e


	//----- nvinfo : EIATTR_FRAME_SIZE
	.align		4
.L_1:
        /*000c*/ 	.byte	0x04, 0x11
        /*000e*/ 	.short	(.L_3 - .L_2)
	.align		4
.L_2:
        /*0010*/ 	.word	index@(_Z11kernel__1_1PdS_S_iiiiiiiiiiiiiiiiii)
        /*0014*/ 	.word	0x00000000


	//----- nvinfo : EIATTR_REGCOUNT
	.align		4
.L_3:
        /*0018*/ 	.byte	0x04, 0x2f
        /*001a*/ 	.short	(.L_5 - .L_4)
	.align		4
.L_4:
        /*001c*/ 	.word	index@(_Z11kernel__2_1PdS_S_iiiiiiiiiiiiiiiiii)
        /*0020*/ 	.word	0x00000078


	//----- nvinfo : EIATTR_FRAME_SIZE
	.align		4
.L_5:
        /*0024*/ 	.byte	0x04, 0x11
        /*0026*/ 	.short	(.L_7 - .L_6)
	.align		4
.L_6:
        /*0028*/ 	.word	index@(_Z11kernel__2_1PdS_S_iiiiiiiiiiiiiiiiii)
        /*002c*/ 	.word	0x00000000


	//----- nvinfo : EIATTR_REGCOUNT
	.align		4
.L_7:
        /*0030*/ 	.byte	0x04, 0x2f
        /*0032*/ 	.short	(.L_9 - .L_8)
	.align		4
.L_8:
        /*0034*/ 	.word	index@(_Z11kernel__3_1PdS_S_iiiiiiiiiiiiiiiiii)
        /*0038*/ 	.word	0x00000080


	//----- nvinfo : EIATTR_FRAME_SIZE
	.align		4
.L_9:
        /*003c*/ 	.byte	0x04, 0x11
        /*003e*/ 	.short	(.L_11 - .L_10)
	.align		4
.L_10:
        /*0040*/ 	.word	index@(_Z11kernel__3_1PdS_S_iiiiiiiiiiiiiiiiii)
        /*0044*/ 	.word	0x00000000


	//----- nvinfo : EIATTR_REGCOUNT
	.align		4
.L_11:
        /*0048*/ 	.byte	0x04, 0x2f
        /*004a*/ 	.short	(.L_13 - .L_12)
	.align		4
.L_12:
        /*004c*/ 	.word	index@(_Z11kernel__4_1PdS_S_iiiiiiiiiiiiiiiiii)
        /*0050*/ 	.word	0x0000007e


	//----- nvinfo : EIATTR_FRAME_SIZE
	.align		4
.L_13:
        /*0054*/ 	.byte	0x04, 0x11
        /*0056*/ 	.short	(.L_15 - .L_14)
	.align		4
.L_14:
        /*0058*/ 	.word	index@(_Z11kernel__4_1PdS_S_iiiiiiiiiiiiiiiiii)
        /*005c*/ 	.word	0x00000000


	//----- nvinfo : EIATTR_MIN_STACK_SIZE
	.align		4
.L_15:
        /*0060*/ 	.byte	0x04, 0x12
        /*0062*/ 	.short	(.L_17 - .L_16)
	.align		4
.L_16:
        /*0064*/ 	.word	index@(_Z11kernel__4_1PdS_S_iiiiiiiiiiiiiiiiii)
        /*0068*/ 	.word	0x00000000


	//----- nvinfo : EIATTR_MIN_STACK_SIZE
	.align		4
.L_17:
        /*006c*/ 	.byte	0x04, 0x12
        /*006e*/ 	.short	(.L_19 - .L_18)
	.align		4
.L_18:
        /*0070*/ 	.word	index@(_Z11kernel__3_1PdS_S_iiiiiiiiiiiiiiiiii)
        /*0074*/ 	.word	0x00000000


	//----- nvinfo : EIATTR_MIN_STACK_SIZE
	.align		4
.L_19:
        /*0078*/ 	.byte	0x04, 0x12
        /*007a*/ 	.short	(.L_21 - .L_20)
	.align		4
.L_20:
        /*007c*/ 	.word	index@(_Z11kernel__2_1PdS_S_iiiiiiiiiiiiiiiiii)
        /*0080*/ 	.word	0x00000000


	//----- nvinfo : EIATTR_MIN_STACK_SIZE
	.align		4
.L_21:
        /*0084*/ 	.byte	0x04, 0x12
        /*0086*/ 	.short	(.L_23 - .L_22)
	.align		4
.L_22:
        /*0088*/ 	.word	index@(_Z11kernel__1_1PdS_S_iiiiiiiiiiiiiiiiii)
        /*008c*/ 	.word	0x00000000
.L_23:


//--------------------- .nv.compat                --------------------------
	.section	.nv.compat,"",@"SHT_CUDA_COMPAT_INFO"
	.align	4
        /*0000*/ 	.byte	0x02, 0x09, 0x00, 0x00, 0x02, 0x02, 0x01, 0x00, 0x02, 0x05, 0x05, 0x00, 0x03, 0x07, 0x01, 0x01
        /*0010*/ 	.byte	0x02, 0x03, 0x00, 0x00, 0x02, 0x06, 0x01, 0x00, 0x04, 0x0b, 0x08, 0x00, 0x01, 0x00, 0x00, 0x00
        /*0020*/ 	.byte	0x00, 0x00, 0x00, 0x00


//--------------------- .nv.info._Z11kernel__4_1PdS_S_iiiiiiiiiiiiiiiiii --------------------------
	.section	.nv.info._Z11kernel__4_1PdS_S_iiiiiiiiiiiiiiiiii,"",@"SHT_CUDA_INFO"
	.sectionflags	@""
	.align	4


	//----- nvinfo : EIATTR_CUDA_API_VERSION
	.align		4
        /*0000*/ 	.byte	0x04, 0x37
        /*0002*/ 	.short	(.L_25 - .L_24)
.L_24:
        /*0004*/ 	.word	0x00000082


	//----- nvinfo : EIATTR_KPARAM_INFO
	.align		4
.L_25:
        /*0008*/ 	.byte	0x04, 0x17
        /*000a*/ 	.short	(.L_27 - .L_26)
.L_26:
        /*000c*/ 	.word	0x00000000
        /*0010*/ 	.short	0x0014
        /*0012*/ 	.short	0x005c
        /*0014*/ 	.byte	0x00, 0xf0, 0x11, 0x00


	//----- nvinfo : EIATTR_KPARAM_INFO
	.align		4
.L_27:
        /*0018*/ 	.byte	0x04, 0x17
        /*001a*/ 	.short	(.L_29 - .L_28)
.L_28:
        /*001c*/ 	.word	0x00000000
        /*0020*/ 	.short	0x0013
        /*0022*/ 	.short	0x0058
        /*0024*/ 	.byte	0x00, 0xf0, 0x11, 0x00


	//----- nvinfo : EIATTR_KPARAM_INFO
	.align		4
.L_29:
        /*0028*/ 	.byte	0x04, 0x17
        /*002a*/ 	.short	(.L_31 - .L_30)
.L_30:
        /*002c*/ 	.word	0x00000000
        /*0030*/ 	.short	0x0012
        /*0032*/ 	.short	0x0054
        /*0034*/ 	.byte	0x00, 0xf0, 0x11, 0x00


	//----- nvinfo : EIATTR_KPARAM_INFO
	.align		4
.L_31:
        /*0038*/ 	.byte	0x04, 0x17
        /*003a*/ 	.short	(.L_33 - .L_32)
.L_32:
        /*003c*/ 	.word	0x00000000
        /*0040*/ 	.short	0x0011
        /*0042*/ 	.short	0x0050
        /*0044*/ 	.byte	0x00, 0xf0, 0x11, 0x00


	//----- nvinfo : EIATTR_KPARAM_INFO
	.align		4
.L_33:
        /*0048*/ 	.byte	0x04, 0x17
        /*004a*/ 	.short	(.L_35 - .L_34)
.L_34:
        /*004c*/ 	.word	0x00000000
        /*0050*/ 	.short	0x0010
        /*0052*/ 	.short	0x004c
        /*0054*/ 	.byte	0x00, 0xf0, 0x11, 0x00


	//----- nvinfo : EIATTR_KPARAM_INFO
	.align		4
.L_35:
        /*0058*/ 	.byte	0x04, 0x17
        /*005a*/ 	.short	(.L_37 - .L_36)
.L_36:
        /*005c*/ 	.word	0x00000000
        /*0060*/ 	.short	0x000f
        /*0062*/ 	.short	0x0048
        /*0064*/ 	.byte	0x00, 0xf0, 0x11, 0x00


	//----- nvinfo : EIATTR_KPARAM_INFO
	.align		4
.L_37:
        /*0068*/ 	.byte	0x04, 0x17
        /*006a*/ 	.short	(.L_39 - .L_38)
.L_38:
        /*006c*/ 	.word	0x00000000
        /*0070*/ 	.short	0x000e
        /*0072*/ 	.short	0x0044
        /*0074*/ 	.byte	0x00, 0xf0, 0x11, 0x00


	//----- nvinfo : EIATTR_KPARAM_INFO
	.align		4
.L_39:
        /*0078*/ 	.byte	0x04, 0x17
        /*007a*/ 	.short	(.L_41 - .L_40)
.L_40:
        /*007c*/ 	.word	0x00000000
        /*0080*/ 	.short	0x000d
        /*0082*/ 	.short	0x0040
        /*0084*/ 	.byte	0x00, 0xf0, 0x11, 0x00


	//----- nvinfo : EIATTR_KPARAM_INFO
	.align		4
.L_41:
        /*0088*/ 	.byte	0x04, 0x17
        /*008a*/ 	.short	(.L_43 - .L_42)
.L_42:
        /*008c*/ 	.word	0x00000000
        /*0090*/ 	.short	0x000c
        /*0092*/ 	.short	0x003c
        /*0094*/ 	.byte	0x00, 0xf0, 0x11, 0x00


	//----- nvinfo : EIATTR_KPARAM_INFO
	.align		4
.L_43:
        /*0098*/ 	.byte	0x04, 0x17
        /*009a*/ 	.short	(.L_45 - .L_44)
.L_44:
        /*009c*/ 	.word	0x00000000
        /*00a0*/ 	.short	0x000b
        /*00a2*/ 	.short	0x0038
        /*00a4*/ 	.byte	0x00, 0xf0, 0x11, 0x00


	//----- nvinfo : EIATTR_KPARAM_INFO
	.align		4
.L_45:
        /*00a8*/ 	.byte	0x04, 0x17
        /*00aa*/ 	.short	(.L_47 - .L_46)
.L_46:
        /*00ac*/ 	.word	0x00000000
        /*00b0*/ 	.short	0x000a
        /*00b2*/ 	.short	0x0034
        /*00b4*/ 	.byte	0x00, 0xf0, 0x11, 0x00


	//----- nvinfo : EIATTR_KPARAM_INFO
	.align		4
.L_47:
        /*00b8*/ 	.byte	0x04, 0x17
        /*00ba*/ 	.short	(.L_49 - .L_48)
.L_48:
        /*00bc*/ 	.word	0x00000000
        /*00c0*/ 	.short	0x0009
        /*00c2*/ 	.short	0x0030
        /*00c4*/ 	.byte	0x00, 0xf0, 0x11, 0x00


	//----- nvinfo : EIATTR_KPARAM_INFO
	.align		4
.L_49:
        /*00c8*/ 	.byte	0x04, 0x17
        /*00ca*/ 	.short	(.L_51 - .L_50)
.L_50:
        /*00cc*/ 	.word	0x00000000
        /*00d0*/ 	.short	0x0008
        /*00d2*/ 	.short	0x002c
        /*00d4*/ 	.byte	0x00, 0xf0, 0x11, 0x00


	//----- nvinfo : EIATTR_KPARAM_INFO
	.align		4
.L_51:
        /*00d8*/ 	.byte	0x04, 0x17
        /*00da*/ 	.short	(.L_53 - .L_52)
.L_52:
        /*00dc*/ 	.word	0x00000000
        /*00e0*/ 	.short	0x0007
        /*00e2*/ 	.short	0x0028
        /*00e4*/ 	.byte	0x00, 0xf0, 0x11, 0x00


	//----- nvinfo : EIATTR_KPARAM_INFO
	.align		4
.L_53:
        /*00e8*/ 	.byte	0x04, 0x17
        /*00ea*/ 	.short	(.L_55 - .L_54)
.L_54:
        /*00ec*/ 	.word	0x00000000
        /*00f0*/ 	.short	0x0006
        /*00f2*/ 	.short	0x0024
        /*00f4*/ 	.byte	0x00, 0xf0, 0x11, 0x00


	//----- nvinfo : EIATTR_KPARAM_INFO
	.align		4
.L_55:
        /*00f8*/ 	.byte	0x04, 0x17
        /*00fa*/ 	.short	(.L_57 - .L_56)
.L_56:
        /*00fc*/ 	.word	0x00000000
        /*0100*/ 	.short	0x0005
        /*0102*/ 	.short	0x0020
        /*0104*/ 	.byte	0x00, 0xf0, 0x11, 0x00


	//----- nvinfo : EIATTR_KPARAM_INFO
	.align		4
.L_57:
        /*0108*/ 	.byte	0x04, 0x17
        /*010a*/ 	.short	(.L_59 - .L_58)
.L_58:
        /*010c*/ 	.word	0x00000000
        /*0110*/ 	.short	0x0004
        /*0112*/ 	.short	0x001c
        /*0114*/ 	.byte	0x00, 0xf0, 0x11, 0x00


	//----- nvinfo : EIATTR_KPARAM_INFO
	.align		4
.L_59:
        /*0118*/ 	.byte	0x04, 0x17
        /*011a*/ 	.short	(.L_61 - .L_60)
.L_60:
        /*011c*/ 	.word	0x00000000
        /*0120*/ 	.short	0x0003
        /*0122*/ 	.short	0x0018
        /*0124*/ 	.byte	0x00, 0xf0, 0x11, 0x00


	//----- nvinfo : EIATTR_KPARAM_INFO
	.align		4
.L_61:
        /*0128*/ 	.byte	0x04, 0x17
        /*012a*/ 	.short	(.L_63 - .L_62)
.L_62:
        /*012c*/ 	.word	0x00000000
        /*0130*/ 	.short	0x0002
        /*0132*/ 	.short	0x0010
        /*0134*/ 	.byte	0x00, 0xf5, 0x21, 0x00


	//----- nvinfo : EIATTR_KPARAM_INFO
	.align		4
.L_63:
        /*0138*/ 	.byte	0x04, 0x17
        /*013a*/ 	.short	(.L_65 - .L_64)
.L_64:
        /*013c*/ 	.word	0x00000000
        /*0140*/ 	.short	0x0001
        /*0142*/ 	.short	0x0008
        /*0144*/ 	.byte	0x00, 0xf5, 0x21, 0x00


	//----- nvinfo : EIATTR_KPARAM_INFO
	.align		4
.L_65:
        /*0148*/ 	.byte	0x04, 0x17
        /*014a*/ 	.short	(.L_67 - .L_66)
.L_66:
        /*014c*/ 	.word	0x00000000
        /*0150*/ 	.short	0x0000
        /*0152*/ 	.short	0x0000
        /*0154*/ 	.byte	0x00, 0xf5, 0x21, 0x00


	//----- nvinfo : EIATTR_SPARSE_MMA_MASK
	.align		4
.L_67:
        /*0158*/ 	.byte	0x03, 0x50
        /*015a*/ 	.short	0x0000


	//----- nvinfo : EIATTR_MAXREG_COUNT
	.align		4
        /*015c*/ 	.byte	0x03, 0x1b
        /*015e*/ 	.short	0x00ff


	//----- nvinfo : EIATTR_NUM_BARRIERS
	.align		4
        /*0160*/ 	.byte	0x02, 0x4c
        /*0162*/ 	.byte	0x01
	.zero		1


	//----- nvinfo : EIATTR_MERCURY_ISA_VERSION
	.align		4
        /*0164*/ 	.byte	0x03, 0x5f
        /*0166*/ 	.short	0x0101


	//----- nvinfo : EIATTR_VRC_CTA_INIT_COUNT
	.align		4
        /*0168*/ 	.byte	0x02, 0x4a
	.zero		1
	.zero		1


	//----- nvinfo : EIATTR_EXIT_INSTR_OFFSETS
	.align		4
        /*016c*/ 	.byte	0x04, 0x1c
        /*016e*/ 	.short	(.L_69 - .L_68)


	//   ....[0]....
.L_68:
        /*0170*/ 	.word	0x00004010


	//   ....[1]....
        /*0174*/ 	.word	0x00004bc0


	//   ....[2]....
        /*0178*/ 	.word	0x00004c20


	//----- nvinfo : EIATTR_CRS_STACK_SIZE
	.align		4
.L_69:
        /*017c*/ 	.byte	0x04, 0x1e
        /*017e*/ 	.short	(.L_71 - .L_70)
.L_70:
        /*0180*/ 	.word	0x00000000


	//----- nvinfo : EIATTR_CBANK_PARAM_SIZE
	.align		4
.L_71:
        /*0184*/ 	.byte	0x03, 0x19
        /*0186*/ 	.short	0x0060


	//----- nvinfo : EIATTR_PARAM_CBANK
	.align		4
        /*0188*/ 	.byte	0x04, 0x0a
        /*018a*/ 	.short	(.L_73 - .L_72)
	.align		4
.L_72:
        /*018c*/ 	.word	index@(.nv.constant0._Z11kernel__4_1PdS_S_iiiiiiiiiiiiiiiiii)
        /*0190*/ 	.short	0x0380
        /*0192*/ 	.short	0x0060


	//----- nvinfo : EIATTR_SW_WAR
	.align		4
.L_73:
        /*0194*/ 	.byte	0x04, 0x36
        /*0196*/ 	.short	(.L_75 - .L_74)
.L_74:
        /*0198*/ 	.word	0x00000008
.L_75:


//--------------------- .nv.info._Z11kernel__3_1PdS_S_iiiiiiiiiiiiiiiiii --------------------------
	.section	.nv.info._Z11kernel__3_1PdS_S_iiiiiiiiiiiiiiiiii,"",@"SHT_CUDA_INFO"
	.sectionflags	@""
	.align	4


	//----- nvinfo : EIATTR_CUDA_API_VERSION
	.align		4
        /*0000*/ 	.byte	0x04, 0x37
        /*0002*/ 	.short	(.L_77 - .L_76)
.L_76:
        /*0004*/ 	.word	0x00000082


	//----- nvinfo : EIATTR_KPARAM_INFO
	.align		4
.L_77:
        /*0008*/ 	.byte	0x04, 0x17
        /*000a*/ 	.short	(.L_79 - .L_78)
.L_78:
        /*000c*/ 	.word	0x00000000
        /*0010*/ 	.short	0x0014
        /*0012*/ 	.short	0x005c
        /*0014*/ 	.byte	0x00, 0xf0, 0x11, 0x00


	//----- nvinfo : EIATTR_KPARAM_INFO
	.align		4
.L_79:
        /*0018*/ 	.byte	0x04, 0x17
        /*001a*/ 	.short	(.L_81 - .L_80)
.L_80:
        /*001c*/ 	.word	0x00000000
        /*0020*/ 	.short	0x0013
        /*0022*/ 	.short	0x0058
        /*0024*/ 	.byte	0x00, 0xf0, 0x11, 0x00


	//----- nvinfo : EIATTR_KPARAM_INFO
	.align		4
.L_81:
        /*0028*/ 	.byte	0x04, 0x17
        /*002a*/ 	.short	(.L_83 - .L_82)
.L_82:
        /*002c*/ 	.word	0x00000000
        /*0030*/ 	.short	0x0012
        /*0032*/ 	.short	0x0054
        /*0034*/ 	.byte	0x00, 0xf0, 0x11, 0x00


	//----- nvinfo : EIATTR_KPARAM_INFO
	.align		4
.L_83:
        /*0038*/ 	.byte	0x04, 0x17
        /*003a*/ 	.short	(.L_85 - .L_84)
.L_84:
        /*003c*/ 	.word	0x00000000
        /*0040*/ 	.short	0x0011
        /*0042*/ 	.short	0x0050
        /*0044*/ 	.byte	0x00, 0xf0, 0x11, 0x00


	//----- nvinfo : EIATTR_KPARAM_INFO
	.align		4
.L_85:
        /*0048*/ 	.byte	0x04, 0x17
        /*004a*/ 	.short	(.L_87 - .L_86)
.L_86:
        /*004c*/ 	.word	0x00000000
        /*0050*/ 	.short	0x0010
        /*0052*/ 	.short	0x004c
        /*0054*/ 	.byte	0x00, 0xf0, 0x11, 0x00


	//----- nvinfo : EIATTR_KPARAM_INFO
	.align		4
.L_87:
        /*0058*/ 	.byte	0x04, 0x17
        /*005a*/ 	.short	(.L_89 - .L_88)
.L_88:
        /*005c*/ 	.word	0x00000000
        /*0060*/ 	.short	0x000f
        /*0062*/ 	.short	0x0048
        /*0064*/ 	.byte	0x00, 0xf0, 0x11, 0x00


	//----- nvinfo : EIATTR_KPARAM_INFO
	.align		4
.L_89:
        /*0068*/ 	.byte	0x04, 0x17
        /*006a*/ 	.short	(.L_91 - .L_90)
.L_90:
        /*006c*/ 	.word	0x00000000
        /*0070*/ 	.short	0x000e
        /*0072*/ 	.short	0x0044
        /*0074*/ 	.byte	0x00, 0xf0, 0x11, 0x00


	//----- nvinfo : EIATTR_KPARAM_INFO
	.align		4
.L_91:
        /*0078*/ 	.byte	0x04, 0x17
        /*007a*/ 	.short	(.L_93 - .L_92)
.L_92:
        /*007c*/ 	.word	0x00000000
        /*0080*/ 	.short	0x000d
        /*0082*/ 	.short	0x0040
        /*0084*/ 	.byte	0x00, 0xf0, 0x11, 0x00


	//----- nvinfo : EIATTR_KPARAM_INFO
	.align		4
.L_93:
        /*0088*/ 	.byte	0x04, 0x17
        /*008a*/ 	.short	(.L_95 - .L_94)
.L_94:
        /*008c*/ 	.word	0x00000000
        /*0090*/ 	.short	0x000c
        /*0092*/ 	.short	0x003c
        /*0094*/ 	.byte	0x00, 0xf0, 0x11, 0x00


	//----- nvinfo : EIATTR_KPARAM_INFO
	.align		4
.L_95:
        /*0098*/ 	.byte	0x04, 0x17
        /*009a*/ 	.short	(.L_97 - .L_96)
.L_96:
        /*009c*/ 	.word	0x00000000
        /*00a0*/ 	.short	0x000b
        /*00a2*/ 	.short	0x0038
        /*00a4*/ 	.byte	0x00, 0xf0, 0x11, 0x00


	//----- nvinfo : EIATTR_KPARAM_INFO
	.align		4
.L_97:
        /*00a8*/ 	.byte	0x04, 0x17
        /*00aa*/ 	.short	(.L_99 - .L_98)
.L_98:
        /*00ac*/ 	.word	0x00000000
        /*00b0*/ 	.short	0x000a
        /*00b2*/ 	.short	0x0034
        /*00b4*/ 	.byte	0x00, 0xf0, 0x11, 0x00


	//----- nvinfo : EIATTR_KPARAM_INFO
	.align		4
.L_99:
        /*00b8*/ 	.byte	0x04, 0x17
        /*00ba*/ 	.short	(.L_101 - .L_100)
.L_100:
        /*00bc*/ 	.word	0x00000000
        /*00c0*/ 	.short	0x0009
        /*00c2*/ 	.short	0x0030
        /*00c4*/ 	.byte	0x00, 0xf0, 0x11, 0x00


	//----- nvinfo : EIATTR_KPARAM_INFO
	.align		4
.L_101:
        /*00c8*/ 	.byte	0x04, 0x17
        /*00ca*/ 	.short	(.L_103 - .L_102)
.L_102:
        /*00cc*/ 	.word	0x00000000
        /*00d0*/ 	.short	0x0008
        /*00d2*/ 	.short	0x002c
        /*00d4*/ 	.byte	0x00, 0xf0, 0x11, 0x00


	//----- nvinfo : EIATTR_KPARAM_INFO
	.align		4
.L_103:
        /*00d8*/ 	.byte	0x04, 0x17
        /*00da*/ 	.short	(.L_105 - .L_104)
.L_104:
        /*00dc*/ 	.word	0x00000000
        /*00e0*/ 	.short	0x0007
        /*00e2*/ 	.short	0x0028
        /*00e4*/ 	.byte	0x00, 0xf0, 0x11, 0x00


	//----- nvinfo : EIATTR_KPARAM_INFO
	.align		4
.L_105:
        /*00e8*/ 	.byte	0x04, 0x17
        /*00ea*/ 	.short	(.L_107 - .L_106)
.L_106:
        /*00ec*/ 	.word	0x00000000
        /*00f0*/ 	.short	0x0006
        /*00f2*/ 	.short	0x0024
        /*00f4*/ 	.byte	0x00, 0xf0, 0x11, 0x00


	//----- nvinfo : EIATTR_KPARAM_INFO
	.align		4
.L_107:
        /*00f8*/ 	.byte	0x04, 0x17
        /*00fa*/ 	.short	(.L_109 - .L_108)
.L_108:
        /*00fc*/ 	.word	0x00000000
        /*0100*/ 	.short	0x0005
        /*0102*/ 	.short	0x0020
        /*0104*/ 	.byte	0x00, 0xf0, 0x11, 0x00


	//----- nvinfo : EIATTR_KPARAM_INFO
	.align		4
.L_109:
        /*0108*/ 	.byte	0x04, 0x17
        /*010a*/ 	.short	(.L_111 - .L_110)
.L_110:
        /*010c*/ 	.word	0x00000000
        /*0110*/ 	.short	0x0004
        /*0112*/ 	.short	0x001c
        /*0114*/ 	.byte	0x00, 0xf0, 0x11, 0x00


	//----- nvinfo : EIATTR_KPARAM_INFO
	.align		4
.L_111:
        /*0118*/ 	.byte	0x04, 0x17
        /*011a*/ 	.short	(.L_113 - .L_112)
.L_112:
        /*011c*/ 	.word	0x00000000
        /*0120*/ 	.short	0x0003
        /*0122*/ 	.short	0x0018
        /*0124*/ 	.byte	0x00, 0xf0, 0x11, 0x00


	//----- nvinfo : EIATTR_KPARAM_INFO
	.align		4
.L_113:
        /*0128*/ 	.byte	0x04, 0x17
        /*012a*/ 	.short	(.L_115 - .L_114)
.L_114:
        /*012c*/ 	.word	0x00000000
        /*0130*/ 	.short	0x0002
        /*0132*/ 	.short	0x0010
        /*0134*/ 	.byte	0x00, 0xf5, 0x21, 0x00


	//----- nvinfo : EIATTR_KPARAM_INFO
	.align		4
.L_115:
        /*0138*/ 	.byte	0x04, 0x17
        /*013a*/ 	.short	(.L_117 - .L_116)
.L_116:
        /*013c*/ 	.word	0x00000000
        /*0140*/ 	.short	0x0001
        /*0142*/ 	.short	0x0008
        /*0144*/ 	.byte	0x00, 0xf5, 0x21, 0x00


	//----- nvinfo : EIATTR_KPARAM_INFO
	.align		4
.L_117:
        /*0148*/ 	.byte	0x04, 0x17
        /*014a*/ 	.short	(.L_119 - .L_118)
.L_118:
        /*014c*/ 	.word	0x00000000
        /*0150*/ 	.short	0x0000
        /*0152*/ 	.short	0x0000
        /*0154*/ 	.byte	0x00, 0xf5, 0x21, 0x00


	//----- nvinfo : EIATTR_SPARSE_MMA_MASK
	.align		4
.L_119:
        /*0158*/ 	.byte	0x03, 0x50
        /*015a*/ 	.short	0x0000


	//----- nvinfo : EIATTR_MAXREG_COUNT
	.align		4
        /*015c*/ 	.byte	0x03, 0x1b
        /*015e*/ 	.short	0x00ff


	//----- nvinfo : EIATTR_NUM_BARRIERS
	.align		4
        /*0160*/ 	.byte	0x02, 0x4c
        /*0162*/ 	.byte	0x01
	.zero		1


	//----- nvinfo : EIATTR_MERCURY_ISA_VERSION
	.align		4
        /*0164*/ 	.byte	0x03, 0x5f
        /*0166*/ 	.short	0x0101


	//----- nvinfo : EIATTR_VRC_CTA_INIT_COUNT
	.align		4
        /*0168*/ 	.byte	0x02, 0x4a
	.zero		1
	.zero		1


	//----- nvinfo : EIATTR_EXIT_INSTR_OFFSETS
	.align		4
        /*016c*/ 	.byte	0x04, 0x1c
        /*016e*/ 	.short	(.L_121 - .L_120)


	//   ....[0]....
.L_120:
        /*0170*/ 	.word	0x00002cd0


	//   ....[1]....
        /*0174*/ 	.word	0x00003880


	//   ....[2]....
        /*0178*/ 	.word	0x000038e0


	//----- nvinfo : EIATTR_CRS_STACK_SIZE
	.align		4
.L_121:
        /*017c*/ 	.byte	0x04, 0x1e
        /*017e*/ 	.short	(.L_123 - .L_122)
.L_122:
        /*0180*/ 	.word	0x00000000


	//----- nvinfo : EIATTR_CBANK_PARAM_SIZE
	.align		4
.L_123:
        /*0184*/ 	.byte	0x03, 0x19
        /*0186*/ 	.short	0x0060


	//----- nvinfo : EIATTR_PARAM_CBANK
	.align		4
        /*0188*/ 	.byte	0x04, 0x0a
        /*018a*/ 	.short	(.L_125 - .L_124)
	.align		4
.L_124:
        /*018c*/ 	.word	index@(.nv.constant0._Z11kernel__3_1PdS_S_iiiiiiiiiiiiiiiiii)
        /*0190*/ 	.short	0x0380
        /*0192*/ 	.short	0x0060


	//----- nvinfo : EIATTR_SW_WAR
	.align		4
.L_125:
        /*0194*/ 	.byte	0x04, 0x36
        /*0196*/ 	.short	(.L_127 - .L_126)
.L_126:
        /*0198*/ 	.word	0x00000008
.L_127:


//--------------------- .nv.info._Z11kernel__2_1PdS_S_iiiiiiiiiiiiiiiiii --------------------------
	.section	.nv.info._Z11kernel__2_1PdS_S_iiiiiiiiiiiiiiiiii,"",@"SHT_CUDA_INFO"
	.sectionflags	@""
	.align	4


	//----- nvinfo : EIATTR_CUDA_API_VERSION
	.align		4
        /*0000*/ 	.byte	0x04, 0x37
        /*0002*/ 	.short	(.L_129 - .L_128)
.L_128:
        /*0004*/ 	.word	0x00000082


	//----- nvinfo : EIATTR_KPARAM_INFO
	.align		4
.L_129:
        /*0008*/ 	.byte	0x04, 0x17
        /*000a*/ 	.short	(.L_131 - .L_130)
.L_130:
        /*000c*/ 	.word	0x00000000
        /*0010*/ 	.short	0x0014
        /*0012*/ 	.short	0x005c
        /*0014*/ 	.byte	0x00, 0xf0, 0x11, 0x00


	//----- nvinfo : EIATTR_KPARAM_INFO
	.align		4
.L_131:
        /*0018*/ 	.byte	0x04, 0x17
        /*001a*/ 	.short	(.L_133 - .L_132)
.L_132:
        /*001c*/ 	.word	0x00000000
        /*0020*/ 	.short	0x0013
        /*0022*/ 	.short	0x0058
        /*0024*/ 	.byte	0x00, 0xf0, 0x11, 0x00


	//----- nvinfo : EIATTR_KPARAM_INFO
	.align		4
.L_133:
        /*0028*/ 	.byte	0x04, 0x17
        /*002a*/ 	.short	(.L_135 - .L_134)
.L_134:
        /*002c*/ 	.word	0x00000000
        /*0030*/ 	.short	0x0012
        /*0032*/ 	.short	0x0054
        /*0034*/ 	.byte	0x00, 0xf0, 0x11, 0x00


	//----- nvinfo : EIATTR_KPARAM_INFO
	.align		4
.L_135:
        /*0038*/ 	.byte	0x04, 0x17
        /*003a*/ 	.short	(.L_137 - .L_136)
.L_136:
        /*003c*/ 	.word	0x00000000
        /*0040*/ 	.short	0x0011
        /*0042*/ 	.short	0x0050
        /*0044*/ 	.byte	0x00, 0xf0, 0x11, 0x00


	//----- nvinfo : EIATTR_KPARAM_INFO
	.align		4
.L_137:
        /*0048*/ 	.byte	0x04, 0x17
        /*004a*/ 	.short	(.L_139 - .L_138)
.L_138:
        /*004c*/ 	.word	0x00000000
        /*0050*/ 	.short	0x0010
        /*0052*/ 	.short	0x004c
        /*0054*/ 	.byte	0x00, 0xf0, 0x11, 0x00


	//----- nvinfo : EIATTR_KPARAM_INFO
	.align		4
.L_139:
        /*0058*/ 	.byte	0x04, 0x17
        /*005a*/ 	.short	(.L_141 - .L_140)
.L_140:
        /*005c*/ 	.word	0x00000000
        /*0060*/ 	.short	0x000f
        /*0062*/ 	.short	0x0048
        /*0064*/ 	.byte	0x00, 0xf0, 0x11, 0x00


	//----- nvinfo : EIATTR_KPARAM_INFO
	.align		4
.L_141:
        /*0068*/ 	.byte	0x04, 0x17
        /*006a*/ 	.short	(.L_143 - .L_142)
.L_142:
        /*006c*/ 	.word	0x00000000
        /*0070*/ 	.short	0x000e
        /*0072*/ 	.short	0x0044
        /*0074*/ 	.byte	0x00, 0xf0, 0x11, 0x00


	//----- nvinfo : EIATTR_KPARAM_INFO
	.align		4
.L_143:
        /*0078*/ 	.byte	0x04, 0x17
        /*007a*/ 	.short	(.L_145 - .L_144)
.L_144:
        /*007c*/ 	.word	0x00000000
        /*0080*/ 	.short	0x000d
        /*0082*/ 	.short	0x0040
        /*0084*/ 	.byte	0x00, 0xf0, 0x11, 0x00


	//----- nvinfo : EIATTR_KPARAM_INFO
	.align		4
.L_145:
        /*0088*/ 	.byte	0x04, 0x17
        /*008a*/ 	.short	(.L_147 - .L_146)
.L_146:
        /*008c*/ 	.word	0x00000000
        /*0090*/ 	.short	0x000c
        /*0092*/ 	.short	0x003c
        /*0094*/ 	.byte	0x00, 0xf0, 0x11, 0x00


	//----- nvinfo : EIATTR_KPARAM_INFO
	.align		4
.L_147:
        /*0098*/ 	.byte	0x04, 0x17
        /*009a*/ 	.short	(.L_149 - .L_148)
.L_148:
        /*009c*/ 	.word	0x00000000
        /*00a0*/ 	.short	0x000b
        /*00a2*/ 	.short	0x0038
        /*00a4*/ 	.byte	0x00, 0xf0, 0x11, 0x00


	//----- nvinfo : EIATTR_KPARAM_INFO
	.align		4
.L_149:
        /*00a8*/ 	.byte	0x04, 0x17
        /*00aa*/ 	.short	(.L_151 - .L_150)
.L_150:
        /*00ac*/ 	.word	0x00000000
        /*00b0*/ 	.short	0x000a
        /*00b2*/ 	.short	0x0034
        /*00b4*/ 	.byte	0x00, 0xf0, 0x11, 0x00


	//----- nvinfo : EIATTR_KPARAM_INFO
	.align		4
.L_151:
        /*00b8*/ 	.byte	0x04, 0x17
        /*00ba*/ 	.short	(.L_153 - .L_152)
.L_152:
        /*00bc*/ 	.word	0x00000000
        /*00c0*/ 	.short	0x0009
        /*00c2*/ 	.short	0x0030
        /*00c4*/ 	.byte	0x00, 0xf0, 0x11, 0x00


	//----- nvinfo : EIATTR_KPARAM_INFO
	.align		4
.L_153:
        /*00c8*/ 	.byte	0x04, 0x17
        /*00ca*/ 	.short	(.L_155 - .L_154)
.L_154:
        /*00cc*/ 	.word	0x00000000
        /*00d0*/ 	.short	0x0008
        /*00d2*/ 	.short	0x002c
        /*00d4*/ 	.byte	0x00, 0xf0, 0x11, 0x00


	//----- nvinfo : EIATTR_KPARAM_INFO
	.align		4
.L_155:
        /*00d8*/ 	.byte	0x04, 0x17
        /*00da*/ 	.short	(.L_157 - .L_156)
.L_156:
        /*00dc*/ 	.word	0x00000000
        /*00e0*/ 	.short	0x0007
        /*00e2*/ 	.short	0x0028
        /*00e4*/ 	.byte	0x00, 0xf0, 0x11, 0x00


	//----- nvinfo : EIATTR_KPARAM_INFO
	.align		4
.L_157:
        /*00e8*/ 	.byte	0x04, 0x17
        /*00ea*/ 	.short	(.L_159 - .L_158)
.L_158:
        /*00ec*/ 	.word	0x00000000
        /*00f0*/ 	.short	0x0006
        /*00f2*/ 	.short	0x0024
        /*00f4*/ 	.byte	0x00, 0xf0, 0x11, 0x00


	//----- nvinfo : EIATTR_KPARAM_INFO
	.align		4
.L_159:
        /*00f8*/ 	.byte	0x04, 0x17
        /*00fa*/ 	.short	(.L_161 - .L_160)
.L_160:
        /*00fc*/ 	.word	0x00000000
        /*0100*/ 	.short	0x0005
        /*0102*/ 	.short	0x0020
        /*0104*/ 	.byte	0x00, 0xf0, 0x11, 0x00


	//----- nvinfo : EIATTR_KPARAM_INFO
	.align		4
.L_161:
        /*0108*/ 	.byte	0x04, 0x17
        /*010a*/ 	.short	(.L_163 - .L_162)
.L_162:
        /*010c*/ 	.word	0x00000000
        /*0110*/ 	.short	0x0004
        /*0112*/ 	.short	0x001c
        /*0114*/ 	.byte	0x00, 0xf0, 0x11, 0x00


	//----- nvinfo : EIATTR_KPARAM_INFO
	.align		4
.L_163:
        /*0118*/ 	.byte	0x04, 0x17
        /*011a*/ 	.short	(.L_165 - .L_164)
.L_164:
        /*011c*/ 	.word	0x00000000
        /*0120*/ 	.short	0x0003
        /*0122*/ 	.short	0x0018
        /*0124*/ 	.byte	0x00, 0xf0, 0x11, 0x00


	//----- nvinfo : EIATTR_KPARAM_INFO
	.align		4
.L_165:
        /*0128*/ 	.byte	0x04, 0x17
        /*012a*/ 	.short	(.L_167 - .L_166)
.L_166:
        /*012c*/ 	.word	0x00000000
        /*0130*/ 	.short	0x0002
        /*0132*/ 	.short	0x0010
        /*0134*/ 	.byte	0x00, 0xf5, 0x21, 0x00


	//----- nvinfo : EIATTR_KPARAM_INFO
	.align		4
.L_167:
        /*0138*/ 	.byte	0x04, 0x17
        /*013a*/ 	.short	(.L_169 - .L_168)
.L_168:
        /*013c*/ 	.word	0x00000000
        /*0140*/ 	.short	0x0001
        /*0142*/ 	.short	0x0008
        /*0144*/ 	.byte	0x00, 0xf5, 0x21, 0x00


	//----- nvinfo : EIATTR_KPARAM_INFO
	.align		4
.L_169:
        /*0148*/ 	.byte	0x04, 0x17
        /*014a*/ 	.short	(.L_171 - .L_170)
.L_170:
        /*014c*/ 	.word	0x00000000
        /*0150*/ 	.short	0x0000
        /*0152*/ 	.short	0x0000
        /*0154*/ 	.byte	0x00, 0xf5, 0x21, 0x00


	//----- nvinfo : EIATTR_SPARSE_MMA_MASK
	.align		4
.L_171:
        /*0158*/ 	.byte	0x03, 0x50
        /*015a*/ 	.short	0x0000


	//----- nvinfo : EIATTR_MAXREG_COUNT
	.align		4
        /*015c*/ 	.byte	0x03, 0x1b
        /*015e*/ 	.short	0x00ff


	//----- nvinfo : EIATTR_NUM_BARRIERS
	.align		4
        /*0160*/ 	.byte	0x02, 0x4c
        /*0162*/ 	.byte	0x01
	.zero		1


	//----- nvinfo : EIATTR_MERCURY_ISA_VERSION
	.align		4
        /*0164*/ 	.byte	0x03, 0x5f
        /*0166*/ 	.short	0x0101


	//----- nvinfo : EIATTR_VRC_CTA_INIT_COUNT
	.align		4
        /*0168*/ 	.byte	0x02, 0x4a
	.zero		1
	.zero		1


	//----- nvinfo : EIATTR_EXIT_INSTR_OFFSETS
	.align		4
        /*016c*/ 	.byte	0x04, 0x1c
        /*016e*/ 	.short	(.L_173 - .L_172)


	//   ....[0]....
.L_172:
        /*0170*/ 	.word	0x00002e20


	//----- nvinfo : EIATTR_CRS_STACK_SIZE
	.align		4
.L_173:
        /*0174*/ 	.byte	0x04, 0x1e
        /*0176*/ 	.short	(.L_175 - .L_174)
.L_174:
        /*0178*/ 	.word	0x00000000


	//----- nvinfo : EIATTR_CBANK_PARAM_SIZE
	.align		4
.L_175:
        /*017c*/ 	.byte	0x03, 0x19
        /*017e*/ 	.short	0x0060


	//----- nvinfo : EIATTR_PARAM_CBANK
	.align		4
        /*0180*/ 	.byte	0x04, 0x0a
        /*0182*/ 	.short	(.L_177 - .L_176)
	.align		4
.L_176:
        /*0184*/ 	.word	index@(.nv.constant0._Z11kernel__2_1PdS_S_iiiiiiiiiiiiiiiiii)
        /*0188*/ 	.short	0x0380
        /*018a*/ 	.short	0x0060


	//----- nvinfo : EIATTR_SW_WAR
	.align		4
.L_177:
        /*018c*/ 	.byte	0x04, 0x36
        /*018e*/ 	.short	(.L_179 - .L_178)
.L_178:
        /*0190*/ 	.word	0x00000008
.L_179:


//--------------------- .nv.info._Z11kernel__1_1PdS_S_iiiiiiiiiiiiiiiiii --------------------------
	.section	.nv.info._Z11kernel__1_1PdS_S_iiiiiiiiiiiiiiiiii,"",@"SHT_CUDA_INFO"
	.sectionflags	@""
	.align	4


	//----- nvinfo : EIATTR_CUDA_API_VERSION
	.align		4
        /*0000*/ 	.byte	0x04, 0x37
        /*0002*/ 	.short	(.L_181 - .L_180)
.L_180:
        /*0004*/ 	.word	0x00000082


	//----- nvinfo : EIATTR_KPARAM_INFO
	.align		4
.L_181:
        /*0008*/ 	.byte	0x04, 0x17
        /*000a*/ 	.short	(.L_183 - .L_182)
.L_182:
        /*000c*/ 	.word	0x00000000
        /*0010*/ 	.short	0x0014
        /*0012*/ 	.short	0x005c
        /*0014*/ 	.byte	0x00, 0xf0, 0x11, 0x00


	//----- nvinfo : EIATTR_KPARAM_INFO
	.align		4
.L_183:
        /*0018*/ 	.byte	0x04, 0x17
        /*001a*/ 	.short	(.L_185 - .L_184)
.L_184:
        /*001c*/ 	.word	0x00000000
        /*0020*/ 	.short	0x0013
        /*0022*/ 	.short	0x0058
        /*0024*/ 	.byte	0x00, 0xf0, 0x11, 0x00


	//----- nvinfo : EIATTR_KPARAM_INFO
	.align		4
.L_185:
        /*0028*/ 	.byte	0x04, 0x17
        /*002a*/ 	.short	(.L_187 - .L_186)
.L_186:
        /*002c*/ 	.word	0x00000000
        /*0030*/ 	.short	0x0012
        /*0032*/ 	.short	0x0054
        /*0034*/ 	.byte	0x00, 0xf0, 0x11, 0x00


	//----- nvinfo : EIATTR_KPARAM_INFO
	.align		4
.L_187:
        /*0038*/ 	.byte	0x04, 0x17
        /*003a*/ 	.short	(.L_189 - .L_188)
.L_188:
        /*003c*/ 	.word	0x00000000
        /*0040*/ 	.short	0x0011
        /*0042*/ 	.short	0x0050
        /*0044*/ 	.byte	0x00, 0xf0, 0x11, 0x00


	//----- nvinfo : EIATTR_KPARAM_INFO
	.align		4
.L_189:
        /*0048*/ 	.byte	0x04, 0x17
        /*004a*/ 	.short	(.L_191 - .L_190)
.L_190:
        /*004c*/ 	.word	0x00000000
        /*0050*/ 	.short	0x0010
        /*0052*/ 	.short	0x004c
        /*0054*/ 	.byte	0x00, 0xf0, 0x11, 0x00


	//----- nvinfo : EIATTR_KPARAM_INFO
	.align		4
.L_191:
        /*0058*/ 	.byte	0x04, 0x17
        /*005a*/ 	.short	(.L_193 - .L_192)
.L_192:
        /*005c*/ 	.word	0x00000000
        /*0060*/ 	.short	0x000f
        /*0062*/ 	.short	0x0048
        /*0064*/ 	.byte	0x00, 0xf0, 0x11, 0x00


	//----- nvinfo : EIATTR_KPARAM_INFO
	.align		4
.L_193:
        /*0068*/ 	.byte	0x04, 0x17
        /*006a*/ 	.short	(.L_195 - .L_194)
.L_194:
        /*006c*/ 	.word	0x00000000
        /*0070*/ 	.short	0x000e
        /*0072*/ 	.short	0x0044
        /*0074*/ 	.byte	0x00, 0xf0, 0x11, 0x00


	//----- nvinfo : EIATTR_KPARAM_INFO
	.align		4
.L_195:
        /*0078*/ 	.byte	0x04, 0x17
        /*007a*/ 	.short	(.L_197 - .L_196)
.L_196:
        /*007c*/ 	.word	0x00000000
        /*0080*/ 	.short	0x000d
        /*0082*/ 	.short	0x0040
        /*0084*/ 	.byte	0x00, 0xf0, 0x11, 0x00


	//----- nvinfo : EIATTR_KPARAM_INFO
	.align		4
.L_197:
        /*0088*/ 	.byte	0x04, 0x17
        /*008a*/ 	.short	(.L_199 - .L_198)
.L_198:
        /*008c*/ 	.word	0x00000000
        /*0090*/ 	.short	0x000c
        /*0092*/ 	.short	0x003c
        /*0094*/ 	.byte	0x00, 0xf0, 0x11, 0x00


	//----- nvinfo : EIATTR_KPARAM_INFO
	.align		4
.L_199:
        /*0098*/ 	.byte	0x04, 0x17
        /*009a*/ 	.short	(.L_201 - .L_200)
.L_200:
        /*009c*/ 	.word	0x00000000
        /*00a0*/ 	.short	0x000b
        /*00a2*/ 	.short	0x0038
        /*00a4*/ 	.byte	0x00, 0xf0, 0x11, 0x00


	//----- nvinfo : EIATTR_KPARAM_INFO
	.align		4
.L_201:
        /*00a8*/ 	.byte	0x04, 0x17
        /*00aa*/ 	.short	(.L_203 - .L_202)
.L_202:
        /*00ac*/ 	.word	0x00000000
        /*00b0*/ 	.short	0x000a
        /*00b2*/ 	.short	0x0034
        /*00b4*/ 	.byte	0x00, 0xf0, 0x11, 0x00


	//----- nvinfo : EIATTR_KPARAM_INFO
	.align		4
.L_203:
        /*00b8*/ 	.byte	0x04, 0x17
        /*00ba*/ 	.short	(.L_205 - .L_204)
.L_204:
        /*00bc*/ 	.word	0x00000000
        /*00c0*/ 	.short	0x0009
        /*00c2*/ 	.short	0x0030
        /*00c4*/ 	.byte	0x00, 0xf0, 0x11, 0x00


	//----- nvinfo : EIATTR_KPARAM_INFO
	.align		4
.L_205:
        /*00c8*/ 	.byte	0x04, 0x17
        /*00ca*/ 	.short	(.L_207 - .L_206)
.L_206:
        /*00cc*/ 	.word	0x00000000
        /*00d0*/ 	.short	0x0008
        /*00d2*/ 	.short	0x002c
        /*00d4*/ 	.byte	0x00, 0xf0, 0x11, 0x00


	//----- nvinfo : EIATTR_KPARAM_INFO
	.align		4
.L_207:
        /*00d8*/ 	.byte	0x04, 0x17
        /*00da*/ 	.short	(.L_209 - .L_208)
.L_208:
        /*00dc*/ 	.word	0x00000000
        /*00e0*/ 	.short	0x0007
        /*00e2*/ 	.short	0x0028
        /*00e4*/ 	.byte	0x00, 0xf0, 0x11, 0x00


	//----- nvinfo : EIATTR_KPARAM_INFO
	.align		4
.L_209:
        /*00e8*/ 	.byte	0x04, 0x17
        /*00ea*/ 	.short	(.L_211 - .L_210)
.L_210:
        /*00ec*/ 	.word	0x00000000
        /*00f0*/ 	.short	0x0006
        /*00f2*/ 	.short	0x0024
        /*00f4*/ 	.byte	0x00, 0xf0, 0x11, 0x00


	//----- nvinfo : EIATTR_KPARAM_INFO
	.align		4
.L_211:
        /*00f8*/ 	.byte	0x04, 0x17
        /*00fa*/ 	.short	(.L_213 - .L_212)
.L_212:
        /*00fc*/ 	.word	0x00000000
        /*0100*/ 	.short	0x0005
        /*0102*/ 	.short	0x0020
        /*0104*/ 	.byte	0x00, 0xf0, 0x11, 0x00


	//----- nvinfo : EIATTR_KPARAM_INFO
	.align		4
.L_213:
        /*0108*/ 	.byte	0x04, 0x17
        /*010a*/ 	.short	(.L_215 - .L_214)
.L_214:
        /*010c*/ 	.word	0x00000000
        /*0110*/ 	.short	0x0004
        /*0112*/ 	.short	0x001c
        /*0114*/ 	.byte	0x00, 0xf0, 0x11, 0x00


	//----- nvinfo : EIATTR_KPARAM_INFO
	.align		4
.L_215:
        /*0118*/ 	.byte	0x04, 0x17
        /*011a*/ 	.short	(.L_217 - .L_216)
.L_216:
        /*011c*/ 	.word	0x00000000
        /*0120*/ 	.short	0x0003
        /*0122*/ 	.short	0x0018
        /*0124*/ 	.byte	0x00, 0xf0, 0x11, 0x00


	//----- nvinfo : EIATTR_KPARAM_INFO
	.align		4
.L_217:
        /*0128*/ 	.byte	0x04, 0x17
        /*012a*/ 	.short	(.L_219 - .L_218)
.L_218:
        /*012c*/ 	.word	0x00000000
        /*0130*/ 	.short	0x0002
        /*0132*/ 	.short	0x0010
        /*0134*/ 	.byte	0x00, 0xf5, 0x21, 0x00


	//----- nvinfo : EIATTR_KPARAM_INFO
	.align		4
.L_219:
        /*0138*/ 	.byte	0x04, 0x17
        /*013a*/ 	.short	(.L_221 - .L_220)
.L_220:
        /*013c*/ 	.word	0x00000000
        /*0140*/ 	.short	0x0001
        /*0142*/ 	.short	0x0008
        /*0144*/ 	.byte	0x00, 0xf5, 0x21, 0x00


	//----- nvinfo : EIATTR_KPARAM_INFO
	.align		4
.L_221:
        /*0148*/ 	.byte	0x04, 0x17
        /*014a*/ 	.short	(.L_223 - .L_222)
.L_222:
        /*014c*/ 	.word	0x00000000
        /*0150*/ 	.short	0x0000
        /*0152*/ 	.short	0x0000
        /*0154*/ 	.byte	0x00, 0xf5, 0x21, 0x00


	//----- nvinfo : EIATTR_SPARSE_MMA_MASK
	.align		4
.L_223:
        /*0158*/ 	.byte	0x03, 0x50
        /*015a*/ 	.short	0x0000


	//----- nvinfo : EIATTR_MAXREG_COUNT
	.align		4
        /*015c*/ 	.byte	0x03, 0x1b
        /*015e*/ 	.short	0x00ff


	//----- nvinfo : EIATTR_NUM_BARRIERS
	.align		4
        /*0160*/ 	.byte	0x02, 0x4c
        /*0162*/ 	.byte	0x01
	.zero		1


	//----- nvinfo : EIATTR_MERCURY_ISA_VERSION
	.align		4
        /*0164*/ 	.byte	0x03, 0x5f
        /*0166*/ 	.short	0x0101


	//----- nvinfo : EIATTR_VRC_CTA_INIT_COUNT
	.align		4
        /*0168*/ 	.byte	0x02, 0x4a
	.zero		1
	.zero		1


	//----- nvinfo : EIATTR_EXIT_INSTR_OFFSETS
	.align		4
        /*016c*/ 	.byte	0x04, 0x1c
        /*016e*/ 	.short	(.L_225 - .L_224)


	//   ....[0]....
.L_224:
        /*0170*/ 	.word	0x00001de0


	//----- nvinfo : EIATTR_CRS_STACK_SIZE
	.align		4
.L_225:
        /*0174*/ 	.byte	0x04, 0x1e
        /*0176*/ 	.short	(.L_227 - .L_226)
.L_226:
        /*0178*/ 	.word	0x00000000


	//----- nvinfo : EIATTR_CBANK_PARAM_SIZE
	.align		4
.L_227:
        /*017c*/ 	.byte	0x03, 0x19
        /*017e*/ 	.short	0x0060


	//----- nvinfo : EIATTR_PARAM_CBANK
	.align		4
        /*0180*/ 	.byte	0x04, 0x0a
        /*0182*/ 	.short	(.L_229 - .L_228)
	.align		4
.L_228:
        /*0184*/ 	.word	index@(.nv.constant0._Z11kernel__1_1PdS_S_iiiiiiiiiiiiiiiiii)
        /*0188*/ 	.short	0x0380
        /*018a*/ 	.short	0x0060


	//----- nvinfo : EIATTR_SW_WAR
	.align		4
.L_229:
        /*018c*/ 	.byte	0x04, 0x36
        /*018e*/ 	.short	(.L_231 - .L_230)
.L_230:
        /*0190*/ 	.word	0x00000008
.L_231:


//--------------------- .nv.callgraph             --------------------------
	.section	.nv.callgraph,"",@"SHT_CUDA_CALLGRAPH"
	.align	4
	.sectionentsize	8
	.align		4
        /*0000*/ 	.word	0x00000000
	.align		4
        /*0004*/ 	.word	0xffffffff
	.align		4
        /*0008*/ 	.word	0x00000000
	.align		4
        /*000c*/ 	.word	0xfffffffe
	.align		4
        /*0010*/ 	.word	0x00000000
	.align		4
        /*0014*/ 	.word	0xfffffffd
	.align		4
        /*0018*/ 	.word	0x00000000
	.align		4
        /*001c*/ 	.word	0xfffffffc


//--------------------- .text._Z11kernel__4_1PdS_S_iiiiiiiiiiiiiiiiii --------------------------
	.section	.text._Z11kernel__4_1PdS_S_iiiiiiiiiiiiiiiiii,"ax",@progbits
	.align	128
        .global         _Z11kernel__4_1PdS_S_iiiiiiiiiiiiiiiiii
        .type           _Z11kernel__4_1PdS_S_iiiiiiiiiiiiiiiiii,@function
        .size           _Z11kernel__4_1PdS_S_iiiiiiiiiiiiiiiiii,(.L_x_73 - _Z11kernel__4_1PdS_S_iiiiiiiiiiiiiiiiii)
        .other          _Z11kernel__4_1PdS_S_iiiiiiiiiiiiiiiiii,@"STO_CUDA_ENTRY STV_DEFAULT"
_Z11kernel__4_1PdS_S_iiiiiiiiiiiiiiiiii:
.text._Z11kernel__4_1PdS_S_iiiiiiiiiiiiiiiiii:
[----:B------:R-:W-:Y:S08]  /*0000*/  LDC R1, c[0x0][0x37c] ;  /* 0x0000df00ff017b82 */ /* 0x000ff00000000800 */
[----:B------:R-:W0:Y:S01]  /*0010*/  LDC R11, c[0x0][0x3b4] ;  /* 0x0000ed00ff0b7b82 */ /* 0x000e220000000800 */
[----:B------:R-:W0:Y:S01]  /*0020*/  LDCU.64 UR4, c[0x0][0x3b8] ;  /* 0x00007700ff0477ac */ /* 0x000e220008000a00 */
[----:B------:R-:W-:-:S02]  /*0030*/  CS2R R18, SRZ ;  /* 0x0000000000127805 */ /* 0x000fc4000001ff00 */
[----:B------:R-:W-:Y:S02]  /*0040*/  CS2R R50, SRZ ;  /* 0x0000000000327805 */ /* 0x000fe4000001ff00 */
[----:B------:R-:W-:Y:S01]  /*0050*/  CS2R R54, SRZ ;  /* 0x0000000000367805 */ /* 0x000fe2000001ff00 */
[----:B------:R-:W1:Y:S01]  /*0060*/  LDCU.64 UR6, c[0x0][0x3c0] ;  /* 0x00007800ff0677ac */ /* 0x000e620008000a00 */
[----:B------:R-:W-:Y:S02]  /*0070*/  CS2R R22, SRZ ;  /* 0x0000000000167805 */ /* 0x000fe4000001ff00 */
[----:B------:R-:W-:Y:S01]  /*0080*/  CS2R R24, SRZ ;  /* 0x0000000000187805 */ /* 0x000fe2000001ff00 */
[----:B------:R-:W2:Y:S01]  /*0090*/  LDC.64 R46, c[0x0][0x3a0] ;  /* 0x0000e800ff2e7b82 */ /* 0x000ea20000000a00 */
[----:B------:R-:W-:Y:S02]  /*00a0*/  CS2R R26, SRZ ;  /* 0x00000000001a7805 */ /* 0x000fe4000001ff00 */
[----:B------:R-:W-:-:S02]  /*00b0*/  CS2R R30, SRZ ;  /* 0x00000000001e7805 */ /* 0x000fc4000001ff00 */
[----:B------:R-:W-:Y:S02]  /*00c0*/  CS2R R32, SRZ ;  /* 0x0000000000207805 */ /* 0x000fe4000001ff00 */
[----:B------:R-:W-:Y:S02]  /*00d0*/  CS2R R34, SRZ ;  /* 0x0000000000227805 */ /* 0x000fe4000001ff00 */
[----:B------:R-:W-:Y:S02]  /*00e0*/  CS2R R20, SRZ ;  /* 0x0000000000147805 */ /* 0x000fe4000001ff00 */
[----:B------:R-:W-:Y:S02]  /*00f0*/  CS2R R36, SRZ ;  /* 0x0000000000247805 */ /* 0x000fe4000001ff00 */
[----:B------:R-:W-:Y:S01]  /*0100*/  CS2R R38, SRZ ;  /* 0x0000000000267805 */ /* 0x000fe2000001ff00 */
[----:B------:R-:W3:Y:S01]  /*0110*/  LDC.64 R52, c[0x0][0x398] ;  /* 0x0000e600ff347b82 */ /* 0x000ee20000000a00 */
[----:B------:R-:W-:-:S02]  /*0120*/  CS2R R40, SRZ ;  /* 0x0000000000287805 */ /* 0x000fc4000001ff00 */
[----:B------:R-:W-:Y:S02]  /*0130*/  CS2R R28, SRZ ;  /* 0x00000000001c7805 */ /* 0x000fe4000001ff00 */
[----:B------:R-:W-:Y:S02]  /*0140*/  CS2R R42, SRZ ;  /* 0x00000000002a7805 */ /* 0x000fe4000001ff00 */
[----:B------:R-:W-:Y:S02]  /*0150*/  CS2R R96, SRZ ;  /* 0x0000000000607805 */ /* 0x000fe4000001ff00 */
[----:B------:R-:W-:Y:S02]  /*0160*/  CS2R R94, SRZ ;  /* 0x00000000005e7805 */ /* 0x000fe4000001ff00 */
[----:B------:R-:W-:Y:S02]  /*0170*/  CS2R R92, SRZ ;  /* 0x00000000005c7805 */ /* 0x000fe4000001ff00 */
[----:B------:R-:W-:Y:S01]  /*0180*/  CS2R R90, SRZ ;  /* 0x00000000005a7805 */ /* 0x000fe2000001ff00 */
[----:B0-----:R-:W-:Y:S01]  /*0190*/  IMAD R0, R11, UR4, RZ ;  /* 0x000000040b007c24 */ /* 0x001fe2000f8e02ff */
[----:B------:R-:W0:Y:S01]  /*01a0*/  S2UR UR4, SR_CTAID.X ;  /* 0x00000000000479c3 */ /* 0x000e220000002500 */
[----:B------:R-:W-:-:S02]  /*01b0*/  CS2R R88, SRZ ;  /* 0x0000000000587805 */ /* 0x000fc4000001ff00 */
[----:B------:R-:W-:Y:S01]  /*01c0*/  CS2R R86, SRZ ;  /* 0x0000000000567805 */ /* 0x000fe2000001ff00 */
[----:B------:R-:W-:Y:S01]  /*01d0*/  IMAD R4, R0, UR5, RZ ;  /* 0x0000000500047c24 */ /* 0x000fe2000f8e02ff */
[----:B------:R-:W-:Y:S02]  /*01e0*/  CS2R R84, SRZ ;  /* 0x0000000000547805 */ /* 0x000fe4000001ff00 */
[----:B------:R-:W-:Y:S02]  /*01f0*/  CS2R R48, SRZ ;  /* 0x0000000000307805 */ /* 0x000fe4000001ff00 */
[----:B------:R-:W-:Y:S01]  /*0200*/  CS2R R56, SRZ ;  /* 0x0000000000387805 */ /* 0x000fe2000001ff00 */
[----:B-1----:R-:W-:Y:S01]  /*0210*/  IMAD R5, R4, UR6, RZ ;  /* 0x0000000604057c24 */ /* 0x002fe2000f8e02ff */
[----:B------:R-:W-:Y:S02]  /*0220*/  IABS R13, R4 ;  /* 0x00000004000d7213 */ /* 0x000fe40000000000 */
[----:B------:R-:W-:-:S02]  /*0230*/  CS2R R82, SRZ ;  /* 0x0000000000527805 */ /* 0x000fc4000001ff00 */
[----:B------:R-:W-:Y:S01]  /*0240*/  CS2R R80, SRZ ;  /* 0x0000000000507805 */ /* 0x000fe2000001ff00 */
[----:B------:R-:W-:Y:S01]  /*0250*/  IMAD R6, R5, UR7, RZ ;  /* 0x0000000705067c24 */ /* 0x000fe2000f8e02ff */
[-C--:B------:R-:W-:Y:S02]  /*0260*/  IABS R10, R5.reuse ;  /* 0x00000005000a7213 */ /* 0x080fe40000000000 */
[----:B------:R-:W-:Y:S02]  /*0270*/  CS2R R76, SRZ ;  /* 0x00000000004c7805 */ /* 0x000fe4000001ff00 */
[----:B------:R-:W-:Y:S01]  /*0280*/  IABS R12, R5 ;  /* 0x00000005000c7213 */ /* 0x000fe20000000000 */
[----:B------:R-:W1:Y:S01]  /*0290*/  I2F.U32.RP R7, R6 ;  /* 0x0000000600077306 */ /* 0x000e620000209000 */
[----:B------:R-:W-:Y:S01]  /*02a0*/  IMAD.MOV R9, RZ, RZ, -R6 ;  /* 0x000000ffff097224 */ /* 0x000fe200078e0a06 */
[----:B------:R-:W-:Y:S02]  /*02b0*/  ISETP.NE.U32.AND P2, PT, R6, RZ, PT ;  /* 0x000000ff0600720c */ /* 0x000fe40003f45070 */
[----:B------:R-:W-:-:S02]  /*02c0*/  CS2R R58, SRZ ;  /* 0x00000000003a7805 */ /* 0x000fc4000001ff00 */
[----:B------:R-:W-:Y:S02]  /*02d0*/  CS2R R44, SRZ ;  /* 0x00000000002c7805 */ /* 0x000fe4000001ff00 */
[----:B------:R-:W-:Y:S01]  /*02e0*/  CS2R R60, SRZ ;  /* 0x00000000003c7805 */ /* 0x000fe2000001ff00 */
[----:B------:R-:W4:Y:S01]  /*02f0*/  LDCU.64 UR10, c[0x0][0x358] ;  /* 0x00006b00ff0a77ac */ /* 0x000f220008000a00 */
[----:B-1----:R-:W1:Y:S02]  /*0300*/  MUFU.RCP R7, R7 ;  /* 0x0000000700077308 */ /* 0x002e640000001000 */
[----:B-1----:R-:W-:-:S06]  /*0310*/  VIADD R2, R7, 0xffffffe ;  /* 0x0ffffffe07027836 */ /* 0x002fcc0000000000 */
[----:B------:R-:W1:Y:S08]  /*0320*/  I2F.RP R7, R10 ;  /* 0x0000000a00077306 */ /* 0x000e700000209400 */
[----:B------:R5:W2:Y:S08]  /*0330*/  F2I.FTZ.U32.TRUNC.NTZ R3, R2 ;  /* 0x0000000200037305 */ /* 0x000ab0000021f000 */
[----:B-1----:R-:W1:Y:S01]  /*0340*/  MUFU.RCP R7, R7 ;  /* 0x0000000700077308 */ /* 0x002e620000001000 */
[----:B-----5:R-:W-:-:S02]  /*0350*/  HFMA2 R2, -RZ, RZ, 0, 0 ;  /* 0x00000000ff027431 */ /* 0x020fc400000001ff */
[----:B--2---:R-:W-:-:S04]  /*0360*/  IMAD R9, R9, R3, RZ ;  /* 0x0000000309097224 */ /* 0x004fc800078e02ff */
[----:B------:R-:W-:-:S06]  /*0370*/  IMAD.HI.U32 R3, R3, R9, R2 ;  /* 0x0000000903037227 */ /* 0x000fcc00078e0002 */
[----:B0-----:R-:W-:Y:S01]  /*0380*/  IMAD.HI.U32 R8, R3, UR4, RZ ;  /* 0x0000000403087c27 */ /* 0x001fe2000f8e00ff */
[----:B-1----:R-:W-:-:S03]  /*0390*/  IADD3 R2, PT, PT, R7, 0xffffffe, RZ ;  /* 0x0ffffffe07027810 */ /* 0x002fc60007ffe0ff */
[----:B------:R-:W-:-:S04]  /*03a0*/  IMAD.MOV R3, RZ, RZ, -R8 ;  /* 0x000000ffff037224 */ /* 0x000fc800078e0a08 */
[----:B------:R-:W-:-:S05]  /*03b0*/  IMAD R3, R6, R3, UR4 ;  /* 0x0000000406037e24 */ /* 0x000fca000f8e0203 */
[----:B------:R-:W-:-:S13]  /*03c0*/  ISETP.GE.U32.AND P0, PT, R3, R6, PT ;  /* 0x000000060300720c */ /* 0x000fda0003f06070 */
[----:B------:R-:W-:Y:S02]  /*03d0*/  @P0 IMAD.IADD R3, R3, 0x1, -R6 ;  /* 0x0000000103030824 */ /* 0x000fe400078e0a06 */
[----:B------:R-:W-:-:S03]  /*03e0*/  @P0 VIADD R8, R8, 0x1 ;  /* 0x0000000108080836 */ /* 0x000fc60000000000 */
[----:B------:R-:W-:Y:S02]  /*03f0*/  ISETP.GE.U32.AND P1, PT, R3, R6, PT ;  /* 0x000000060300720c */ /* 0x000fe40003f26070 */
[----:B------:R0:W1:Y:S02]  /*0400*/  F2I.FTZ.U32.TRUNC.NTZ R3, R2 ;  /* 0x0000000200037305 */ /* 0x000064000021f000 */
[----:B0-----:R-:W-:-:S09]  /*0410*/  IMAD.MOV.U32 R2, RZ, RZ, RZ ;  /* 0x000000ffff027224 */ /* 0x001fd200078e00ff */
[----:B------:R-:W-:Y:S01]  /*0420*/  @P1 VIADD R8, R8, 0x1 ;  /* 0x0000000108081836 */ /* 0x000fe20000000000 */
[----:B------:R-:W-:Y:S02]  /*0430*/  @!P2 LOP3.LUT R8, RZ, R6, RZ, 0x33, !PT ;  /* 0x00000006ff08a212 */ /* 0x000fe400078e33ff */
[----:B-1----:R-:W-:-:S03]  /*0440*/  IADD3 R9, PT, PT, RZ, -R3, RZ ;  /* 0x80000003ff097210 */ /* 0x002fc60007ffe0ff */
[----:B------:R-:W-:Y:S02]  /*0450*/  IMAD.MOV R7, RZ, RZ, -R8 ;  /* 0x000000ffff077224 */ /* 0x000fe400078e0a08 */
[----:B------:R-:W-:Y:S02]  /*0460*/  IMAD.SHL.U32 R98, R8, 0x8, RZ ;  /* 0x0000000808627824 */ /* 0x000fe400078e00ff */
[----:B------:R-:W-:Y:S01]  /*0470*/  IMAD R6, R6, R7, UR4 ;  /* 0x0000000406067e24 */ /* 0x000fe2000f8e0207 */
[----:B------:R-:W0:Y:S01]  /*0480*/  LDCU UR4, c[0x0][0x3dc] ;  /* 0x00007b80ff0477ac */ /* 0x000e220008000800 */
[----:B------:R-:W-:-:S03]  /*0490*/  IMAD R7, R9, R10, RZ ;  /* 0x0000000a09077224 */ /* 0x000fc600078e02ff */
[----:B------:R-:W-:Y:S01]  /*04a0*/  IABS R9, R6 ;  /* 0x0000000600097213 */ /* 0x000fe20000000000 */
[----:B------:R-:W-:Y:S01]  /*04b0*/  IMAD.HI.U32 R2, R3, R7, R2 ;  /* 0x0000000703027227 */ /* 0x000fe200078e0002 */
[----:B------:R-:W-:-:S03]  /*04c0*/  IADD3 R7, PT, PT, RZ, -R12, RZ ;  /* 0x8000000cff077210 */ /* 0x000fc60007ffe0ff */
[----:B------:R-:W-:Y:S01]  /*04d0*/  IMAD.MOV.U32 R3, RZ, RZ, R9 ;  /* 0x000000ffff037224 */ /* 0x000fe200078e0009 */
[----:B------:R-:W-:Y:S01]  /*04e0*/  MOV R9, R7 ;  /* 0x0000000700097202 */ /* 0x000fe20000000f00 */
[----:B------:R-:W-:Y:S02]  /*04f0*/  IMAD.MOV.U32 R12, RZ, RZ, R13 ;  /* 0x000000ffff0c7224 */ /* 0x000fe400078e000d */
[----:B------:R-:W-:Y:S02]  /*0500*/  IMAD.HI.U32 R2, R2, R3, RZ ;  /* 0x0000000302027227 */ /* 0x000fe400078e00ff */
[----:B------:R-:W1:Y:S02]  /*0510*/  I2F.RP R7, R12 ;  /* 0x0000000c00077306 */ /* 0x000e640000209400 */
[----:B------:R-:W-:Y:S01]  /*0520*/  IMAD R3, R2, R9, R3 ;  /* 0x0000000902037224 */ /* 0x000fe200078e0203 */
[----:B0-----:R-:W-:-:S04]  /*0530*/  UISETP.GE.AND UP0, UPT, UR4, 0x1, UPT ;  /* 0x000000010400788c */ /* 0x001fc8000bf06270 */
[----:B------:R-:W-:Y:S01]  /*0540*/  ISETP.GT.U32.AND P1, PT, R10, R3, PT ;  /* 0x000000030a00720c */ /* 0x000fe20003f24070 */
[----:B-1----:R-:W0:-:S12]  /*0550*/  MUFU.RCP R7, R7 ;  /* 0x0000000700077308 */ /* 0x002e180000001000 */
[----:B------:R-:W-:Y:S01]  /*0560*/  @!P1 IMAD.IADD R3, R3, 0x1, -R10 ;  /* 0x0000000103039824 */ /* 0x000fe200078e0a0a */
[----:B------:R-:W-:Y:S02]  /*0570*/  @!P1 IADD3 R2, PT, PT, R2, 0x1, RZ ;  /* 0x0000000102029810 */ /* 0x000fe40007ffe0ff */
[----:B------:R-:W-:Y:S02]  /*0580*/  ISETP.NE.AND P1, PT, R5, RZ, PT ;  /* 0x000000ff0500720c */ /* 0x000fe40003f25270 */
[----:B------:R-:W-:Y:S02]  /*0590*/  ISETP.GE.U32.AND P0, PT, R3, R10, PT ;  /* 0x0000000a0300720c */ /* 0x000fe40003f06070 */
[----:B------:R-:W-:-:S04]  /*05a0*/  LOP3.LUT R3, R6, R5, RZ, 0x3c, !PT ;  /* 0x0000000506037212 */ /* 0x000fc800078e3cff */
[----:B------:R-:W-:Y:S01]  /*05b0*/  ISETP.GE.AND P2, PT, R3, RZ, PT ;  /* 0x000000ff0300720c */ /* 0x000fe20003f46270 */
[----:B0-----:R-:W-:-:S04]  /*05c0*/  VIADD R9, R7, 0xffffffe ;  /* 0x0ffffffe07097836 */ /* 0x001fc80000000000 */
[----:B------:R0:W1:Y:S02]  /*05d0*/  F2I.FTZ.U32.TRUNC.NTZ R3, R9 ;  /* 0x0000000900037305 */ /* 0x000064000021f000 */
[----:B------:R-:W-:-:S04]  /*05e0*/  @P0 VIADD R2, R2, 0x1 ;  /* 0x0000000102020836 */ /* 0x000fc80000000000 */
[----:B------:R-:W-:Y:S01]  /*05f0*/  IMAD.MOV.U32 R10, RZ, RZ, R2 ;  /* 0x000000ffff0a7224 */ /* 0x000fe200078e0002 */
[----:B0-----:R-:W-:-:S04]  /*0600*/  IABS R9, R0 ;  /* 0x0000000000097213 */ /* 0x001fc80000000000 */
[----:B------:R-:W-:Y:S02]  /*0610*/  @!P2 IADD3 R10, PT, PT, -R10, RZ, RZ ;  /* 0x000000ff0a0aa210 */ /* 0x000fe40007ffe1ff */
[----:B------:R-:W-:Y:S01]  /*0620*/  @!P1 LOP3.LUT R10, RZ, R5, RZ, 0x33, !PT ;  /* 0x00000005ff0a9212 */ /* 0x000fe200078e33ff */
[----:B-1----:R-:W-:-:S04]  /*0630*/  IMAD.MOV R13, RZ, RZ, -R3 ;  /* 0x000000ffff0d7224 */ /* 0x002fc800078e0a03 */
[----:B------:R-:W-:-:S04]  /*0640*/  IMAD.MOV R2, RZ, RZ, -R10 ;  /* 0x000000ffff027224 */ /* 0x000fc800078e0a0a */
[----:B------:R-:W-:Y:S02]  /*0650*/  IMAD R7, R5, R2, R6 ;  /* 0x0000000205077224 */ /* 0x000fe400078e0206 */
[----:B------:R-:W-:Y:S02]  /*0660*/  HFMA2 R2, -RZ, RZ, 0, 0 ;  /* 0x00000000ff027431 */ /* 0x000fe400000001ff */
[----:B------:R-:W-:Y:S01]  /*0670*/  IMAD R5, R13, R12, RZ ;  /* 0x0000000c0d057224 */ /* 0x000fe200078e02ff */
[----:B------:R-:W-:Y:S02]  /*0680*/  IABS R13, R4 ;  /* 0x00000004000d7213 */ /* 0x000fe40000000000 */
[----:B------:R-:W-:-:S03]  /*0690*/  IABS R6, R7 ;  /* 0x0000000700067213 */ /* 0x000fc60000000000 */
[----:B------:R-:W-:Y:S02]  /*06a0*/  IMAD.MOV R13, RZ, RZ, -R13 ;  /* 0x000000ffff0d7224 */ /* 0x000fe400078e0a0d */
[----:B------:R-:W-:Y:S02]  /*06b0*/  IMAD.HI.U32 R2, R3, R5, R2 ;  /* 0x0000000503027227 */ /* 0x000fe400078e0002 */
[----:B------:R-:W0:Y:S02]  /*06c0*/  I2F.RP R5, R9 ;  /* 0x0000000900057306 */ /* 0x000e240000209400 */
[----:B------:R-:W-:Y:S01]  /*06d0*/  IMAD.MOV.U32 R3, RZ, RZ, R6 ;  /* 0x000000ffff037224 */ /* 0x000fe200078e0006 */
[----:B------:R-:W-:Y:S02]  /*06e0*/  MOV R6, R13 ;  /* 0x0000000d00067202 */ /* 0x000fe40000000f00 */
[----:B------:R-:W-:Y:S01]  /*06f0*/  IABS R13, R11 ;  /* 0x0000000b000d7213 */ /* 0x000fe20000000000 */
[----:B------:R-:W-:-:S04]  /*0700*/  IMAD.HI.U32 R2, R2, R3, RZ ;  /* 0x0000000302027227 */ /* 0x000fc800078e00ff */
[----:B------:R-:W-:-:S05]  /*0710*/  IMAD R3, R2, R6, R3 ;  /* 0x0000000602037224 */ /* 0x000fca00078e0203 */
[----:B------:R-:W-:Y:S01]  /*0720*/  ISETP.GT.U32.AND P1, PT, R12, R3, PT ;  /* 0x000000030c00720c */ /* 0x000fe20003f24070 */
[----:B0-----:R-:W0:-:S12]  /*0730*/  MUFU.RCP R5, R5 ;  /* 0x0000000500057308 */ /* 0x001e180000001000 */
[----:B------:R-:W-:Y:S01]  /*0740*/  @!P1 IMAD.IADD R3, R3, 0x1, -R12 ;  /* 0x0000000103039824 */ /* 0x000fe200078e0a0c */
[----:B------:R-:W-:Y:S02]  /*0750*/  @!P1 IADD3 R2, PT, PT, R2, 0x1, RZ ;  /* 0x0000000102029810 */ /* 0x000fe40007ffe0ff */
[----:B------:R-:W-:Y:S02]  /*0760*/  ISETP.NE.AND P1, PT, R4, RZ, PT ;  /* 0x000000ff0400720c */ /* 0x000fe40003f25270 */
[----:B------:R-:W-:Y:S01]  /*0770*/  ISETP.GE.U32.AND P0, PT, R3, R12, PT ;  /* 0x0000000c0300720c */ /* 0x000fe20003f06070 */
[----:B0-----:R-:W-:Y:S01]  /*0780*/  VIADD R6, R5, 0xffffffe ;  /* 0x0ffffffe05067836 */ /* 0x001fe20000000000 */
[----:B------:R-:W-:-:S04]  /*0790*/  LOP3.LUT R3, R7, R4, RZ, 0x3c, !PT ;  /* 0x0000000407037212 */ /* 0x000fc800078e3cff */
[----:B------:R-:W-:Y:S02]  /*07a0*/  ISETP.GE.AND P2, PT, R3, RZ, PT ;  /* 0x000000ff0300720c */ /* 0x000fe40003f46270 */
[----:B------:R-:W0:Y:S05]  /*07b0*/  F2I.FTZ.U32.TRUNC.NTZ R3, R6 ;  /* 0x0000000600037305 */ /* 0x000e2a000021f000 */
[----:B------:R-:W-:-:S04]  /*07c0*/  @P0 VIADD R2, R2, 0x1 ;  /* 0x0000000102020836 */ /* 0x000fc80000000000 */
[----:B------:R-:W-:-:S05]  /*07d0*/  IMAD.MOV.U32 R14, RZ, RZ, R2 ;  /* 0x000000ffff0e7224 */ /* 0x000fca00078e0002 */
[----:B------:R-:W-:Y:S01]  /*07e0*/  @!P2 IADD3 R14, PT, PT, -R14, RZ, RZ ;  /* 0x000000ff0e0ea210 */ /* 0x000fe20007ffe1ff */
[----:B0-----:R-:W-:Y:S01]  /*07f0*/  IMAD.MOV R2, RZ, RZ, -R3 ;  /* 0x000000ffff027224 */ /* 0x001fe200078e0a03 */
[----:B------:R-:W-:-:S04]  /*0800*/  @!P1 LOP3.LUT R14, RZ, R4, RZ, 0x33, !PT ;  /* 0x00000004ff0e9212 */ /* 0x000fc800078e33ff */
[----:B------:R-:W-:Y:S01]  /*0810*/  SHF.L.U32 R64, R14, 0x3, RZ ;  /* 0x000000030e407819 */ /* 0x000fe200000006ff */
[----:B------:R-:W-:-:S04]  /*0820*/  IMAD.MOV R5, RZ, RZ, -R14 ;  /* 0x000000ffff057224 */ /* 0x000fc800078e0a0e */
[----:B------:R-:W-:Y:S01]  /*0830*/  IMAD R15, R4, R5, R7 ;  /* 0x00000005040f7224 */ /* 0x000fe200078e0207 */
[----:B------:R-:W-:Y:S01]  /*0840*/  IABS R7, R0 ;  /* 0x0000000000077213 */ /* 0x000fe20000000000 */
[----:B------:R-:W-:Y:S02]  /*0850*/  IMAD R5, R2, R9, RZ ;  /* 0x0000000902057224 */ /* 0x000fe400078e02ff */
[----:B------:R-:W-:Y:S01]  /*0860*/  HFMA2 R2, -RZ, RZ, 0, 0 ;  /* 0x00000000ff027431 */ /* 0x000fe200000001ff */
[----:B------:R-:W-:Y:S01]  /*0870*/  IABS R4, R15 ;  /* 0x0000000f00047213 */ /* 0x000fe20000000000 */
[----:B------:R-:W-:-:S03]  /*0880*/  IMAD.MOV R6, RZ, RZ, -R7 ;  /* 0x000000ffff067224 */ /* 0x000fc600078e0a07 */
[----:B------:R-:W-:-:S04]  /*0890*/  IMAD.HI.U32 R2, R3, R5, R2 ;  /* 0x0000000503027227 */ /* 0x000fc800078e0002 */
[----:B------:R-:W-:Y:S02]  /*08a0*/  IMAD.MOV.U32 R3, RZ, RZ, R4 ;  /* 0x000000ffff037224 */ /* 0x000fe400078e0004 */
[----:B------:R-:W0:Y:S02]  /*08b0*/  I2F.RP R4, R13 ;  /* 0x0000000d00047306 */ /* 0x000e240000209400 */
[----:B------:R-:W-:-:S04]  /*08c0*/  IMAD.HI.U32 R7, R2, R3, RZ ;  /* 0x0000000302077227 */ /* 0x000fc800078e00ff */
[----:B------:R-:W-:-:S05]  /*08d0*/  IMAD R2, R7, R6, R3 ;  /* 0x0000000607027224 */ /* 0x000fca00078e0203 */
[----:B------:R-:W-:Y:S01]  /*08e0*/  ISETP.GT.U32.AND P1, PT, R9, R2, PT ;  /* 0x000000020900720c */ /* 0x000fe20003f24070 */
[----:B0-----:R-:W0:-:S12]  /*08f0*/  MUFU.RCP R4, R4 ;  /* 0x0000000400047308 */ /* 0x001e180000001000 */
[-C--:B------:R-:W-:Y:S01]  /*0900*/  @!P1 IADD3 R2, PT, PT, R2, -R9.reuse, RZ ;  /* 0x8000000902029210 */ /* 0x080fe20007ffe0ff */
[----:B------:R-:W-:Y:S01]  /*0910*/  @!P1 VIADD R7, R7, 0x1 ;  /* 0x0000000107079836 */ /* 0x000fe20000000000 */
[----:B------:R-:W-:Y:S02]  /*0920*/  ISETP.NE.AND P1, PT, R0, RZ, PT ;  /* 0x000000ff0000720c */ /* 0x000fe40003f25270 */
[----:B------:R-:W-:Y:S02]  /*0930*/  ISETP.GE.U32.AND P0, PT, R2, R9, PT ;  /* 0x000000090200720c */ /* 0x000fe40003f06070 */
[----:B------:R-:W-:Y:S01]  /*0940*/  LOP3.LUT R2, R15, R0, RZ, 0x3c, !PT ;  /* 0x000000000f027212 */ /* 0x000fe200078e3cff */
[----:B0-----:R-:W-:-:S03]  /*0950*/  VIADD R3, R4, 0xffffffe ;  /* 0x0ffffffe04037836 */ /* 0x001fc60000000000 */
[----:B------:R-:W-:Y:S01]  /*0960*/  ISETP.GE.AND P2, PT, R2, RZ, PT ;  /* 0x000000ff0200720c */ /* 0x000fe20003f46270 */
[----:B------:R-:W0:Y:S02]  /*0970*/  S2R R4, SR_TID.X ;  /* 0x0000000000047919 */ /* 0x000e240000002100 */
[----:B------:R-:W1:Y:S04]  /*0980*/  F2I.FTZ.U32.TRUNC.NTZ R3, R3 ;  /* 0x0000000300037305 */ /* 0x000e68000021f000 */
[----:B------:R-:W-:-:S06]  /*0990*/  @P0 IADD3 R7, PT, PT, R7, 0x1, RZ ;  /* 0x0000000107070810 */ /* 0x000fcc0007ffe0ff */
[----:B------:R-:W-:Y:S01]  /*09a0*/  @!P2 IMAD.MOV R7, RZ, RZ, -R7 ;  /* 0x000000ffff07a224 */ /* 0x000fe200078e0a07 */
[----:B------:R-:W-:-:S04]  /*09b0*/  @!P1 LOP3.LUT R7, RZ, R0, RZ, 0x33, !PT ;  /* 0x00000000ff079212 */ /* 0x000fc800078e33ff */
[----:B------:R-:W-:Y:S01]  /*09c0*/  IADD3 R5, PT, PT, -R7, RZ, RZ ;  /* 0x000000ff07057210 */ /* 0x000fe20007ffe1ff */
[----:B-1----:R-:W-:-:S04]  /*09d0*/  IMAD.MOV R2, RZ, RZ, -R3 ;  /* 0x000000ffff027224 */ /* 0x002fc800078e0a03 */
[----:B------:R-:W-:Y:S02]  /*09e0*/  IMAD R16, R0, R5, R15 ;  /* 0x0000000500107224 */ /* 0x000fe400078e020f */
[----:B------:R-:W-:Y:S02]  /*09f0*/  IMAD R5, R2, R13, RZ ;  /* 0x0000000d02057224 */ /* 0x000fe400078e02ff */
[----:B------:R-:W-:Y:S01]  /*0a00*/  IMAD.MOV.U32 R2, RZ, RZ, RZ ;  /* 0x000000ffff027224 */ /* 0x000fe200078e00ff */
[----:B------:R-:W-:-:S03]  /*0a10*/  IABS R0, R16 ;  /* 0x0000001000007213 */ /* 0x000fc60000000000 */
[----:B------:R-:W-:Y:S02]  /*0a20*/  IMAD.HI.U32 R2, R3, R5, R2 ;  /* 0x0000000503027227 */ /* 0x000fe400078e0002 */
[----:B------:R-:W1:Y:S01]  /*0a30*/  S2R R5, SR_TID.Y ;  /* 0x0000000000057919 */ /* 0x000e620000002200 */
[C---:B0-----:R-:W-:Y:S02]  /*0a40*/  LEA.HI R9, R4.reuse, R7, RZ, 0x1c ;  /* 0x0000000704097211 */ /* 0x041fe400078fe0ff */
[----:B------:R-:W-:Y:S01]  /*0a50*/  LOP3.LUT R100, R4, 0xf, RZ, 0xc0, !PT ;  /* 0x0000000f04647812 */ /* 0x000fe200078ec0ff */
[----:B------:R-:W-:-:S04]  /*0a60*/  IMAD.HI.U32 R2, R2, R0, RZ ;  /* 0x0000000002027227 */ /* 0x000fc800078e00ff */
[----:B------:R-:W-:-:S04]  /*0a70*/  IMAD.MOV R3, RZ, RZ, -R2 ;  /* 0x000000ffff037224 */ /* 0x000fc800078e0a02 */
[----:B------:R-:W-:Y:S02]  /*0a80*/  IMAD R0, R13, R3, R0 ;  /* 0x000000030d007224 */ /* 0x000fe400078e0200 */
[----:B------:R-:W-:-:S03]  /*0a90*/  IMAD.SHL.U32 R3, R10, 0x4, RZ ;  /* 0x000000040a037824 */ /* 0x000fc600078e00ff */
[----:B------:R-:W-:-:S13]  /*0aa0*/  ISETP.GT.U32.AND P1, PT, R13, R0, PT ;  /* 0x000000000d00720c */ /* 0x000fda0003f24070 */
[-C--:B------:R-:W-:Y:S01]  /*0ab0*/  @!P1 IADD3 R0, PT, PT, R0, -R13.reuse, RZ ;  /* 0x8000000d00009210 */ /* 0x080fe20007ffe0ff */
[----:B------:R-:W-:Y:S01]  /*0ac0*/  @!P1 VIADD R2, R2, 0x1 ;  /* 0x0000000102029836 */ /* 0x000fe20000000000 */
[----:B------:R-:W-:Y:S02]  /*0ad0*/  ISETP.NE.AND P1, PT, R11, RZ, PT ;  /* 0x000000ff0b00720c */ /* 0x000fe40003f25270 */
[----:B------:R-:W-:Y:S02]  /*0ae0*/  ISETP.GE.U32.AND P0, PT, R0, R13, PT ;  /* 0x0000000d0000720c */ /* 0x000fe40003f06070 */
[----:B------:R-:W-:Y:S01]  /*0af0*/  LOP3.LUT R0, R16, R11, RZ, 0x3c, !PT ;  /* 0x0000000b10007212 */ /* 0x000fe200078e3cff */
[----:B------:R-:W0:Y:S01]  /*0b00*/  LDC.64 R12, c[0x0][0x3a8] ;  /* 0x0000ea00ff0c7b82 */ /* 0x000e220000000a00 */
[----:B-1----:R-:W-:Y:S02]  /*0b10*/  LOP3.LUT R6, R64, 0x7, R5, 0xf8, !PT ;  /* 0x0000000740067812 */ /* 0x002fe400078ef805 */
[----:B------:R-:W-:-:S02]  /*0b20*/  ISETP.GE.AND P2, PT, R0, RZ, PT ;  /* 0x000000ff0000720c */ /* 0x000fc40003f46270 */
[----:B------:R-:W-:Y:S02]  /*0b30*/  SHF.R.S32.HI R0, RZ, 0x1f, R47 ;  /* 0x0000001fff007819 */ /* 0x000fe4000001142f */
[----:B------:R-:W-:Y:S02]  /*0b40*/  LOP3.LUT R101, R5, 0x7, RZ, 0xc0, !PT ;  /* 0x0000000705657812 */ /* 0x000fe400078ec0ff */
[----:B------:R-:W-:Y:S01]  /*0b50*/  LEA.HI R10, R0, R47, RZ, 0x3 ;  /* 0x0000002f000a7211 */ /* 0x000fe200078f18ff */
[----:B------:R-:W-:-:S03]  /*0b60*/  @P0 VIADD R2, R2, 0x1 ;  /* 0x0000000102020836 */ /* 0x000fc60000000000 */
[----:B------:R-:W-:-:S03]  /*0b70*/  LOP3.LUT R10, R10, 0xfffffff8, RZ, 0xc0, !PT ;  /* 0xfffffff80a0a7812 */ /* 0x000fc600078ec0ff */
[----:B------:R-:W-:Y:S02]  /*0b80*/  @!P2 IADD3 R2, PT, PT, -R2, RZ, RZ ;  /* 0x000000ff0202a210 */ /* 0x000fe40007ffe1ff */
[----:B------:R-:W-:-:S05]  /*0b90*/  @!P1 LOP3.LUT R2, RZ, R11, RZ, 0x33, !PT ;  /* 0x0000000bff029212 */ /* 0x000fca00078e33ff */
[----:B------:R-:W-:Y:S02]  /*0ba0*/  IMAD.MOV R14, RZ, RZ, -R2 ;  /* 0x000000ffff0e7224 */ /* 0x000fe400078e0a02 */
[----:B0-----:R-:W-:Y:S02]  /*0bb0*/  IMAD R8, R98, R12, R3 ;  /* 0x0000000c62087224 */ /* 0x001fe400078e0203 */
[----:B------:R-:W-:Y:S01]  /*0bc0*/  IMAD R0, R11, R14, R16 ;  /* 0x0000000e0b007224 */ /* 0x000fe200078e0210 */
[-C--:B------:R-:W-:Y:S01]  /*0bd0*/  IADD3 R11, PT, PT, -R10, R47.reuse, RZ ;  /* 0x0000002f0a0b7210 */ /* 0x080fe20007ffe1ff */
[----:B------:R-:W-:Y:S01]  /*0be0*/  IMAD R8, R8, R47, R6 ;  /* 0x0000002f08087224 */ /* 0x000fe200078e0206 */
[----:B------:R-:W-:Y:S01]  /*0bf0*/  LEA.HI R6, R5, R2, RZ, 0x1d ;  /* 0x0000000205067211 */ /* 0x000fe200078fe8ff */
[----:B------:R-:W-:Y:S01]  /*0c00*/  IMAD.SHL.U32 R63, R0, 0x10, RZ ;  /* 0x00000010003f7824 */ /* 0x000fe200078e00ff */
[----:B------:R-:W-:Y:S01]  /*0c10*/  CS2R R16, SRZ ;  /* 0x0000000000107805 */ /* 0x000fe2000001ff00 */
[----:B------:R-:W-:Y:S01]  /*0c20*/  IMAD R8, R8, R46, R9 ;  /* 0x0000002e08087224 */ /* 0x000fe200078e0209 */
[----:B------:R-:W-:Y:S01]  /*0c30*/  CS2R R14, SRZ ;  /* 0x00000000000e7805 */ /* 0x000fe2000001ff00 */
[----:B------:R-:W-:Y:S01]  /*0c40*/  IMAD.IADD R47, R47, 0x1, -R64 ;  /* 0x000000012f2f7824 */ /* 0x000fe200078e0a40 */
[----:B------:R-:W-:Y:S01]  /*0c50*/  LOP3.LUT R9, R63, 0xf, R4, 0xf8, !PT ;  /* 0x0000000f3f097812 */ /* 0x000fe200078ef804 */
[----:B---3--:R-:W-:Y:S01]  /*0c60*/  IMAD R0, R8, R53, R6 ;  /* 0x0000003508007224 */ /* 0x008fe200078e0206 */
[----:B------:R-:W-:Y:S01]  /*0c70*/  SHF.R.S32.HI R8, RZ, 0x1f, R13 ;  /* 0x0000001fff087819 */ /* 0x000fe2000001140d */
[----:B------:R-:W-:Y:S01]  /*0c80*/  IMAD.IADD R6, R52, 0x1, -R63 ;  /* 0x0000000134067824 */ /* 0x000fe200078e0a3f */
[----:B------:R-:W-:Y:S01]  /*0c90*/  ISETP.GE.AND P3, PT, R47, 0x8, PT ;  /* 0x000000082f00780c */ /* 0x000fe20003f66270 */
[----:B------:R-:W-:Y:S01]  /*0ca0*/  IMAD R0, R0, R52, R9 ;  /* 0x0000003400007224 */ /* 0x000fe200078e0209 */
[----:B------:R-:W-:-:S02]  /*0cb0*/  SHF.R.S32.HI R9, RZ, 0x1f, R12 ;  /* 0x0000001fff097819 */ /* 0x000fc4000001140c */
[----:B------:R-:W-:Y:S02]  /*0cc0*/  ISETP.GE.AND P2, PT, R6, 0x10, PT ;  /* 0x000000100600780c */ /* 0x000fe40003f46270 */
[----:B------:R-:W-:Y:S02]  /*0cd0*/  LEA.HI R6, R9, R12, RZ, 0x2 ;  /* 0x0000000c09067211 */ /* 0x000fe400078f10ff */
[----:B------:R-:W-:Y:S02]  /*0ce0*/  SHF.R.S32.HI R9, RZ, 0x1f, R52 ;  /* 0x0000001fff097819 */ /* 0x000fe40000011434 */
[----:B------:R-:W-:Y:S02]  /*0cf0*/  LEA.HI R8, R8, R13, RZ, 0x3 ;  /* 0x0000000d08087211 */ /* 0x000fe400078f18ff */
[----:B------:R-:W-:Y:S02]  /*0d00*/  LEA.HI R9, R9, R52, RZ, 0x4 ;  /* 0x0000003409097211 */ /* 0x000fe400078f20ff */
[----:B------:R-:W-:Y:S01]  /*0d10*/  LOP3.LUT R47, R6, 0xfffffffc, RZ, 0xc0, !PT ;  /* 0xfffffffc062f7812 */ /* 0x000fe200078ec0ff */
[----:B------:R-:W-:Y:S01]  /*0d20*/  IMAD.IADD R6, R13, 0x1, -R98 ;  /* 0x000000010d067824 */ /* 0x000fe200078e0a62 */
[----:B------:R-:W-:Y:S01]  /*0d30*/  LOP3.LUT R62, R8, 0xfffffff8, RZ, 0xc0, !PT ;  /* 0xfffffff8083e7812 */ /* 0x000fe200078ec0ff */
[----:B------:R-:W-:Y:S01]  /*0d40*/  IMAD.IADD R8, R12, 0x1, -R3 ;  /* 0x000000010c087824 */ /* 0x000fe200078e0a03 */
[----:B------:R-:W-:-:S02]  /*0d50*/  LOP3.LUT R9, R9, 0xfffffff0, RZ, 0xc0, !PT ;  /* 0xfffffff009097812 */ /* 0x000fc400078ec0ff */
[----:B------:R-:W-:Y:S02]  /*0d60*/  IADD3 R10, PT, PT, -R47, R12, RZ ;  /* 0x0000000c2f0a7210 */ /* 0x000fe40007ffe1ff */
[----:B------:R-:W-:Y:S01]  /*0d70*/  IADD3 R62, PT, PT, -R62, R13, RZ ;  /* 0x0000000d3e3e7210 */ /* 0x000fe20007ffe1ff */
[----:B------:R-:W-:Y:S01]  /*0d80*/  IMAD.IADD R12, R52, 0x1, -R9 ;  /* 0x00000001340c7824 */ /* 0x000fe200078e0a09 */
[----:B------:R-:W-:Y:S02]  /*0d90*/  ISETP.GT.AND P1, PT, R6, 0x7, PT ;  /* 0x000000070600780c */ /* 0x000fe40003f24270 */
[----:B------:R-:W-:Y:S02]  /*0da0*/  ISETP.GT.AND P0, PT, R8, 0x3, PT ;  /* 0x000000030800780c */ /* 0x000fe40003f04270 */
[----:B------:R-:W-:Y:S02]  /*0db0*/  SEL R9, R62, 0x8, !P1 ;  /* 0x000000083e097807 */ /* 0x000fe40004800000 */
[----:B------:R-:W-:-:S02]  /*0dc0*/  SEL R10, R10, 0x4, !P0 ;  /* 0x000000040a0a7807 */ /* 0x000fc40004000000 */
[----:B------:R-:W-:Y:S02]  /*0dd0*/  SEL R11, R11, 0x8, !P3 ;  /* 0x000000080b0b7807 */ /* 0x000fe40005800000 */
[----:B------:R-:W-:Y:S01]  /*0de0*/  SEL R12, R12, 0x10, !P2 ;  /* 0x000000100c0c7807 */ /* 0x000fe20005000000 */
[----:B----4-:R-:W-:Y:S06]  /*0df0*/  BRA.U !UP0, `(.L_x_0) ;  /* 0x0000003108547547 */ /* 0x010fec000b800000 */
[----:B------:R-:W0:Y:S01]  /*0e00*/  S2UR UR5, SR_CgaCtaId ;  /* 0x00000000000579c3 */ /* 0x000e220000008800 */
[----:B------:R-:W1:Y:S01]  /*0e10*/  LDCU UR4, c[0x0][0x3b0] ;  /* 0x00007600ff0477ac */ /* 0x000e620008000800 */
[----:B------:R-:W-:Y:S01]  /*0e20*/  IMAD R106, R5, 0x40, R4 ;  /* 0x00000040056a7824 */ /* 0x000fe200078e0204 */
[----:B------:R-:W-:Y:S01]  /*0e30*/  ISETP.GE.AND P2, PT, R2, R53, PT ;  /* 0x000000350200720c */ /* 0x000fe20003f46270 */
[C---:B------:R-:W-:Y:S01]  /*0e40*/  IMAD.IADD R16, R101.reuse, 0x1, R63 ;  /* 0x0000000165107824 */ /* 0x040fe200078e023f */
[C---:B------:R-:W-:Y:S01]  /*0e50*/  ISETP.GE.AND P1, PT, R101.reuse, R12, PT ;  /* 0x0000000c6500720c */ /* 0x040fe20003f26270 */
[C---:B------:R-:W-:Y:S01]  /*0e60*/  IMAD.IADD R99, R100.reuse, 0x1, R64 ;  /* 0x0000000164637824 */ /* 0x040fe200078e0240 */
[----:B------:R-:W-:Y:S02]  /*0e70*/  IADD3 R47, PT, PT, R101, 0x8, RZ ;  /* 0x00000008652f7810 */ /* 0x000fe40007ffe0ff */
[----:B------:R-:W-:Y:S02]  /*0e80*/  LOP3.LUT R102, R9, 0x7ffffffc, RZ, 0xc0, !PT ;  /* 0x7ffffffc09667812 */ /* 0x000fe400078ec0ff */
[----:B------:R-:W-:-:S02]  /*0e90*/  ISETP.LT.AND P2, PT, R100, R11, !P2 ;  /* 0x0000000b6400720c */ /* 0x000fc40005741270 */
[----:B------:R-:W-:Y:S02]  /*0ea0*/  ISETP.LT.AND P1, PT, R7, R46, !P1 ;  /* 0x0000002e0700720c */ /* 0x000fe40004f21270 */
[----:B------:R-:W-:Y:S02]  /*0eb0*/  ISETP.GE.AND P3, PT, R47, R12, PT ;  /* 0x0000000c2f00720c */ /* 0x000fe40003f66270 */
[----:B------:R-:W-:Y:S01]  /*0ec0*/  LOP3.LUT R100, R100, 0x3f0, R4, 0xf8, !PT ;  /* 0x000003f064647812 */ /* 0x000fe200078ef804 */
[----:B-1----:R-:W-:Y:S01]  /*0ed0*/  IMAD R17, R13, UR4, RZ ;  /* 0x000000040d117c24 */ /* 0x002fe2000f8e02ff */
[----:B------:R-:W-:Y:S01]  /*0ee0*/  UMOV UR4, 0x400 ;  /* 0x0000040000047882 */ /* 0x000fe20000000000 */
[----:B------:R-:W-:Y:S01]  /*0ef0*/  IMAD R13, R7, R52, R16 ;  /* 0x00000034070d7224 */ /* 0x000fe200078e0210 */
[----:B------:R-:W-:Y:S01]  /*0f00*/  LOP3.LUT R101, R101, 0x3f8, R5, 0xf8, !PT ;  /* 0x000003f865657812 */ /* 0x000fe200078ef805 */
[----:B------:R-:W-:Y:S01]  /*0f10*/  IMAD R98, R2, R17, R98 ;  /* 0x0000001102627224 */ /* 0x000fe200078e0262 */
[----:B0-----:R-:W-:Y:S01]  /*0f20*/  ULEA UR4, UR5, UR4, 0x18 ;  /* 0x0000000405047291 */ /* 0x001fe2000f8ec0ff */
[----:B------:R-:W-:-:S02]  /*0f30*/  LOP3.LUT R103, R9, 0x3, RZ, 0xc0, !PT ;  /* 0x0000000309677812 */ /* 0x000fc400078ec0ff */
[----:B------:R-:W-:Y:S02]  /*0f40*/  CS2R R16, SRZ ;  /* 0x0000000000107805 */ /* 0x000fe4000001ff00 */
[----:B------:R-:W-:Y:S01]  /*0f50*/  IADD3 R104, PT, PT, -R102, RZ, RZ ;  /* 0x000000ff66687210 */ /* 0x000fe20007ffe1ff */
[----:B------:R-:W-:Y:S01]  /*0f60*/  VIADD R105, R13, 0x8 ;  /* 0x000000080d697836 */ /* 0x000fe20000000000 */
[----:B------:R-:W-:Y:S01]  /*0f70*/  UMOV UR5, URZ ;  /* 0x000000ff00057c82 */ /* 0x000fe20008000000 */
[----:B------:R-:W-:Y:S01]  /*0f80*/  LEA R106, R106, UR4, 0x3 ;  /* 0x000000046a6a7c11 */ /* 0x000fe2000f8e18ff */
[----:B------:R-:W-:-:S04]  /*0f90*/  UMOV UR4, URZ ;  /* 0x000000ff00047c82 */ /* 0x000fc80008000000 */
[----:B------:R-:W-:-:S07]  /*0fa0*/  VIADD R106, R106, 0x80 ;  /* 0x000000806a6a7836 */ /* 0x000fce0000000000 */
.L_x_27:
[----:B0-----:R-:W0:Y:S01]  /*0fb0*/  LDCU UR9, c[0x0][0x3dc] ;  /* 0x00007b80ff0977ac */ /* 0x001e220008000800 */
[----:B------:R-:W-:Y:S01]  /*0fc0*/  BSSY.RECONVERGENT B2, `(.L_x_1) ;  /* 0x00000d7000027945 */ /* 0x000fe20003800200 */
[----:B------:R-:W-:Y:S01]  /*0fd0*/  UIADD3 UR8, UPT, UPT, UR5, 0x8, URZ ;  /* 0x0000000805087890 */ /* 0x000fe2000fffe0ff */
[----:B-1----:R-:W1:Y:S03]  /*0fe0*/  LDCU UR12, c[0x0][0x3a4] ;  /* 0x00007480ff0c77ac */ /* 0x002e660008000800 */
[----:B0-----:R-:W-:-:S04]  /*0ff0*/  UIADD3 UR6, UPT, UPT, UR8, -UR9, URZ ;  /* 0x8000000908067290 */ /* 0x001fc8000fffe0ff */
[----:B------:R-:W-:-:S04]  /*1000*/  UISETP.GT.AND UP0, UPT, UR6, URZ, UPT ;  /* 0x000000ff0600728c */ /* 0x000fc8000bf04270 */
[----:B------:R-:W-:Y:S01]  /*1010*/  USEL UR4, UR6, UR4, UP0 ;  /* 0x0000000406047287 */ /* 0x000fe20008000000 */
[----:B-12---:R-:W-:Y:S11]  /*1020*/  @!P2 BRA `(.L_x_2) ;  /* 0x0000000c0040a947 */ /* 0x006ff60003800000 */
[----:B------:R-:W-:-:S06]  /*1030*/  UIADD3 UR6, UPT, UPT, -UR4, 0x8, URZ ;  /* 0x0000000804067890 */ /* 0x000fcc000fffe1ff */
[----:B------:R-:W-:-:S04]  /*1040*/  ISETP.GE.U32.AND P0, PT, R5, UR6, PT ;  /* 0x0000000605007c0c */ /* 0x000fc8000bf06070 */
[----:B------:R-:W-:-:S04]  /*1050*/  ISETP.GT.U32.OR P0, PT, R4, 0x7, P0 ;  /* 0x000000070400780c */ /* 0x000fc80000704470 */
[----:B------:R-:W-:-:S13]  /*1060*/  ISETP.LT.OR P0, PT, R9, 0x1, P0 ;  /* 0x000000010900780c */ /* 0x000fda0000701670 */
[----:B------:R-:W-:Y:S05]  /*1070*/  @P0 BRA `(.L_x_2) ;  /* 0x0000000c002c0947 */ /* 0x000fea0003800000 */
[----:B------:R-:W0:Y:S01]  /*1080*/  LDCU UR6, c[0x0][0x3cc] ;  /* 0x00007980ff0677ac */ /* 0x000e220008000800 */
[----:B------:R-:W-:Y:S01]  /*1090*/  ISETP.GE.U32.AND P0, PT, R9, 0x4, PT ;  /* 0x000000040900780c */ /* 0x000fe20003f06070 */
[----:B------:R-:W-:Y:S01]  /*10a0*/  IMAD.MOV.U32 R71, RZ, RZ, RZ ;  /* 0x000000ffff477224 */ /* 0x000fe200078e00ff */
[----:B------:R-:W-:-:S05]  /*10b0*/  IADD3 R46, PT, PT, R5, UR5, RZ ;  /* 0x00000005052e7c10 */ /* 0x000fca000fffe0ff */
[----:B0-----:R-:W-:-:S06]  /*10c0*/  IMAD R107, R46, UR6, R99 ;  /* 0x000000062e6b7c24 */ /* 0x001fcc000f8e0263 */
[----:B------:R-:W-:Y:S05]  /*10d0*/  @!P0 BRA `(.L_x_3) ;  /* 0x0000000800ac8947 */ /* 0x000fea0003800000 */
[----:B------:R-:W-:Y:S01]  /*10e0*/  IMAD.MOV R46, RZ, RZ, -R102 ;  /* 0x000000ffff2e7224 */ /* 0x000fe200078e0a66 */
[----:B------:R-:W-:Y:S04]  /*10f0*/  BSSY.RECONVERGENT B1, `(.L_x_3) ;  /* 0x00000a9000017945 */ /* 0x000fe80003800200 */
[----:B------:R-:W-:Y:S01]  /*1100*/  BSSY.RELIABLE B0, `(.L_x_4) ;  /* 0x000008c000007945 */ /* 0x000fe20003800100 */
[----:B------:R-:W-:Y:S01]  /*1110*/  MOV R121, RZ ;  /* 0x000000ff00797202 */ /* 0x000fe20000000f00 */
[----:B------:R-:W-:Y:S01]  /*1120*/  IMAD.MOV.U32 R119, RZ, RZ, R106 ;  /* 0x000000ffff777224 */ /* 0x000fe200078e006a */
[----:B------:R-:W-:Y:S01]  /*1130*/  ISETP.GE.AND P0, PT, R46, RZ, PT ;  /* 0x000000ff2e00720c */ /* 0x000fe20003f06270 */
[----:B------:R-:W-:-:S12]  /*1140*/  IMAD.MOV.U32 R118, RZ, RZ, R104 ;  /* 0x000000ffff767224 */ /* 0x000fd800078e0068 */
[----:B------:R-:W-:Y:S05]  /*1150*/  @P0 BRA `(.L_x_5) ;  /* 0x0000000800180947 */ /* 0x000fea0003800000 */
[----:B------:R-:W-:Y:S02]  /*1160*/  IADD3 R46, PT, PT, -R118, RZ, RZ ;  /* 0x000000ff762e7210 */ /* 0x000fe40007ffe1ff */
[----:B------:R-:W-:Y:S02]  /*1170*/  PLOP3.LUT P0, PT, PT, PT, PT, 0x80, 0x8 ;  /* 0x000000000008781c */ /* 0x000fe40003f0f070 */
[----:B------:R-:W-:-:S13]  /*1180*/  ISETP.GT.AND P4, PT, R46, 0xc, PT ;  /* 0x0000000c2e00780c */ /* 0x000fda0003f84270 */
[----:B------:R-:W-:Y:S05]  /*1190*/  @!P4 BRA `(.L_x_6) ;  /* 0x000000040040c947 */ /* 0x000fea0003800000 */
[----:B------:R-:W-:Y:S01]  /*11a0*/  BSSY.RECONVERGENT B3, `(.L_x_7) ;  /* 0x000004e000037945 */ /* 0x000fe20003800200 */
[----:B------:R-:W-:Y:S02]  /*11b0*/  PLOP3.LUT P0, PT, PT, PT, PT, 0x8, 0x80 ;  /* 0x000000000080781c */ /* 0x000fe40003f0e170 */
[----:B------:R-:W-:-:S11]  /*11c0*/  LOP3.LUT R102, R9, 0x7ffffffc, RZ, 0xc0, !PT ;  /* 0x7ffffffc09667812 */ /* 0x000fd600078ec0ff */
.L_x_8:
[----:B------:R-:W0:Y:S01]  /*11d0*/  LDC.64 R46, c[0x0][0x388] ;  /* 0x0000e200ff2e7b82 */ /* 0x000e220000000a00 */
[----:B------:R-:W1:Y:S01]  /*11e0*/  LDCU UR6, c[0x0][0x3a4] ;  /* 0x00007480ff0677ac */ /* 0x000e620008000800 */
[----:B------:R-:W-:-:S04]  /*11f0*/  IMAD.IADD R52, R98, 0x1, R121 ;  /* 0x0000000162347824 */ /* 0x000fc800078e0279 */
[----:B-1----:R-:W-:-:S04]  /*1200*/  IMAD R63, R52, UR6, R107 ;  /* 0x00000006343f7c24 */ /* 0x002fc8000f8e026b */
[----:B0-----:R-:W-:-:S06]  /*1210*/  IMAD.WIDE.U32 R52, R63, 0x8, R46 ;  /* 0x000000083f347825 */ /* 0x001fcc00078e002e */
[----:B------:R-:W2:Y:S01]  /*1220*/  LDG.E.64 R52, desc[UR10][R52.64] ;  /* 0x0000000a34347981 */ /* 0x000ea2000c1e1b00 */
[C-C-:B------:R-:W-:Y:S01]  /*1230*/  IADD3 R62, PT, PT, R98.reuse, 0x4, R121.reuse ;  /* 0x00000004623e7810 */ /* 0x140fe20007ffe079 */
[----:B------:R-:W-:Y:S01]  /*1240*/  VIADD R63, R63, UR6 ;  /* 0x000000063f3f7c36 */ /* 0x000fe20008000000 */
[C-C-:B------:R-:W-:Y:S02]  /*1250*/  IADD3 R64, PT, PT, R98.reuse, 0x8, R121.reuse ;  /* 0x0000000862407810 */ /* 0x140fe40007ffe079 */
[----:B------:R-:W-:Y:S01]  /*1260*/  IADD3 R66, PT, PT, R98, 0xc, R121 ;  /* 0x0000000c62427810 */ /* 0x000fe20007ffe079 */
[--C-:B------:R-:W-:Y:S01]  /*1270*/  IMAD R111, R62, UR6, R107.reuse ;  /* 0x000000063e6f7c24 */ /* 0x100fe2000f8e026b */
[----:B------:R-:W-:Y:S01]  /*1280*/  IADD3 R115, PT, PT, R63, UR6, RZ ;  /* 0x000000063f737c10 */ /* 0x000fe2000fffe0ff */
[--C-:B------:R-:W-:Y:S02]  /*1290*/  IMAD R71, R64, UR6, R107.reuse ;  /* 0x0000000640477c24 */ /* 0x100fe4000f8e026b */
[----:B------:R-:W-:Y:S01]  /*12a0*/  IMAD R65, R66, UR6, R107 ;  /* 0x0000000642417c24 */ /* 0x000fe2000f8e026b */
[----:B------:R-:W-:Y:S01]  /*12b0*/  IADD3 R109, PT, PT, R111, UR6, RZ ;  /* 0x000000066f6d7c10 */ /* 0x000fe2000fffe0ff */
[----:B------:R-:W-:-:S02]  /*12c0*/  VIADD R69, R71, UR6 ;  /* 0x0000000647457c36 */ /* 0x000fc40008000000 */
[----:B------:R-:W-:Y:S02]  /*12d0*/  VIADD R73, R65, UR6 ;  /* 0x0000000641497c36 */ /* 0x000fe40008000000 */
[----:B------:R-:W-:Y:S02]  /*12e0*/  VIADD R67, R69, UR6 ;  /* 0x0000000645437c36 */ /* 0x000fe40008000000 */
[----:B------:R-:W-:Y:S02]  /*12f0*/  VIADD R79, R109, UR6 ;  /* 0x000000066d4f7c36 */ /* 0x000fe40008000000 */
[----:B------:R-:W-:-:S04]  /*1300*/  IMAD.WIDE.U32 R116, R63, 0x8, R46 ;  /* 0x000000083f747825 */ /* 0x000fc800078e002e */
[--C-:B------:R-:W-:Y:S02]  /*1310*/  IMAD.WIDE.U32 R62, R73, 0x8, R46.reuse ;  /* 0x00000008493e7825 */ /* 0x100fe400078e002e */
[----:B------:R-:W3:Y:S02]  /*1320*/  LDG.E.64 R116, desc[UR10][R116.64] ;  /* 0x0000000a74747981 */ /* 0x000ee4000c1e1b00 */
[----:B------:R-:W-:Y:S02]  /*1330*/  VIADD R113, R115, UR6 ;  /* 0x0000000673717c36 */ /* 0x000fe40008000000 */
[----:B------:R-:W-:Y:S01]  /*1340*/  VIADD R75, R79, UR6 ;  /* 0x000000064f4b7c36 */ /* 0x000fe20008000000 */
[----:B------:R-:W4:Y:S01]  /*1350*/  LDG.E.64 R62, desc[UR10][R62.64] ;  /* 0x0000000a3e3e7981 */ /* 0x000f22000c1e1b00 */
[----:B------:R-:W-:-:S04]  /*1360*/  IMAD.WIDE.U32 R110, R111, 0x8, R46 ;  /* 0x000000086f6e7825 */ /* 0x000fc800078e002e */
[--C-:B------:R-:W-:Y:S02]  /*1370*/  IMAD.WIDE.U32 R70, R71, 0x8, R46.reuse ;  /* 0x0000000847467825 */ /* 0x100fe400078e002e */
[----:B------:R-:W5:Y:S02]  /*1380*/  LDG.E.64 R110, desc[UR10][R110.64] ;  /* 0x0000000a6e6e7981 */ /* 0x000f64000c1e1b00 */
[--C-:B------:R-:W-:Y:S02]  /*1390*/  IMAD.WIDE.U32 R64, R65, 0x8, R46.reuse ;  /* 0x0000000841407825 */ /* 0x100fe400078e002e */
[----:B------:R-:W4:Y:S02]  /*13a0*/  LDG.E.64 R70, desc[UR10][R70.64] ;  /* 0x0000000a46467981 */ /* 0x000f24000c1e1b00 */
[--C-:B------:R-:W-:Y:S02]  /*13b0*/  IMAD.WIDE.U32 R108, R109, 0x8, R46.reuse ;  /* 0x000000086d6c7825 */ /* 0x100fe400078e002e */
[----:B------:R-:W4:Y:S02]  /*13c0*/  LDG.E.64 R64, desc[UR10][R64.64] ;  /* 0x0000000a40407981 */ /* 0x000f24000c1e1b00 */
[----:B------:R-:W-:-:S02]  /*13d0*/  IMAD.WIDE.U32 R68, R69, 0x8, R46 ;  /* 0x0000000845447825 */ /* 0x000fc400078e002e */
[----:B------:R-:W4:Y:S02]  /*13e0*/  LDG.E.64 R108, desc[UR10][R108.64] ;  /* 0x0000000a6c6c7981 */ /* 0x000f24000c1e1b00 */
[--C-:B------:R-:W-:Y:S02]  /*13f0*/  IMAD.WIDE.U32 R114, R115, 0x8, R46.reuse ;  /* 0x0000000873727825 */ /* 0x100fe400078e002e */
[----:B------:R-:W4:Y:S02]  /*1400*/  LDG.E.64 R68, desc[UR10][R68.64] ;  /* 0x0000000a44447981 */ /* 0x000f24000c1e1b00 */
[--C-:B------:R-:W-:Y:S02]  /*1410*/  IMAD.WIDE.U32 R78, R79, 0x8, R46.reuse ;  /* 0x000000084f4e7825 */ /* 0x100fe400078e002e */
[----:B------:R-:W4:Y:S02]  /*1420*/  LDG.E.64 R114, desc[UR10][R114.64] ;  /* 0x0000000a72727981 */ /* 0x000f24000c1e1b00 */
[----:B------:R-:W-:-:S02]  /*1430*/  IMAD.WIDE.U32 R112, R113, 0x8, R46 ;  /* 0x0000000871707825 */ /* 0x000fc400078e002e */
[----:B------:R-:W4:Y:S02]  /*1440*/  LDG.E.64 R78, desc[UR10][R78.64] ;  /* 0x0000000a4e4e7981 */ /* 0x000f24000c1e1b00 */
[----:B------:R-:W-:Y:S02]  /*1450*/  IMAD.WIDE.U32 R74, R75, 0x8, R46 ;  /* 0x000000084b4a7825 */ /* 0x000fe400078e002e */
[----:B------:R-:W4:Y:S04]  /*1460*/  LDG.E.64 R112, desc[UR10][R112.64] ;  /* 0x0000000a70707981 */ /* 0x000f28000c1e1b00 */
[----:B------:R-:W4:Y:S04]  /*1470*/  LDG.E.64 R74, desc[UR10][R74.64] ;  /* 0x0000000a4a4a7981 */ /* 0x000f28000c1e1b00 */
[----:B--2---:R0:W-:Y:S02]  /*1480*/  STS.64 [R119+-0x80], R52 ;  /* 0xffff803477007388 */ /* 0x0041e40000000a00 */
[----:B0-----:R-:W-:-:S02]  /*1490*/  IADD3 R53, PT, PT, R73, UR6, RZ ;  /* 0x0000000649357c10 */ /* 0x001fc4000fffe0ff */
[C---:B------:R-:W-:Y:S01]  /*14a0*/  IADD3 R73, PT, PT, R67.reuse, UR6, RZ ;  /* 0x0000000643497c10 */ /* 0x040fe2000fffe0ff */
[----:B------:R-:W-:-:S04]  /*14b0*/  IMAD.WIDE.U32 R66, R67, 0x8, R46 ;  /* 0x0000000843427825 */ /* 0x000fc800078e002e */
[C---:B------:R-:W-:Y:S02]  /*14c0*/  VIADD R123, R53.reuse, UR6 ;  /* 0x00000006357b7c36 */ /* 0x040fe40008000000 */
[--C-:B------:R-:W-:Y:S01]  /*14d0*/  IMAD.WIDE.U32 R52, R53, 0x8, R46.reuse ;  /* 0x0000000835347825 */ /* 0x100fe200078e002e */
[----:B------:R-:W2:Y:S03]  /*14e0*/  LDG.E.64 R66, desc[UR10][R66.64] ;  /* 0x0000000a42427981 */ /* 0x000ea6000c1e1b00 */
[--C-:B------:R-:W-:Y:S02]  /*14f0*/  IMAD.WIDE.U32 R72, R73, 0x8, R46.reuse ;  /* 0x0000000849487825 */ /* 0x100fe400078e002e */
[----:B------:R-:W2:Y:S02]  /*1500*/  LDG.E.64 R52, desc[UR10][R52.64] ;  /* 0x0000000a34347981 */ /* 0x000ea4000c1e1b00 */
[----:B------:R-:W-:-:S02]  /*1510*/  IMAD.WIDE.U32 R46, R123, 0x8, R46 ;  /* 0x000000087b2e7825 */ /* 0x000fc400078e002e */
[----:B------:R-:W2:Y:S04]  /*1520*/  LDG.E.64 R72, desc[UR10][R72.64] ;  /* 0x0000000a48487981 */ /* 0x000ea8000c1e1b00 */
[----:B------:R-:W2:Y:S01]  /*1530*/  LDG.E.64 R46, desc[UR10][R46.64] ;  /* 0x0000000a2e2e7981 */ /* 0x000ea2000c1e1b00 */
[----:B------:R-:W-:-:S05]  /*1540*/  VIADD R118, R118, 0x10 ;  /* 0x0000001076767836 */ /* 0x000fca0000000000 */
[----:B------:R-:W-:Y:S01]  /*1550*/  ISETP.GE.AND P4, PT, R118, -0xc, PT ;  /* 0xfffffff47600780c */ /* 0x000fe20003f86270 */
[----:B---3--:R-:W-:Y:S01]  /*1560*/  STS.64 [R119+-0x40], R116 ;  /* 0xffffc07477007388 */ /* 0x008fe20000000a00 */
[----:B------:R-:W-:-:S03]  /*1570*/  IADD3 R121, PT, PT, R121, 0x10, RZ ;  /* 0x0000001079797810 */ /* 0x000fc60007ffe0ff */
[----:B-----5:R-:W-:Y:S04]  /*1580*/  STS.64 [R119+0x80], R110 ;  /* 0x0000806e77007388 */ /* 0x020fe80000000a00 */
[----:B----4-:R-:W-:Y:S04]  /*1590*/  STS.64 [R119+0xc0], R108 ;  /* 0x0000c06c77007388 */ /* 0x010fe80000000a00 */
[----:B------:R-:W-:Y:S04]  /*15a0*/  STS.64 [R119+0x180], R70 ;  /* 0x0001804677007388 */ /* 0x000fe80000000a00 */
[----:B------:R-:W-:Y:S04]  /*15b0*/  STS.64 [R119], R114 ;  /* 0x0000007277007388 */ /* 0x000fe80000000a00 */
[----:B------:R-:W-:Y:S04]  /*15c0*/  STS.64 [R119+0x100], R78 ;  /* 0x0001004e77007388 */ /* 0x000fe80000000a00 */
[----:B------:R-:W-:Y:S04]  /*15d0*/  STS.64 [R119+0x40], R112 ;  /* 0x0000407077007388 */ /* 0x000fe80000000a00 */
[----:B------:R-:W-:Y:S04]  /*15e0*/  STS.64 [R119+0x140], R74 ;  /* 0x0001404a77007388 */ /* 0x000fe80000000a00 */
[----:B------:R-:W-:Y:S04]  /*15f0*/  STS.64 [R119+0x1c0], R68 ;  /* 0x0001c04477007388 */ /* 0x000fe80000000a00 */
[----:B------:R-:W-:Y:S04]  /*1600*/  STS.64 [R119+0x280], R64 ;  /* 0x0002804077007388 */ /* 0x000fe80000000a00 */
[----:B------:R-:W-:Y:S04]  /*1610*/  STS.64 [R119+0x2c0], R62 ;  /* 0x0002c03e77007388 */ /* 0x000fe80000000a00 */
[----:B--2---:R-:W-:Y:S04]  /*1620*/  STS.64 [R119+0x200], R66 ;  /* 0x0002004277007388 */ /* 0x004fe80000000a00 */
[----:B------:R-:W-:Y:S04]  /*1630*/  STS.64 [R119+0x300], R52 ;  /* 0x0003003477007388 */ /* 0x000fe80000000a00 */
[----:B------:R-:W-:Y:S04]  /*1640*/  STS.64 [R119+0x240], R72 ;  /* 0x0002404877007388 */ /* 0x000fe80000000a00 */
[----:B------:R0:W-:Y:S02]  /*1650*/  STS.64 [R119+0x340], R46 ;  /* 0x0003402e77007388 */ /* 0x0001e40000000a00 */
[----:B0-----:R-:W-:Y:S01]  /*1660*/  VIADD R119, R119, 0x400 ;  /* 0x0000040077777836 */ /* 0x001fe20000000000 */
[----:B------:R-:W-:Y:S06]  /*1670*/  @!P4 BRA `(.L_x_8) ;  /* 0xfffffff800d4c947 */ /* 0x000fec000383ffff */
[----:B------:R-:W-:Y:S05]  /*1680*/  BSYNC.RECONVERGENT B3 ;  /* 0x0000000000037941 */ /* 0x000fea0003800200 */
.L_x_7:
[----:B------:R-:W-:-:S07]  /*1690*/  IMAD.MOV.U32 R71, RZ, RZ, R102 ;  /* 0x000000ffff477224 */ /* 0x000fce00078e0066 */
.L_x_6:
[----:B------:R-:W-:Y:S01]  /*16a0*/  IADD3 R46, PT, PT, -R118, RZ, RZ ;  /* 0x000000ff762e7210 */ /* 0x000fe20007ffe1ff */
[----:B------:R-:W-:Y:S03]  /*16b0*/  BSSY.RECONVERGENT B3, `(.L_x_9) ;  /* 0x000002d000037945 */ /* 0x000fe60003800200 */
[----:B------:R-:W-:-:S13]  /*16c0*/  ISETP.GT.AND P4, PT, R46, 0x4, PT ;  /* 0x000000042e00780c */ /* 0x000fda0003f84270 */
[----:B------:R-:W-:Y:S05]  /*16d0*/  @!P4 BRA `(.L_x_10) ;  /* 0x0000000000a8c947 */ /* 0x000fea0003800000 */
[----:B------:R-:W0:Y:S01]  /*16e0*/  LDCU UR6, c[0x0][0x3a4] ;  /* 0x00007480ff0677ac */ /* 0x000e220008000800 */
[----:B------:R-:W1:Y:S01]  /*16f0*/  LDC.64 R46, c[0x0][0x388] ;  /* 0x0000e200ff2e7b82 */ /* 0x000e620000000a00 */
[C-C-:B------:R-:W-:Y:S01]  /*1700*/  IMAD.IADD R52, R98.reuse, 0x1, R121.reuse ;  /* 0x0000000162347824 */ /* 0x140fe200078e0279 */
[----:B------:R-:W-:-:S03]  /*1710*/  IADD3 R62, PT, PT, R98, 0x4, R121 ;  /* 0x00000004623e7810 */ /* 0x000fc60007ffe079 */
[--C-:B0-----:R-:W-:Y:S02]  /*1720*/  IMAD R73, R52, UR6, R107.reuse ;  /* 0x0000000634497c24 */ /* 0x101fe4000f8e026b */
[----:B------:R-:W-:Y:S02]  /*1730*/  IMAD R63, R62, UR6, R107 ;  /* 0x000000063e3f7c24 */ /* 0x000fe4000f8e026b */
[----:B------:R-:W-:-:S03]  /*1740*/  VIADD R71, R73, UR6 ;  /* 0x0000000649477c36 */ /* 0x000fc60008000000 */
[----:B------:R-:W-:Y:S01]  /*1750*/  IADD3 R53, PT, PT, R63, UR6, RZ ;  /* 0x000000063f357c10 */ /* 0x000fe2000fffe0ff */
[----:B------:R-:W-:Y:S02]  /*1760*/  VIADD R69, R71, UR6 ;  /* 0x0000000647457c36 */ /* 0x000fe40008000000 */
[----:B-1----:R-:W-:-:S03]  /*1770*/  IMAD.WIDE.U32 R72, R73, 0x8, R46 ;  /* 0x0000000849487825 */ /* 0x002fc600078e002e */
[----:B------:R-:W-:Y:S01]  /*1780*/  IADD3 R67, PT, PT, R69, UR6, RZ ;  /* 0x0000000645437c10 */ /* 0x000fe2000fffe0ff */
[----:B------:R-:W-:Y:S02]  /*1790*/  VIADD R65, R53, UR6 ;  /* 0x0000000635417c36 */ /* 0x000fe40008000000 */
[--C-:B------:R-:W-:Y:S01]  /*17a0*/  IMAD.WIDE.U32 R62, R63, 0x8, R46.reuse ;  /* 0x000000083f3e7825 */ /* 0x100fe200078e002e */
[----:B------:R-:W2:Y:S03]  /*17b0*/  LDG.E.64 R72, desc[UR10][R72.64] ;  /* 0x0000000a48487981 */ /* 0x000ea6000c1e1b00 */
[----:B------:R-:W-:Y:S02]  /*17c0*/  VIADD R75, R65, UR6 ;  /* 0x00000006414b7c36 */ /* 0x000fe40008000000 */
[--C-:B------:R-:W-:Y:S01]  /*17d0*/  IMAD.WIDE.U32 R70, R71, 0x8, R46.reuse ;  /* 0x0000000847467825 */ /* 0x100fe200078e002e */
[----:B------:R-:W3:Y:S03]  /*17e0*/  LDG.E.64 R62, desc[UR10][R62.64] ;  /* 0x0000000a3e3e7981 */ /* 0x000ee6000c1e1b00 */
[----:B------:R-:W-:-:S02]  /*17f0*/  IMAD.WIDE.U32 R52, R53, 0x8, R46 ;  /* 0x0000000835347825 */ /* 0x000fc400078e002e */
[----:B------:R-:W4:Y:S02]  /*1800*/  LDG.E.64 R70, desc[UR10][R70.64] ;  /* 0x0000000a46467981 */ /* 0x000f24000c1e1b00 */
[--C-:B------:R-:W-:Y:S02]  /*1810*/  IMAD.WIDE.U32 R68, R69, 0x8, R46.reuse ;  /* 0x0000000845447825 */ /* 0x100fe400078e002e */
[----:B------:R-:W5:Y:S02]  /*1820*/  LDG.E.64 R52, desc[UR10][R52.64] ;  /* 0x0000000a34347981 */ /* 0x000f64000c1e1b00 */
[--C-:B------:R-:W-:Y:S02]  /*1830*/  IMAD.WIDE.U32 R64, R65, 0x8, R46.reuse ;  /* 0x0000000841407825 */ /* 0x100fe400078e002e */
[----:B------:R-:W5:Y:S02]  /*1840*/  LDG.E.64 R68, desc[UR10][R68.64] ;  /* 0x0000000a44447981 */ /* 0x000f64000c1e1b00 */
[----:B------:R-:W-:-:S02]  /*1850*/  IMAD.WIDE.U32 R66, R67, 0x8, R46 ;  /* 0x0000000843427825 */ /* 0x000fc400078e002e */
[----:B------:R-:W5:Y:S02]  /*1860*/  LDG.E.64 R64, desc[UR10][R64.64] ;  /* 0x0000000a40407981 */ /* 0x000f64000c1e1b00 */
[----:B------:R-:W-:Y:S02]  /*1870*/  IMAD.WIDE.U32 R46, R75, 0x8, R46 ;  /* 0x000000084b2e7825 */ /* 0x000fe400078e002e */
[----:B------:R-:W5:Y:S04]  /*1880*/  LDG.E.64 R66, desc[UR10][R66.64] ;  /* 0x0000000a42427981 */ /* 0x000f68000c1e1b00 */
[----:B------:R-:W5:Y:S01]  /*1890*/  LDG.E.64 R46, desc[UR10][R46.64] ;  /* 0x0000000a2e2e7981 */ /* 0x000f62000c1e1b00 */
[----:B------:R-:W-:Y:S01]  /*18a0*/  LOP3.LUT R102, R9, 0x7ffffffc, RZ, 0xc0, !PT ;  /* 0x7ffffffc09667812 */ /* 0x000fe200078ec0ff */
[----:B------:R-:W-:Y:S01]  /*18b0*/  VIADD R118, R118, 0x8 ;  /* 0x0000000876767836 */ /* 0x000fe20000000000 */
[----:B------:R-:W-:-:S02]  /*18c0*/  PLOP3.LUT P0, PT, PT, PT, PT, 0x8, 0x80 ;  /* 0x000000000080781c */ /* 0x000fc40003f0e170 */
[----:B------:R-:W-:Y:S01]  /*18d0*/  IADD3 R121, PT, PT, R121, 0x8, RZ ;  /* 0x0000000879797810 */ /* 0x000fe20007ffe0ff */
[----:B--2---:R-:W-:Y:S04]  /*18e0*/  STS.64 [R119+-0x80], R72 ;  /* 0xffff804877007388 */ /* 0x004fe80000000a00 */
[----:B---3--:R-:W-:Y:S04]  /*18f0*/  STS.64 [R119+0x80], R62 ;  /* 0x0000803e77007388 */ /* 0x008fe80000000a00 */
[----:B----4-:R0:W-:Y:S04]  /*1900*/  STS.64 [R119+-0x40], R70 ;  /* 0xffffc04677007388 */ /* 0x0101e80000000a00 */
[----:B-----5:R-:W-:Y:S04]  /*1910*/  STS.64 [R119+0xc0], R52 ;  /* 0x0000c03477007388 */ /* 0x020fe80000000a00 */
[----:B------:R-:W-:Y:S04]  /*1920*/  STS.64 [R119], R68 ;  /* 0x0000004477007388 */ /* 0x000fe80000000a00 */
[----:B------:R-:W-:Y:S01]  /*1930*/  STS.64 [R119+0x100], R64 ;  /* 0x0001004077007388 */ /* 0x000fe20000000a00 */
[----:B0-----:R-:W-:-:S03]  /*1940*/  IMAD.MOV.U32 R71, RZ, RZ, R102 ;  /* 0x000000ffff477224 */ /* 0x001fc600078e0066 */
[----:B------:R-:W-:Y:S04]  /*1950*/  STS.64 [R119+0x40], R66 ;  /* 0x0000404277007388 */ /* 0x000fe80000000a00 */
[----:B------:R0:W-:Y:S02]  /*1960*/  STS.64 [R119+0x140], R46 ;  /* 0x0001402e77007388 */ /* 0x0001e40000000a00 */
[----:B0-----:R-:W-:-:S07]  /*1970*/  VIADD R119, R119, 0x200 ;  /* 0x0000020077777836 */ /* 0x001fce0000000000 */
.L_x_10:
[----:B------:R-:W-:Y:S05]  /*1980*/  BSYNC.RECONVERGENT B3 ;  /* 0x0000000000037941 */ /* 0x000fea0003800200 */
.L_x_9:
[----:B------:R-:W-:-:S13]  /*1990*/  ISETP.NE.OR P0, PT, R118, RZ, P0 ;  /* 0x000000ff7600720c */ /* 0x000fda0000705670 */
[----:B------:R-:W-:Y:S05]  /*19a0*/  @!P0 BREAK.RELIABLE B0 ;  /* 0x0000000000008942 */ /* 0x000fea0003800100 */
[----:B------:R-:W-:Y:S05]  /*19b0*/  @!P0 BRA `(.L_x_11) ;  /* 0x0000000000708947 */ /* 0x000fea0003800000 */
.L_x_5:
[----:B------:R-:W-:Y:S05]  /*19c0*/  BSYNC.RELIABLE B0 ;  /* 0x0000000000007941 */ /* 0x000fea0003800100 */
.L_x_4:
[----:B------:R-:W-:Y:S01]  /*19d0*/  BSSY.RECONVERGENT B0, `(.L_x_12) ;  /* 0x0000019000007945 */ /* 0x000fe20003800200 */
[----:B------:R-:W-:-:S07]  /*19e0*/  LOP3.LUT R102, R9, 0x7ffffffc, RZ, 0xc0, !PT ;  /* 0x7ffffffc09667812 */ /* 0x000fce00078ec0ff */
.L_x_13:
[----:B------:R-:W0:Y:S01]  /*19f0*/  LDC.64 R52, c[0x0][0x388] ;  /* 0x0000e200ff347b82 */ /* 0x000e220000000a00 */
[----:B------:R-:W-:-:S05]  /*1a00*/  IADD3 R46, PT, PT, R98, R121, RZ ;  /* 0x00000079622e7210 */ /* 0x000fca0007ffe0ff */
[----:B------:R-:W-:-:S04]  /*1a10*/  IMAD R47, R46, UR12, R107 ;  /* 0x0000000c2e2f7c24 */ /* 0x000fc8000f8e026b */
[----:B------:R-:W-:-:S04]  /*1a20*/  VIADD R65, R47, UR12 ;  /* 0x0000000c2f417c36 */ /* 0x000fc80008000000 */
[----:B------:R-:W-:-:S05]  /*1a30*/  VIADD R63, R65, UR12 ;  /* 0x0000000c413f7c36 */ /* 0x000fca0008000000 */
[----:B------:R-:W-:Y:S01]  /*1a40*/  IADD3 R67, PT, PT, R63, UR12, RZ ;  /* 0x0000000c3f437c10 */ /* 0x000fe2000fffe0ff */
[----:B0-----:R-:W-:-:S04]  /*1a50*/  IMAD.WIDE.U32 R46, R47, 0x8, R52 ;  /* 0x000000082f2e7825 */ /* 0x001fc800078e0034 */
[--C-:B------:R-:W-:Y:S02]  /*1a60*/  IMAD.WIDE.U32 R64, R65, 0x8, R52.reuse ;  /* 0x0000000841407825 */ /* 0x100fe400078e0034 */
[----:B------:R-:W2:Y:S02]  /*1a70*/  LDG.E.64 R46, desc[UR10][R46.64] ;  /* 0x0000000a2e2e7981 */ /* 0x000ea4000c1e1b00 */
[--C-:B------:R-:W-:Y:S02]  /*1a80*/  IMAD.WIDE.U32 R62, R63, 0x8, R52.reuse ;  /* 0x000000083f3e7825 */ /* 0x100fe400078e0034 */
[----:B------:R-:W3:Y:S02]  /*1a90*/  LDG.E.64 R64, desc[UR10][R64.64] ;  /* 0x0000000a40407981 */ /* 0x000ee4000c1e1b00 */
[----:B------:R-:W-:Y:S02]  /*1aa0*/  IMAD.WIDE.U32 R52, R67, 0x8, R52 ;  /* 0x0000000843347825 */ /* 0x000fe400078e0034 */
[----:B------:R-:W4:Y:S04]  /*1ab0*/  LDG.E.64 R62, desc[UR10][R62.64] ;  /* 0x0000000a3e3e7981 */ /* 0x000f28000c1e1b00 */
[----:B------:R-:W5:Y:S01]  /*1ac0*/  LDG.E.64 R52, desc[UR10][R52.64] ;  /* 0x0000000a34347981 */ /* 0x000f62000c1e1b00 */
[----:B------:R-:W-:-:S05]  /*1ad0*/  VIADD R118, R118, 0x4 ;  /* 0x0000000476767836 */ /* 0x000fca0000000000 */
[----:B------:R-:W-:Y:S01]  /*1ae0*/  ISETP.NE.AND P0, PT, R118, RZ, PT ;  /* 0x000000ff7600720c */ /* 0x000fe20003f05270 */
[----:B------:R-:W-:Y:S01]  /*1af0*/  VIADD R121, R121, 0x4 ;  /* 0x0000000479797836 */ /* 0x000fe20000000000 */
[----:B--2---:R-:W-:Y:S04]  /*1b00*/  STS.64 [R119+-0x80], R46 ;  /* 0xffff802e77007388 */ /* 0x004fe80000000a00 */
[----:B---3--:R-:W-:Y:S04]  /*1b10*/  STS.64 [R119+-0x40], R64 ;  /* 0xffffc04077007388 */ /* 0x008fe80000000a00 */
[----:B----4-:R-:W-:Y:S04]  /*1b20*/  STS.64 [R119], R62 ;  /* 0x0000003e77007388 */ /* 0x010fe80000000a00 */
[----:B-----5:R0:W-:Y:S02]  /*1b30*/  STS.64 [R119+0x40], R52 ;  /* 0x0000403477007388 */ /* 0x0201e40000000a00 */
[----:B0-----:R-:W-:Y:S01]  /*1b40*/  IADD3 R119, PT, PT, R119, 0x100, RZ ;  /* 0x0000010077777810 */ /* 0x001fe20007ffe0ff */
[----:B------:R-:W-:Y:S06]  /*1b50*/  @P0 BRA `(.L_x_13) ;  /* 0xfffffffc00a40947 */ /* 0x000fec000383ffff */
[----:B------:R-:W-:Y:S05]  /*1b60*/  BSYNC.RECONVERGENT B0 ;  /* 0x0000000000007941 */ /* 0x000fea0003800200 */
.L_x_12:
[----:B------:R-:W-:-:S07]  /*1b70*/  IMAD.MOV.U32 R71, RZ, RZ, R102 ;  /* 0x000000ffff477224 */ /* 0x000fce00078e0066 */
.L_x_11:
[----:B------:R-:W-:Y:S05]  /*1b80*/  BSYNC.RECONVERGENT B1 ;  /* 0x0000000000017941 */ /* 0x000fea0003800200 */
.L_x_3:
[----:B------:R-:W-:-:S13]  /*1b90*/  ISETP.NE.AND P0, PT, R103, RZ, PT ;  /* 0x000000ff6700720c */ /* 0x000fda0003f05270 */
[----:B------:R-:W-:Y:S05]  /*1ba0*/  @!P0 BRA `(.L_x_2) ;  /* 0x0000000000608947 */ /* 0x000fea0003800000 */
[----:B------:R-:W0:Y:S01]  /*1bb0*/  LDC.64 R46, c[0x0][0x388] ;  /* 0x0000e200ff2e7b82 */ /* 0x000e220000000a00 */
[----:B------:R-:W1:Y:S01]  /*1bc0*/  LDCU UR13, c[0x0][0x3a4] ;  /* 0x00007480ff0d77ac */ /* 0x000e620008000800 */
[----:B------:R-:W-:-:S04]  /*1bd0*/  IMAD.IADD R52, R98, 0x1, R71 ;  /* 0x0000000162347824 */ /* 0x000fc800078e0247 */
[----:B-1----:R-:W-:-:S04]  /*1be0*/  IMAD R107, R52, UR13, R107 ;  /* 0x0000000d346b7c24 */ /* 0x002fc8000f8e026b */
[----:B0-----:R-:W-:-:S06]  /*1bf0*/  IMAD.WIDE.U32 R52, R107, 0x8, R46 ;  /* 0x000000086b347825 */ /* 0x001fcc00078e002e */
[----:B------:R-:W2:Y:S01]  /*1c00*/  LDG.E.64 R52, desc[UR10][R52.64] ;  /* 0x0000000a34347981 */ /* 0x000ea2000c1e1b00 */
[----:B------:R-:W0:Y:S01]  /*1c10*/  S2UR UR7, SR_CgaCtaId ;  /* 0x00000000000779c3 */ /* 0x000e220000008800 */
[----:B------:R-:W-:Y:S01]  /*1c20*/  UMOV UR6, 0x400 ;  /* 0x0000040000067882 */ /* 0x000fe20000000000 */
[----:B------:R-:W-:Y:S02]  /*1c30*/  LEA R62, R71, R4, 0x3 ;  /* 0x00000004473e7211 */ /* 0x000fe400078e18ff */
[----:B------:R-:W-:Y:S01]  /*1c40*/  ISETP.NE.AND P0, PT, R103, 0x1, PT ;  /* 0x000000016700780c */ /* 0x000fe20003f05270 */
[----:B0-----:R-:W-:-:S06]  /*1c50*/  ULEA UR6, UR7, UR6, 0x18 ;  /* 0x0000000607067291 */ /* 0x001fcc000f8ec0ff */
[----:B------:R-:W-:-:S05]  /*1c60*/  LEA R63, R5, UR6, 0x9 ;  /* 0x00000006053f7c11 */ /* 0x000fca000f8e48ff */
[----:B------:R-:W-:-:S05]  /*1c70*/  IMAD R65, R62, 0x8, R63 ;  /* 0x000000083e417824 */ /* 0x000fca00078e023f */
[----:B--2---:R0:W-:Y:S01]  /*1c80*/  STS.64 [R65], R52 ;  /* 0x0000003441007388 */ /* 0x0041e20000000a00 */
[----:B------:R-:W-:Y:S05]  /*1c90*/  @!P0 BRA `(.L_x_2) ;  /* 0x0000000000248947 */ /* 0x000fea0003800000 */
[----:B------:R-:W-:Y:S01]  /*1ca0*/  ISETP.NE.AND P0, PT, R103, 0x2, PT ;  /* 0x000000026700780c */ /* 0x000fe20003f05270 */
[----:B0-----:R-:W-:-:S12]  /*1cb0*/  VIADD R53, R107, UR13 ;  /* 0x0000000d6b357c36 */ /* 0x001fd80008000000 */
[C---:B------:R-:W-:Y:S01]  /*1cc0*/  @P0 IADD3 R63, PT, PT, R53.reuse, UR13, RZ ;  /* 0x0000000d353f0c10 */ /* 0x040fe2000fffe0ff */
[----:B------:R-:W-:-:S04]  /*1cd0*/  IMAD.WIDE.U32 R52, R53, 0x8, R46 ;  /* 0x0000000835347825 */ /* 0x000fc800078e002e */
[----:B------:R-:W-:Y:S02]  /*1ce0*/  @P0 IMAD.WIDE.U32 R46, R63, 0x8, R46 ;  /* 0x000000083f2e0825 */ /* 0x000fe400078e002e */
[----:B------:R-:W2:Y:S04]  /*1cf0*/  LDG.E.64 R52, desc[UR10][R52.64] ;  /* 0x0000000a34347981 */ /* 0x000ea8000c1e1b00 */
[----:B------:R-:W3:Y:S04]  /*1d00*/  @P0 LDG.E.64 R46, desc[UR10][R46.64] ;  /* 0x0000000a2e2e0981 */ /* 0x000ee8000c1e1b00 */
[----:B--2---:R1:W-:Y:S04]  /*1d10*/  STS.64 [R65+0x40], R52 ;  /* 0x0000403441007388 */ /* 0x0043e80000000a00 */
[----:B---3--:R1:W-:Y:S02]  /*1d20*/  @P0 STS.64 [R65+0x80], R46 ;  /* 0x0000802e41000388 */ /* 0x0083e40000000a00 */
.L_x_2:
[----:B------:R-:W-:Y:S05]  /*1d30*/  BSYNC.RECONVERGENT B2 ;  /* 0x0000000000027941 */ /* 0x000fea0003800200 */
.L_x_1:
[----:B------:R-:W-:Y:S05]  /*1d40*/  WARPSYNC.ALL ;  /* 0x0000000000007948 */ /* 0x000fea0003800000 */
[----:B------:R-:W-:Y:S04]  /*1d50*/  BSSY.RECONVERGENT B0, `(.L_x_14) ;  /* 0x000009b000007945 */ /* 0x000fe80003800200 */
[----:B------:R-:W-:Y:S05]  /*1d60*/  @!P1 BRA `(.L_x_15) ;  /* 0x0000000800649947 */ /* 0x000fea0003800000 */
[----:B------:R-:W-:Y:S01]  /*1d70*/  UIADD3 UR6, UPT, UPT, -UR4, 0x8, URZ ;  /* 0x0000000804067890 */ /* 0x000fe2000fffe1ff */
[----:B------:R-:W-:-:S05]  /*1d80*/  LOP3.LUT P0, RZ, R4, 0x3f8, RZ, 0xc0, !PT ;  /* 0x000003f804ff7812 */ /* 0x000fca000780c0ff */
[----:B------:R-:W-:-:S04]  /*1d90*/  ISETP.GE.U32.OR P0, PT, R4, UR6, P0 ;  /* 0x0000000604007c0c */ /* 0x000fc80008706470 */
[----:B------:R-:W-:-:S13]  /*1da0*/  ISETP.LT.OR P0, PT, R10, 0x1, P0 ;  /* 0x000000010a00780c */ /* 0x000fda0000701670 */
[----:B------:R-:W-:Y:S05]  /*1db0*/  @P0 BRA `(.L_x_15) ;  /* 0x0000000800500947 */ /* 0x000fea0003800000 */
[----:B------:R-:W-:Y:S01]  /*1dc0*/  ISETP.GT.AND P0, PT, R10, RZ, PT ;  /* 0x000000ff0a00720c */ /* 0x000fe20003f04270 */
[----:B------:R-:W-:Y:S02]  /*1dd0*/  VIADD R74, R4, UR5 ;  /* 0x00000005044a7c36 */ /* 0x000fe40008000000 */
[----:B------:R-:W-:-:S03]  /*1de0*/  IMAD.MOV.U32 R108, RZ, RZ, RZ ;  /* 0x000000ffff6c7224 */ /* 0x000fc600078e00ff */
[----:B------:R-:W-:-:S07]  /*1df0*/  ISETP.LT.U32.AND P4, PT, R74, UR9, !P3 ;  /* 0x000000094a007c0c */ /* 0x000fce000df81070 */
[----:B------:R-:W-:Y:S06]  /*1e00*/  @!P0 BRA `(.L_x_16) ;  /* 0x0000000400dc8947 */ /* 0x000fec0003800000 */
[----:B-1----:R-:W-:Y:S02]  /*1e10*/  IADD3 R46, PT, PT, R10, -R108, RZ ;  /* 0x8000006c0a2e7210 */ /* 0x002fe40007ffe0ff */
[----:B------:R-:W-:Y:S02]  /*1e20*/  PLOP3.LUT P0, PT, PT, PT, PT, 0x80, 0x8 ;  /* 0x000000000008781c */ /* 0x000fe40003f0f070 */
[----:B------:R-:W-:-:S13]  /*1e30*/  ISETP.GT.AND P5, PT, R46, 0x3, PT ;  /* 0x000000032e00780c */ /* 0x000fda0003fa4270 */
[----:B------:R-:W-:Y:S05]  /*1e40*/  @!P5 BRA `(.L_x_17) ;  /* 0x000000040024d947 */ /* 0x000fea0003800000 */
[----:B------:R-:W1:Y:S01]  /*1e50*/  S2UR UR7, SR_CgaCtaId ;  /* 0x00000000000779c3 */ /* 0x000e620000008800 */
[----:B------:R-:W-:Y:S01]  /*1e60*/  UMOV UR6, 0x400 ;  /* 0x0000040000067882 */ /* 0x000fe20000000000 */
[----:B------:R-:W-:Y:S01]  /*1e70*/  PLOP3.LUT P0, PT, PT, PT, PT, 0x8, 0x80 ;  /* 0x000000000080781c */ /* 0x000fe20003f0e170 */
[----:B------:R-:W-:Y:S01]  /*1e80*/  UIADD3 UR6, UPT, UPT, UR6, 0x1000, URZ ;  /* 0x0000100006067890 */ /* 0x000fe2000fffe0ff */
[----:B------:R-:W-:Y:S01]  /*1e90*/  VIADD R75, R10, 0xfffffffd ;  /* 0xfffffffd0a4b7836 */ /* 0x000fe20000000000 */
[----:B------:R-:W2:Y:S01]  /*1ea0*/  LDCU UR13, c[0x0][0x3b0] ;  /* 0x00007600ff0d77ac */ /* 0x000ea20008000800 */
[----:B------:R-:W3:Y:S01]  /*1eb0*/  LDCU UR12, c[0x0][0x3a8] ;  /* 0x00007500ff0c77ac */ /* 0x000ee20008000800 */
[----:B-1----:R-:W-:-:S06]  /*1ec0*/  ULEA UR6, UR7, UR6, 0x18 ;  /* 0x0000000607067291 */ /* 0x002fcc000f8ec0ff */
[----:B--23--:R-:W-:-:S07]  /*1ed0*/  LEA R79, R4, UR6, 0x9 ;  /* 0x00000006044f7c11 */ /* 0x00cfce000f8e48ff */
.L_x_18:
[----:B01----:R-:W0:Y:S01]  /*1ee0*/  LDC.64 R52, c[0x0][0x390] ;  /* 0x0000e400ff347b82 */ /* 0x003e220000000a00 */
[----:B------:R-:W-:Y:S01]  /*1ef0*/  IMAD.IADD R46, R3, 0x1, R108 ;  /* 0x00000001032e7824 */ /* 0x000fe200078e026c */
[C---:B------:R-:W-:Y:S01]  /*1f00*/  IADD3 R110, PT, PT, R108.reuse, 0x1, RZ ;  /* 0x000000016c6e7810 */ /* 0x040fe20007ffe0ff */
[C---:B------:R-:W-:Y:S02]  /*1f10*/  VIADD R78, R108.reuse, 0x2 ;  /* 0x000000026c4e7836 */ /* 0x040fe40000000000 */
[----:B------:R-:W-:Y:S02]  /*1f20*/  VIADD R112, R108, 0x3 ;  /* 0x000000036c707836 */ /* 0x000fe40000000000 */
[--C-:B------:R-:W-:Y:S02]  /*1f30*/  IMAD R47, R13, UR12, R46.reuse ;  /* 0x0000000c0d2f7c24 */ /* 0x100fe4000f8e022e */
[----:B------:R-:W-:Y:S01]  /*1f40*/  @P4 IMAD R63, R105, UR12, R46 ;  /* 0x0000000c693f4c24 */ /* 0x000fe2000f8e022e */
[C---:B------:R-:W-:Y:S01]  /*1f50*/  IADD3 R46, PT, PT, R3.reuse, R110, RZ ;  /* 0x0000006e032e7210 */ /* 0x040fe20007ffe0ff */
[----:B------:R-:W-:-:S02]  /*1f60*/  IMAD.IADD R62, R3, 0x1, R78 ;  /* 0x00000001033e7824 */ /* 0x000fc400078e024e */
[----:B------:R-:W-:Y:S02]  /*1f70*/  IMAD.IADD R64, R3, 0x1, R112 ;  /* 0x0000000103407824 */ /* 0x000fe400078e0270 */
[C---:B------:R-:W-:Y:S02]  /*1f80*/  IMAD R65, R13.reuse, UR12, R46 ;  /* 0x0000000c0d417c24 */ /* 0x040fe4000f8e022e */
[----:B------:R-:W-:Y:S02]  /*1f90*/  IMAD R69, R13, UR12, R62 ;  /* 0x0000000c0d457c24 */ /* 0x000fe4000f8e023e */
[----:B------:R-:W-:Y:S02]  /*1fa0*/  @P4 IMAD R63, R63, UR13, R74 ;  /* 0x0000000d3f3f4c24 */ /* 0x000fe4000f8e024a */
[C---:B------:R-:W-:Y:S02]  /*1fb0*/  @P4 IMAD R67, R105.reuse, UR12, R46 ;  /* 0x0000000c69434c24 */ /* 0x040fe4000f8e022e */
[----:B------:R-:W-:-:S02]  /*1fc0*/  @P4 IMAD R107, R105, UR12, R62 ;  /* 0x0000000c696b4c24 */ /* 0x000fc4000f8e023e */
[----:B------:R-:W-:Y:S02]  /*1fd0*/  IMAD R109, R13, UR12, R64 ;  /* 0x0000000c0d6d7c24 */ /* 0x000fe4000f8e0240 */
[----:B------:R-:W-:Y:S02]  /*1fe0*/  IMAD R47, R47, UR13, R74 ;  /* 0x0000000d2f2f7c24 */ /* 0x000fe4000f8e024a */
[----:B------:R-:W-:Y:S02]  /*1ff0*/  @P4 IMAD R111, R105, UR12, R64 ;  /* 0x0000000c696f4c24 */ /* 0x000fe4000f8e0240 */
[--C-:B------:R-:W-:Y:S02]  /*2000*/  IMAD R65, R65, UR13, R74.reuse ;  /* 0x0000000d41417c24 */ /* 0x100fe4000f8e024a */
[--C-:B------:R-:W-:Y:S02]  /*2010*/  IMAD R73, R69, UR13, R74.reuse ;  /* 0x0000000d45497c24 */ /* 0x100fe4000f8e024a */
[----:B------:R-:W-:-:S02]  /*2020*/  @P4 IMAD R71, R67, UR13, R74 ;  /* 0x0000000d43474c24 */ /* 0x000fc4000f8e024a */
[----:B0-----:R-:W-:-:S04]  /*2030*/  @P4 IMAD.WIDE.U32 R68, R63, 0x8, R52 ;  /* 0x000000083f444825 */ /* 0x001fc800078e0034 */
[--C-:B------:R-:W-:Y:S02]  /*2040*/  @P4 IMAD R107, R107, UR13, R74.reuse ;  /* 0x0000000d6b6b4c24 */ /* 0x100fe4000f8e024a */
[----:B------:R-:W-:Y:S01]  /*2050*/  IMAD R63, R109, UR13, R74 ;  /* 0x0000000d6d3f7c24 */ /* 0x000fe2000f8e024a */
[----:B------:R-:W2:Y:S01]  /*2060*/  @P4 LDG.E.64 R68, desc[UR10][R68.64] ;  /* 0x0000000a44444981 */ /* 0x000ea2000c1e1b00 */
[----:B------:R-:W-:-:S04]  /*2070*/  IMAD.WIDE.U32 R66, R47, 0x8, R52 ;  /* 0x000000082f427825 */ /* 0x000fc800078e0034 */
[----:B------:R-:W-:Y:S02]  /*2080*/  @P4 IMAD R111, R111, UR13, R74 ;  /* 0x0000000d6f6f4c24 */ /* 0x000fe4000f8e024a */
[--C-:B------:R-:W-:Y:S01]  /*2090*/  IMAD.WIDE.U32 R46, R65, 0x8, R52.reuse ;  /* 0x00000008412e7825 */ /* 0x100fe200078e0034 */
[----:B------:R-:W3:Y:S03]  /*20a0*/  LDG.E.64 R66, desc[UR10][R66.64] ;  /* 0x0000000a42427981 */ /* 0x000ee6000c1e1b00 */
[--C-:B------:R-:W-:Y:S02]  /*20b0*/  @P4 IMAD.WIDE.U32 R64, R71, 0x8, R52.reuse ;  /* 0x0000000847404825 */ /* 0x100fe400078e0034 */
[----:B------:R-:W4:Y:S02]  /*20c0*/  LDG.E.64 R46, desc[UR10][R46.64] ;  /* 0x0000000a2e2e7981 */ /* 0x000f24000c1e1b00 */
[----:B------:R-:W-:-:S02]  /*20d0*/  IMAD.WIDE.U32 R72, R73, 0x8, R52 ;  /* 0x0000000849487825 */ /* 0x000fc400078e0034 */
[----:B------:R-:W5:Y:S02]  /*20e0*/  @P4 LDG.E.64 R64, desc[UR10][R64.64] ;  /* 0x0000000a40404981 */ /* 0x000f64000c1e1b00 */
[--C-:B------:R-:W-:Y:S02]  /*20f0*/  @P4 IMAD.WIDE.U32 R70, R107, 0x8, R52.reuse ;  /* 0x000000086b464825 */ /* 0x100fe400078e0034 */
[----:B------:R-:W5:Y:S02]  /*2100*/  LDG.E.64 R72, desc[UR10][R72.64] ;  /* 0x0000000a48487981 */ /* 0x000f64000c1e1b00 */
[--C-:B------:R-:W-:Y:S02]  /*2110*/  IMAD.WIDE.U32 R62, R63, 0x8, R52.reuse ;  /* 0x000000083f3e7825 */ /* 0x100fe400078e0034 */
[----:B------:R-:W5:Y:S02]  /*2120*/  @P4 LDG.E.64 R70, desc[UR10][R70.64] ;  /* 0x0000000a46464981 */ /* 0x000f64000c1e1b00 */
[----:B------:R-:W-:-:S02]  /*2130*/  @P4 IMAD.WIDE.U32 R52, R111, 0x8, R52 ;  /* 0x000000086f344825 */ /* 0x000fc400078e0034 */
[----:B------:R-:W5:Y:S04]  /*2140*/  LDG.E.64 R62, desc[UR10][R62.64] ;  /* 0x0000000a3e3e7981 */ /* 0x000f68000c1e1b00 */
[----:B------:R-:W5:Y:S01]  /*2150*/  @P4 LDG.E.64 R52, desc[UR10][R52.64] ;  /* 0x0000000a34344981 */ /* 0x000f62000c1e1b00 */
[----:B------:R-:W0:Y:S01]  /*2160*/  S2UR UR7, SR_CgaCtaId ;  /* 0x00000000000779c3 */ /* 0x000e220000008800 */
[----:B------:R-:W-:Y:S02]  /*2170*/  UMOV UR6, 0x400 ;  /* 0x0000040000067882 */ /* 0x000fe40000000000 */
[----:B------:R-:W-:Y:S01]  /*2180*/  UIADD3 UR6, UPT, UPT, UR6, 0x1000, URZ ;  /* 0x0000100006067890 */ /* 0x000fe2000fffe0ff */
[-C--:B------:R-:W-:Y:S01]  /*2190*/  LEA R114, R108, R5.reuse, 0x4 ;  /* 0x000000056c727211 */ /* 0x080fe200078e20ff */
[----:B------:R-:W-:Y:S01]  /*21a0*/  IMAD R110, R110, 0x10, R5 ;  /* 0x000000106e6e7824 */ /* 0x000fe200078e0205 */
[----:B------:R-:W-:-:S03]  /*21b0*/  LEA R78, R78, R5, 0x4 ;  /* 0x000000054e4e7211 */ /* 0x000fc600078e20ff */
[----:B------:R-:W-:Y:S02]  /*21c0*/  IMAD R107, R114, 0x8, R79 ;  /* 0x00000008726b7824 */ /* 0x000fe400078e024f */
[----:B------:R-:W-:Y:S01]  /*21d0*/  IMAD R112, R112, 0x10, R5 ;  /* 0x0000001070707824 */ /* 0x000fe200078e0205 */
[----:B0-----:R-:W-:-:S06]  /*21e0*/  ULEA UR6, UR7, UR6, 0x18 ;  /* 0x0000000607067291 */ /* 0x001fcc000f8ec0ff */
[----:B------:R-:W-:-:S04]  /*21f0*/  LEA R79, R4, UR6, 0x9 ;  /* 0x00000006044f7c11 */ /* 0x000fc8000f8e48ff */
[----:B------:R-:W-:Y:S01]  /*2200*/  LEA R111, R78, R79, 0x3 ;  /* 0x0000004f4e6f7211 */ /* 0x000fe200078e18ff */
[--C-:B------:R-:W-:Y:S02]  /*2210*/  IMAD R109, R110, 0x8, R79.reuse ;  /* 0x000000086e6d7824 */ /* 0x100fe400078e024f */
[----:B------:R-:W-:Y:S02]  /*2220*/  IMAD R113, R112, 0x8, R79 ;  /* 0x0000000870717824 */ /* 0x000fe400078e024f */
[----:B------:R-:W-:-:S05]  /*2230*/  VIADD R108, R108, 0x4 ;  /* 0x000000046c6c7836 */ /* 0x000fca0000000000 */
[----:B------:R-:W-:Y:S01]  /*2240*/  ISETP.GE.AND P5, PT, R108, R75, PT ;  /* 0x0000004b6c00720c */ /* 0x000fe20003fa6270 */
[----:B--2---:R1:W-:Y:S04]  /*2250*/  @P4 STS.64 [R107+0x40], R68 ;  /* 0x000040446b004388 */ /* 0x0043e80000000a00 */
[----:B---3--:R1:W-:Y:S04]  /*2260*/  STS.64 [R107], R66 ;  /* 0x000000426b007388 */ /* 0x0083e80000000a00 */
[----:B----4-:R1:W-:Y:S04]  /*2270*/  STS.64 [R109], R46 ;  /* 0x0000002e6d007388 */ /* 0x0103e80000000a00 */
[----:B-----5:R1:W-:Y:S04]  /*2280*/  @P4 STS.64 [R109+0x40], R64 ;  /* 0x000040406d004388 */ /* 0x0203e80000000a00 */
[----:B------:R1:W-:Y:S04]  /*2290*/  STS.64 [R111], R72 ;  /* 0x000000486f007388 */ /* 0x0003e80000000a00 */
[----:B------:R1:W-:Y:S04]  /*22a0*/  @P4 STS.64 [R111+0x40], R70 ;  /* 0x000040466f004388 */ /* 0x0003e80000000a00 */
[----:B------:R1:W-:Y:S04]  /*22b0*/  STS.64 [R113], R62 ;  /* 0x0000003e71007388 */ /* 0x0003e80000000a00 */
[----:B------:R1:W-:Y:S01]  /*22c0*/  @P4 STS.64 [R113+0x40], R52 ;  /* 0x0000403471004388 */ /* 0x0003e20000000a00 */
[----:B------:R-:W-:Y:S05]  /*22d0*/  @!P5 BRA `(.L_x_18) ;  /* 0xfffffffc0000d947 */ /* 0x000fea000383ffff */
.L_x_17:
[----:B-1----:R-:W-:-:S04]  /*22e0*/  IADD3 R46, PT, PT, R10, -R108, RZ ;  /* 0x8000006c0a2e7210 */ /* 0x002fc80007ffe0ff */
[----:B------:R-:W-:-:S13]  /*22f0*/  ISETP.GT.AND P5, PT, R46, 0x1, PT ;  /* 0x000000012e00780c */ /* 0x000fda0003fa4270 */
[----:B------:R-:W-:Y:S05]  /*2300*/  @!P5 BRA `(.L_x_19) ;  /* 0x000000000094d947 */ /* 0x000fea0003800000 */
[----:B------:R-:W1:Y:S01]  /*2310*/  LDCU UR6, c[0x0][0x3a8] ;  /* 0x00007500ff0677ac */ /* 0x000e620008000800 */
[----:B0-----:R-:W0:Y:S01]  /*2320*/  LDC.64 R52, c[0x0][0x390] ;  /* 0x0000e400ff347b82 */ /* 0x001e220000000a00 */
[----:B------:R-:W-:Y:S01]  /*2330*/  VIADD R68, R108, 0x1 ;  /* 0x000000016c447836 */ /* 0x000fe20000000000 */
[----:B------:R-:W2:Y:S01]  /*2340*/  LDCU UR7, c[0x0][0x3b0] ;  /* 0x00007600ff0777ac */ /* 0x000ea20008000800 */
[----:B------:R-:W-:-:S03]  /*2350*/  IMAD.IADD R46, R3, 0x1, R108 ;  /* 0x00000001032e7824 */ /* 0x000fc600078e026c */
[----:B------:R-:W-:Y:S01]  /*2360*/  IADD3 R62, PT, PT, R3, R68, RZ ;  /* 0x00000044033e7210 */ /* 0x000fe20007ffe0ff */
[--C-:B-1----:R-:W-:Y:S02]  /*2370*/  IMAD R47, R13, UR6, R46.reuse ;  /* 0x000000060d2f7c24 */ /* 0x102fe4000f8e022e */
[----:B------:R-:W-:Y:S02]  /*2380*/  @P4 IMAD R63, R105, UR6, R46 ;  /* 0x00000006693f4c24 */ /* 0x000fe4000f8e022e */
[--C-:B------:R-:W-:Y:S02]  /*2390*/  IMAD R67, R13, UR6, R62.reuse ;  /* 0x000000060d437c24 */ /* 0x100fe4000f8e023e */
[----:B------:R-:W-:Y:S02]  /*23a0*/  @P4 IMAD R69, R105, UR6, R62 ;  /* 0x0000000669454c24 */ /* 0x000fe4000f8e023e */
[--C-:B--2---:R-:W-:Y:S02]  /*23b0*/  IMAD R47, R47, UR7, R74.reuse ;  /* 0x000000072f2f7c24 */ /* 0x104fe4000f8e024a */
[----:B------:R-:W-:-:S02]  /*23c0*/  @P4 IMAD R65, R63, UR7, R74 ;  /* 0x000000073f414c24 */ /* 0x000fc4000f8e024a */
[--C-:B------:R-:W-:Y:S02]  /*23d0*/  IMAD R67, R67, UR7, R74.reuse ;  /* 0x0000000743437c24 */ /* 0x100fe4000f8e024a */
[----:B------:R-:W-:Y:S02]  /*23e0*/  @P4 IMAD R69, R69, UR7, R74 ;  /* 0x0000000745454c24 */ /* 0x000fe4000f8e024a */
[----:B0-----:R-:W-:-:S04]  /*23f0*/  IMAD.WIDE.U32 R62, R47, 0x8, R52 ;  /* 0x000000082f3e7825 */ /* 0x001fc800078e0034 */
[--C-:B------:R-:W-:Y:S02]  /*2400*/  @P4 IMAD.WIDE.U32 R64, R65, 0x8, R52.reuse ;  /* 0x0000000841404825 */ /* 0x100fe400078e0034 */
[----:B------:R-:W2:Y:S02]  /*2410*/  LDG.E.64 R62, desc[UR10][R62.64] ;  /* 0x0000000a3e3e7981 */ /* 0x000ea4000c1e1b00 */
[--C-:B------:R-:W-:Y:S02]  /*2420*/  IMAD.WIDE.U32 R46, R67, 0x8, R52.reuse ;  /* 0x00000008432e7825 */ /* 0x100fe400078e0034 */
[----:B------:R-:W3:Y:S02]  /*2430*/  @P4 LDG.E.64 R64, desc[UR10][R64.64] ;  /* 0x0000000a40404981 */ /* 0x000ee4000c1e1b00 */
[----:B------:R-:W-:Y:S02]  /*2440*/  @P4 IMAD.WIDE.U32 R52, R69, 0x8, R52 ;  /* 0x0000000845344825 */ /* 0x000fe400078e0034 */
[----:B------:R-:W4:Y:S04]  /*2450*/  LDG.E.64 R46, desc[UR10][R46.64] ;  /* 0x0000000a2e2e7981 */ /* 0x000f28000c1e1b00 */
[----:B------:R-:W5:Y:S01]  /*2460*/  @P4 LDG.E.64 R52, desc[UR10][R52.64] ;  /* 0x0000000a34344981 */ /* 0x000f62000c1e1b00 */
[----:B------:R-:W0:Y:S01]  /*2470*/  S2UR UR7, SR_CgaCtaId ;  /* 0x00000000000779c3 */ /* 0x000e220000008800 */
[----:B------:R-:W-:-:S02]  /*2480*/  UMOV UR6, 0x400 ;  /* 0x0000040000067882 */ /* 0x000fc40000000000 */
[----:B------:R-:W-:Y:S01]  /*2490*/  UIADD3 UR6, UPT, UPT, UR6, 0x1000, URZ ;  /* 0x0000100006067890 */ /* 0x000fe2000fffe0ff */
[--C-:B------:R-:W-:Y:S02]  /*24a0*/  IMAD R108, R108, 0x10, R5.reuse ;  /* 0x000000106c6c7824 */ /* 0x100fe400078e0205 */
[----:B------:R-:W-:Y:S01]  /*24b0*/  IMAD R66, R68, 0x10, R5 ;  /* 0x0000001044427824 */ /* 0x000fe200078e0205 */
[----:B0-----:R-:W-:-:S06]  /*24c0*/  ULEA UR6, UR7, UR6, 0x18 ;  /* 0x0000000607067291 */ /* 0x001fcc000f8ec0ff */
[----:B------:R-:W-:-:S04]  /*24d0*/  LEA R69, R4, UR6, 0x9 ;  /* 0x0000000604457c11 */ /* 0x000fc8000f8e48ff */
[----:B------:R-:W-:Y:S01]  /*24e0*/  LEA R67, R108, R69, 0x3 ;  /* 0x000000456c437211 */ /* 0x000fe200078e18ff */
[----:B------:R-:W-:Y:S01]  /*24f0*/  IMAD R69, R66, 0x8, R69 ;  /* 0x0000000842457824 */ /* 0x000fe200078e0245 */
[----:B------:R-:W-:Y:S01]  /*2500*/  PLOP3.LUT P0, PT, PT, PT, PT, 0x8, 0x80 ;  /* 0x000000000080781c */ /* 0x000fe20003f0e170 */
[----:B------:R-:W-:Y:S02]  /*2510*/  VIADD R108, R68, 0x1 ;  /* 0x00000001446c7836 */ /* 0x000fe40000000000 */
[----:B--2---:R1:W-:Y:S04]  /*2520*/  STS.64 [R67], R62 ;  /* 0x0000003e43007388 */ /* 0x0043e80000000a00 */
[----:B---3--:R1:W-:Y:S04]  /*2530*/  @P4 STS.64 [R67+0x40], R64 ;  /* 0x0000404043004388 */ /* 0x0083e80000000a00 */
[----:B----4-:R1:W-:Y:S04]  /*2540*/  STS.64 [R69], R46 ;  /* 0x0000002e45007388 */ /* 0x0103e80000000a00 */
[----:B-----5:R1:W-:Y:S02]  /*2550*/  @P4 STS.64 [R69+0x40], R52 ;  /* 0x0000403445004388 */ /* 0x0203e40000000a00 */
.L_x_19:
[----:B------:R-:W-:-:S13]  /*2560*/  ISETP.NE.OR P0, PT, R108, R10, P0 ;  /* 0x0000000a6c00720c */ /* 0x000fda0000705670 */
[----:B------:R-:W-:Y:S05]  /*2570*/  @!P0 BRA `(.L_x_15) ;  /* 0x0000000000608947 */ /* 0x000fea0003800000 */
.L_x_16:
[----:B------:R-:W2:Y:S01]  /*2580*/  S2UR UR7, SR_CgaCtaId ;  /* 0x00000000000779c3 */ /* 0x000ea20000008800 */
[----:B------:R-:W-:Y:S01]  /*2590*/  UMOV UR6, 0x400 ;  /* 0x0000040000067882 */ /* 0x000fe20000000000 */
[----:B------:R-:W3:Y:S01]  /*25a0*/  LDCU UR13, c[0x0][0x3b0] ;  /* 0x00007600ff0d77ac */ /* 0x000ee20008000800 */
[----:B------:R-:W-:Y:S01]  /*25b0*/  UIADD3 UR6, UPT, UPT, UR6, 0x1000, URZ ;  /* 0x0000100006067890 */ /* 0x000fe2000fffe0ff */
[----:B------:R-:W4:Y:S03]  /*25c0*/  LDCU UR12, c[0x0][0x3a8] ;  /* 0x00007500ff0c77ac */ /* 0x000f260008000800 */
[----:B--2---:R-:W-:-:S06]  /*25d0*/  ULEA UR6, UR7, UR6, 0x18 ;  /* 0x0000000607067291 */ /* 0x004fcc000f8ec0ff */
[----:B01-34-:R-:W-:-:S07]  /*25e0*/  LEA R65, R4, UR6, 0x9 ;  /* 0x0000000604417c11 */ /* 0x01bfce000f8e48ff */
.L_x_20:
[----:B--2---:R-:W0:Y:S01]  /*25f0*/  LDC.64 R46, c[0x0][0x390] ;  /* 0x0000e400ff2e7b82 */ /* 0x004e220000000a00 */
[----:B------:R-:W-:-:S05]  /*2600*/  IADD3 R52, PT, PT, R3, R108, RZ ;  /* 0x0000006c03347210 */ /* 0x000fca0007ffe0ff */
[--C-:B------:R-:W-:Y:S02]  /*2610*/  IMAD R53, R13, UR12, R52.reuse ;  /* 0x0000000c0d357c24 */ /* 0x100fe4000f8e0234 */
[----:B------:R-:W-:Y:S02]  /*2620*/  @P4 IMAD R63, R105, UR12, R52 ;  /* 0x0000000c693f4c24 */ /* 0x000fe4000f8e0234 */
[--C-:B------:R-:W-:Y:S02]  /*2630*/  IMAD R53, R53, UR13, R74.reuse ;  /* 0x0000000d35357c24 */ /* 0x100fe4000f8e024a */
[----:B------:R-:W-:Y:S02]  /*2640*/  @P4 IMAD R63, R63, UR13, R74 ;  /* 0x0000000d3f3f4c24 */ /* 0x000fe4000f8e024a */
[----:B0-----:R-:W-:-:S04]  /*2650*/  IMAD.WIDE.U32 R52, R53, 0x8, R46 ;  /* 0x0000000835347825 */ /* 0x001fc800078e002e */
[----:B------:R-:W-:Y:S02]  /*2660*/  @P4 IMAD.WIDE.U32 R46, R63, 0x8, R46 ;  /* 0x000000083f2e4825 */ /* 0x000fe400078e002e */
[----:B------:R-:W2:Y:S04]  /*2670*/  LDG.E.64 R52, desc[UR10][R52.64] ;  /* 0x0000000a34347981 */ /* 0x000ea8000c1e1b00 */
[----:B------:R-:W3:Y:S01]  /*2680*/  @P4 LDG.E.64 R46, desc[UR10][R46.64] ;  /* 0x0000000a2e2e4981 */ /* 0x000ee2000c1e1b00 */
[C---:B------:R-:W-:Y:S01]  /*2690*/  IMAD R62, R108.reuse, 0x10, R5 ;  /* 0x000000106c3e7824 */ /* 0x040fe200078e0205 */
[----:B------:R-:W-:-:S03]  /*26a0*/  IADD3 R108, PT, PT, R108, 0x1, RZ ;  /* 0x000000016c6c7810 */ /* 0x000fc60007ffe0ff */
[----:B------:R-:W-:Y:S01]  /*26b0*/  IMAD R63, R62, 0x8, R65 ;  /* 0x000000083e3f7824 */ /* 0x000fe200078e0241 */
[----:B------:R-:W-:-:S04]  /*26c0*/  ISETP.NE.AND P0, PT, R108, R10, PT ;  /* 0x0000000a6c00720c */ /* 0x000fc80003f05270 */
[----:B--2---:R2:W-:Y:S04]  /*26d0*/  STS.64 [R63], R52 ;  /* 0x000000343f007388 */ /* 0x0045e80000000a00 */
[----:B---3--:R2:W-:Y:S05]  /*26e0*/  @P4 STS.64 [R63+0x40], R46 ;  /* 0x0000402e3f004388 */ /* 0x0085ea0000000a00 */
[----:B------:R-:W-:Y:S05]  /*26f0*/  @P0 BRA `(.L_x_20) ;  /* 0xfffffffc00bc0947 */ /* 0x000fea000383ffff */
.L_x_15:
[----:B------:R-:W-:Y:S05]  /*2700*/  BSYNC.RECONVERGENT B0 ;  /* 0x0000000000007941 */ /* 0x000fea0003800200 */
.L_x_14:
[----:B------:R-:W-:Y:S01]  /*2710*/  BAR.SYNC.DEFER_BLOCKING 0x0 ;  /* 0x0000000000007b1d */ /* 0x000fe20000010000 */
[----:B------:R-:W-:-:S09]  /*2720*/  UISETP.GT.AND UP0, UPT, UR4, 0x7, UPT ;  /* 0x000000070400788c */ /* 0x000fd2000bf04270 */
[----:B------:R-:W-:Y:S05]  /*2730*/  BRA.U UP0, `(.L_x_21) ;  /* 0x0000001500f07547 */ /* 0x000fea000b800000 */
[----:B------:R-:W-:Y:S01]  /*2740*/  IMAD R107, RZ, RZ, -UR4 ;  /* 0x80000004ff6b7e24 */ /* 0x000fe2000f8e02ff */
[----:B------:R-:W-:Y:S01]  /*2750*/  UMOV UR5, URZ ;  /* 0x000000ff00057c82 */ /* 0x000fe20008000000 */
[----:B-12---:R-:W-:-:S05]  /*2760*/  IMAD.MOV.U32 R46, RZ, RZ, 0x8 ;  /* 0x00000008ff2e7424 */ /* 0x006fca00078e00ff */
[----:B------:R-:W-:-:S04]  /*2770*/  VIADDMNMX R107, R107, R46, 0x1, !PT ;  /* 0x000000016b6b7446 */ /* 0x000fc8000780012e */
[----:B------:R-:W-:-:S13]  /*2780*/  ISETP.GT.AND P0, PT, R107, RZ, PT ;  /* 0x000000ff6b00720c */ /* 0x000fda0003f04270 */
[----:B------:R-:W-:Y:S05]  /*2790*/  @!P0 BRA `(.L_x_22) ;  /* 0x0000001000f88947 */ /* 0x000fea0003800000 */
[----:B------:R-:W-:Y:S02]  /*27a0*/  IADD3 R46, PT, PT, R107, -UR5, RZ ;  /* 0x800000056b2e7c10 */ /* 0x000fe4000fffe0ff */
        /* <DEDUP_REMOVED lines=8> */
[----:B-1----:R-:W-:Y:S02]  /*2830*/  ULEA UR9, UR7, UR6, 0x18 ;  /* 0x0000000607097291 */ /* 0x002fe4000f8ec0ff */
[----:B------:R-:W-:-:S12]  /*2840*/  ULEA UR12, UR7, UR12, 0x18 ;  /* 0x0000000c070c7291 */ /* 0x000fd8000f8ec0ff */
.L_x_24:
[----:B------:R-:W-:Y:S02]  /*2850*/  ULEA UR6, UR5, UR9, 0x9 ;  /* 0x0000000905067291 */ /* 0x000fe4000f8e48ff */
[----:B------:R-:W-:-:S04]  /*2860*/  ULEA UR7, UR5, UR12, 0x9 ;  /* 0x0000000c05077291 */ /* 0x000fc8000f8e48ff */
[----:B------:R-:W-:Y:S01]  /*2870*/  LEA R73, R101, UR6, 0x3 ;  /* 0x0000000665497c11 */ /* 0x000fe2000f8e18ff */
[----:B------:R-:W-:Y:S01]  /*2880*/  UIADD3 UR6, UPT, UPT, UR5, 0x1, URZ ;  /* 0x0000000105067890 */ /* 0x000fe2000fffe0ff */
[----:B------:R-:W-:-:S03]  /*2890*/  LEA R112, R100, UR7, 0x3 ;  /* 0x0000000764707c11 */ /* 0x000fc6000f8e18ff */
[----:B------:R-:W-:Y:S01]  /*28a0*/  LDS.64 R74, [R73+0x140] ;  /* 0x00014000494a7984 */ /* 0x000fe20000000a00 */
[----:B------:R-:W-:Y:S02]  /*28b0*/  ULEA UR7, UR6, UR9, 0x9 ;  /* 0x0000000906077291 */ /* 0x000fe4000f8e48ff */
[----:B------:R-:W-:Y:S01]  /*28c0*/  ULEA UR6, UR6, UR12, 0x9 ;  /* 0x0000000c06067291 */ /* 0x000fe2000f8e48ff */
[----:B------:R-:W1:Y:S04]  /*28d0*/  LDS.64 R70, [R112] ;  /* 0x0000000070467984 */ /* 0x000e680000000a00 */
[----:B------:R-:W2:Y:S04]  /*28e0*/  LDS.64 R66, [R112+0x80] ;  /* 0x0000800070427984 */ /* 0x000ea80000000a00 */
[----:B0-----:R-:W0:Y:S04]  /*28f0*/  LDS.64 R64, [R112+0x100] ;  /* 0x0001000070407984 */ /* 0x001e280000000a00 */
[----:B------:R-:W3:Y:S04]  /*2900*/  LDS.64 R62, [R112+0x180] ;  /* 0x00018000703e7984 */ /* 0x000ee80000000a00 */
[----:B------:R-:W4:Y:S04]  /*2910*/  LDS.64 R52, [R73+0x80] ;  /* 0x0000800049347984 */ /* 0x000f280000000a00 */
[----:B------:R-:W5:Y:S04]  /*2920*/  LDS.64 R110, [R73+0x180] ;  /* 0x00018000496e7984 */ /* 0x000f680000000a00 */
[----:B------:R-:W5:Y:S04]  /*2930*/  LDS.64 R108, [R73+0x100] ;  /* 0x00010000496c7984 */ /* 0x000f680000000a00 */
[----:B------:R-:W5:Y:S04]  /*2940*/  LDS.64 R78, [R73+0xc0] ;  /* 0x0000c000494e7984 */ /* 0x000f680000000a00 */
[----:B------:R-:W5:Y:S04]  /*2950*/  LDS.64 R46, [R73+0x40] ;  /* 0x00004000492e7984 */ /* 0x000f680000000a00 */
[----:B------:R-:W5:Y:S01]  /*2960*/  LDS.64 R68, [R73] ;  /* 0x0000000049447984 */ /* 0x000f620000000a00 */
[----:B-1----:R-:W-:-:S02]  /*2970*/  DFMA R20, R74, R70, R20 ;  /* 0x000000464a14722b */ /* 0x002fc40000000014 */
[C---:B--2---:R-:W-:Y:S02]  /*2980*/  DFMA R34, R74.reuse, R66, R34 ;  /* 0x000000424a22722b */ /* 0x044fe40000000022 */
[C---:B0-----:R-:W-:Y:S02]  /*2990*/  DFMA R32, R74.reuse, R64, R32 ;  /* 0x000000404a20722b */ /* 0x041fe40000000020 */
[----:B---3--:R-:W-:Y:S01]  /*29a0*/  DFMA R30, R74, R62, R30 ;  /* 0x0000003e4a1e722b */ /* 0x008fe2000000001e */
[----:B------:R-:W0:Y:S01]  /*29b0*/  LDS.64 R74, [R73+0x1c0] ;  /* 0x0001c000494a7984 */ /* 0x000e220000000a00 */
[C---:B----4-:R-:W-:Y:S02]  /*29c0*/  DFMA R84, R52.reuse, R70, R84 ;  /* 0x000000463454722b */ /* 0x050fe40000000054 */
[C---:B------:R-:W-:Y:S02]  /*29d0*/  DFMA R86, R52.reuse, R66, R86 ;  /* 0x000000423456722b */ /* 0x040fe40000000056 */
[----:B------:R-:W-:-:S02]  /*29e0*/  DFMA R88, R52, R64, R88 ;  /* 0x000000403458722b */ /* 0x000fc40000000058 */
[----:B------:R-:W-:Y:S01]  /*29f0*/  DFMA R90, R52, R62, R90 ;  /* 0x0000003e345a722b */ /* 0x000fe2000000005a */
[----:B------:R-:W-:Y:S01]  /*2a00*/  LEA R52, R101, UR7, 0x3 ;  /* 0x0000000765347c11 */ /* 0x000fe2000f8e18ff */
[-C--:B-----5:R-:W-:Y:S01]  /*2a10*/  DFMA R14, R110, R70.reuse, R14 ;  /* 0x000000466e0e722b */ /* 0x0a0fe2000000000e */
[----:B------:R-:W-:Y:S01]  /*2a20*/  LEA R53, R100, UR6, 0x3 ;  /* 0x0000000664357c11 */ /* 0x000fe2000f8e18ff */
[-C--:B------:R-:W-:Y:S01]  /*2a30*/  DFMA R28, R108, R70.reuse, R28 ;  /* 0x000000466c1c722b */ /* 0x080fe2000000001c */
[----:B------:R-:W-:Y:S01]  /*2a40*/  UIADD3 UR6, UPT, UPT, UR5, 0x2, URZ ;  /* 0x0000000205067890 */ /* 0x000fe2000fffe0ff */
[----:B------:R-:W-:Y:S01]  /*2a50*/  DFMA R92, R78, R70, R92 ;  /* 0x000000464e5c722b */ /* 0x000fe2000000005c */
[----:B------:R-:W-:Y:S01]  /*2a60*/  LDS.64 R118, [R52+0x180] ;  /* 0x0001800034767984 */ /* 0x000fe20000000a00 */
[----:B------:R-:W-:Y:S01]  /*2a70*/  DFMA R26, R110, R66, R26 ;  /* 0x000000426e1a722b */ /* 0x000fe2000000001a */
[----:B------:R-:W-:Y:S01]  /*2a80*/  ULEA UR7, UR6, UR9, 0x9 ;  /* 0x0000000906077291 */ /* 0x000fe2000f8e48ff */
[----:B------:R-:W-:Y:S01]  /*2a90*/  DFMA R80, R46, R70, R80 ;  /* 0x000000462e50722b */ /* 0x000fe20000000050 */
[----:B------:R-:W-:Y:S01]  /*2aa0*/  LDS.64 R116, [R52+0x140] ;  /* 0x0001400034747984 */ /* 0x000fe20000000a00 */
[----:B------:R-:W-:Y:S01]  /*2ab0*/  DFMA R24, R110, R64, R24 ;  /* 0x000000406e18722b */ /* 0x000fe20000000018 */
[----:B------:R-:W-:Y:S01]  /*2ac0*/  ULEA UR6, UR6, UR12, 0x9 ;  /* 0x0000000c06067291 */ /* 0x000fe2000f8e48ff */
[----:B------:R-:W-:Y:S01]  /*2ad0*/  DFMA R60, R68, R70, R60 ;  /* 0x00000046443c722b */ /* 0x000fe2000000003c */
[----:B------:R-:W-:Y:S01]  /*2ae0*/  LDS.64 R114, [R52+0x100] ;  /* 0x0001000034727984 */ /* 0x000fe20000000a00 */
[----:B------:R-:W-:-:S02]  /*2af0*/  DFMA R22, R110, R62, R22 ;  /* 0x0000003e6e16722b */ /* 0x000fc40000000016 */
[C---:B------:R-:W-:Y:S01]  /*2b00*/  DFMA R40, R108.reuse, R66, R40 ;  /* 0x000000426c28722b */ /* 0x040fe20000000028 */
[----:B------:R-:W1:Y:S01]  /*2b10*/  LDS.64 R110, [R53+0x80] ;  /* 0x00008000356e7984 */ /* 0x000e620000000a00 */
[C---:B------:R-:W-:Y:S02]  /*2b20*/  DFMA R38, R108.reuse, R64, R38 ;  /* 0x000000406c26722b */ /* 0x040fe40000000026 */
[----:B------:R-:W-:Y:S01]  /*2b30*/  DFMA R36, R108, R62, R36 ;  /* 0x0000003e6c24722b */ /* 0x000fe20000000024 */
[----:B------:R-:W2:Y:S01]  /*2b40*/  LDS.64 R112, [R52+0xc0] ;  /* 0x0000c00034707984 */ /* 0x000ea20000000a00 */
[C---:B------:R-:W-:Y:S02]  /*2b50*/  DFMA R94, R78.reuse, R66, R94 ;  /* 0x000000424e5e722b */ /* 0x040fe4000000005e */
[C---:B------:R-:W-:Y:S01]  /*2b60*/  DFMA R96, R78.reuse, R64, R96 ;  /* 0x000000404e60722b */ /* 0x040fe20000000060 */
[----:B------:R-:W3:Y:S01]  /*2b70*/  LDS.64 R108, [R53+0x100] ;  /* 0x00010000356c7984 */ /* 0x000ee20000000a00 */
[----:B------:R-:W-:-:S02]  /*2b80*/  DFMA R42, R78, R62, R42 ;  /* 0x0000003e4e2a722b */ /* 0x000fc4000000002a */
[C---:B------:R-:W-:Y:S01]  /*2b90*/  DFMA R82, R46.reuse, R66, R82 ;  /* 0x000000422e52722b */ /* 0x040fe20000000052 */
[----:B------:R-:W4:Y:S01]  /*2ba0*/  LDS.64 R78, [R53+0x180] ;  /* 0x00018000354e7984 */ /* 0x000f220000000a00 */
[C---:B------:R-:W-:Y:S02]  /*2bb0*/  DFMA R56, R46.reuse, R64, R56 ;  /* 0x000000402e38722b */ /* 0x040fe40000000038 */
[----:B------:R-:W-:Y:S02]  /*2bc0*/  DFMA R48, R46, R62, R48 ;  /* 0x0000003e2e30722b */ /* 0x000fe40000000030 */
[----:B0-----:R-:W-:Y:S01]  /*2bd0*/  DFMA R70, R74, R70, R54 ;  /* 0x000000464a46722b */ /* 0x001fe20000000036 */
[----:B------:R-:W0:Y:S01]  /*2be0*/  LDS.64 R46, [R53] ;  /* 0x00000000352e7984 */ /* 0x000e220000000a00 */
[C---:B------:R-:W-:Y:S02]  /*2bf0*/  DFMA R44, R68.reuse, R66, R44 ;  /* 0x00000042442c722b */ /* 0x040fe4000000002c */
[----:B------:R-:W-:Y:S01]  /*2c00*/  DFMA R58, R68, R64, R58 ;  /* 0x00000040443a722b */ /* 0x000fe2000000003a */
[----:B------:R-:W5:Y:S01]  /*2c10*/  LDS.64 R54, [R52+0x80] ;  /* 0x0000800034367984 */ /* 0x000f620000000a00 */
[----:B------:R-:W-:-:S02]  /*2c20*/  DFMA R50, R74, R66, R50 ;  /* 0x000000424a32722b */ /* 0x000fc40000000032 */
[C---:B------:R-:W-:Y:S01]  /*2c30*/  DFMA R18, R74.reuse, R64, R18 ;  /* 0x000000404a12722b */ /* 0x040fe20000000012 */
[----:B------:R-:W5:Y:S01]  /*2c40*/  LDS.64 R66, [R52+0x40] ;  /* 0x0000400034427984 */ /* 0x000f620000000a00 */
[-C--:B------:R-:W-:Y:S02]  /*2c50*/  DFMA R16, R74, R62.reuse, R16 ;  /* 0x0000003e4a10722b */ /* 0x080fe40000000010 */
[----:B------:R-:W-:Y:S01]  /*2c60*/  DFMA R68, R68, R62, R76 ;  /* 0x0000003e4444722b */ /* 0x000fe2000000004c */
[----:B------:R-:W5:Y:S04]  /*2c70*/  LDS.64 R74, [R52] ;  /* 0x00000000344a7984 */ /* 0x000f680000000a00 */
[----:B------:R-:W5:Y:S01]  /*2c80*/  LDS.64 R76, [R52+0x1c0] ;  /* 0x0001c000344c7984 */ /* 0x000f620000000a00 */
[----:B-1----:R-:W-:-:S02]  /*2c90*/  DFMA R26, R118, R110, R26 ;  /* 0x0000006e761a722b */ /* 0x002fc4000000001a */
[-C--:B------:R-:W-:Y:S02]  /*2ca0*/  DFMA R34, R116, R110.reuse, R34 ;  /* 0x0000006e7422722b */ /* 0x080fe40000000022 */
[-C--:B------:R-:W-:Y:S02]  /*2cb0*/  DFMA R40, R114, R110.reuse, R40 ;  /* 0x0000006e7228722b */ /* 0x080fe40000000028 */
[----:B--2---:R-:W-:Y:S02]  /*2cc0*/  DFMA R94, R112, R110, R94 ;  /* 0x0000006e705e722b */ /* 0x004fe4000000005e */
[-C--:B---3--:R-:W-:Y:S02]  /*2cd0*/  DFMA R24, R118, R108.reuse, R24 ;  /* 0x0000006c7618722b */ /* 0x088fe40000000018 */
[----:B------:R-:W-:Y:S02]  /*2ce0*/  DFMA R32, R116, R108, R32 ;  /* 0x0000006c7420722b */ /* 0x000fe40000000020 */
[----:B----4-:R-:W-:-:S02]  /*2cf0*/  DFMA R22, R118, R78, R22 ;  /* 0x0000004e7616722b */ /* 0x010fc40000000016 */
[----:B------:R-:W-:Y:S02]  /*2d00*/  DFMA R30, R116, R78, R30 ;  /* 0x0000004e741e722b */ /* 0x000fe4000000001e */
[----:B------:R-:W-:Y:S02]  /*2d10*/  DFMA R38, R114, R108, R38 ;  /* 0x0000006c7226722b */ /* 0x000fe40000000026 */
[-C--:B0-----:R-:W-:Y:S02]  /*2d20*/  DFMA R14, R118, R46.reuse, R14 ;  /* 0x0000002e760e722b */ /* 0x081fe4000000000e */
[-C--:B------:R-:W-:Y:S02]  /*2d30*/  DFMA R20, R116, R46.reuse, R20 ;  /* 0x0000002e7414722b */ /* 0x080fe40000000014 */
[C---:B-----5:R-:W-:Y:S02]  /*2d40*/  DFMA R84, R54.reuse, R46, R84 ;  /* 0x0000002e3654722b */ /* 0x060fe40000000054 */
[----:B------:R-:W-:-:S02]  /*2d50*/  DFMA R86, R54, R110, R86 ;  /* 0x0000006e3656722b */ /* 0x000fc40000000056 */
[C---:B------:R-:W-:Y:S02]  /*2d60*/  DFMA R88, R54.reuse, R108, R88 ;  /* 0x0000006c3658722b */ /* 0x040fe40000000058 */
[----:B------:R-:W-:Y:S01]  /*2d70*/  DFMA R90, R54, R78, R90 ;  /* 0x0000004e365a722b */ /* 0x000fe2000000005a */
[C---:B------:R-:W-:Y:S01]  /*2d80*/  LEA R54, R101.reuse, UR7, 0x3 ;  /* 0x0000000765367c11 */ /* 0x040fe2000f8e18ff */
[C---:B------:R-:W-:Y:S01]  /*2d90*/  DFMA R28, R114.reuse, R46, R28 ;  /* 0x0000002e721c722b */ /* 0x040fe2000000001c */
[C---:B------:R-:W-:Y:S01]  /*2da0*/  LEA R55, R100.reuse, UR6, 0x3 ;  /* 0x0000000664377c11 */ /* 0x040fe2000f8e18ff */
[----:B------:R-:W-:Y:S01]  /*2db0*/  DFMA R36, R114, R78, R36 ;  /* 0x0000004e7224722b */ /* 0x000fe20000000024 */
[----:B------:R-:W-:Y:S01]  /*2dc0*/  UIADD3 UR6, UPT, UPT, UR5, 0x3, URZ ;  /* 0x0000000305067890 */ /* 0x000fe2000fffe0ff */
[C---:B------:R-:W-:Y:S01]  /*2dd0*/  DFMA R92, R112.reuse, R46, R92 ;  /* 0x0000002e705c722b */ /* 0x040fe2000000005c */
[----:B------:R-:W-:Y:S01]  /*2de0*/  LDS.64 R118, [R54+0x180] ;  /* 0x0001800036767984 */ /* 0x000fe20000000a00 */
[C---:B------:R-:W-:Y:S01]  /*2df0*/  DFMA R96, R112.reuse, R108, R96 ;  /* 0x0000006c7060722b */ /* 0x040fe20000000060 */
[----:B------:R-:W-:Y:S01]  /*2e00*/  ULEA UR7, UR6, UR9, 0x9 ;  /* 0x0000000906077291 */ /* 0x000fe2000f8e48ff */
[----:B------:R-:W-:Y:S01]  /*2e10*/  DFMA R42, R112, R78, R42 ;  /* 0x0000004e702a722b */ /* 0x000fe2000000002a */
[----:B------:R-:W0:Y:S01]  /*2e20*/  LDS.64 R64, [R55+0x80] ;  /* 0x0000800037407984 */ /* 0x000e220000000a00 */
[C---:B------:R-:W-:Y:S01]  /*2e30*/  DFMA R80, R66.reuse, R46, R80 ;  /* 0x0000002e4250722b */ /* 0x040fe20000000050 */
[----:B------:R-:W-:Y:S01]  /*2e40*/  ULEA UR6, UR6, UR12, 0x9 ;  /* 0x0000000c06067291 */ /* 0x000fe2000f8e48ff */
[C---:B------:R-:W-:Y:S01]  /*2e50*/  DFMA R82, R66.reuse, R110, R82 ;  /* 0x0000006e4252722b */ /* 0x040fe20000000052 */
[----:B------:R-:W1:Y:S01]  /*2e60*/  LDS.64 R62, [R55+0x100] ;  /* 0x00010000373e7984 */ /* 0x000e620000000a00 */
[C---:B------:R-:W-:Y:S01]  /*2e70*/  DFMA R56, R66.reuse, R108, R56 ;  /* 0x0000006c4238722b */ /* 0x040fe20000000038 */
[----:B------:R-:W-:Y:S01]  /*2e80*/  LEA R73, R101, UR7, 0x3 ;  /* 0x0000000765497c11 */ /* 0x000fe2000f8e18ff */
[----:B------:R-:W-:Y:S01]  /*2e90*/  DFMA R48, R66, R78, R48 ;  /* 0x0000004e4230722b */ /* 0x000fe20000000030 */
[----:B------:R-:W2:Y:S01]  /*2ea0*/  LDS.64 R52, [R55+0x180] ;  /* 0x0001800037347984 */ /* 0x000ea20000000a00 */
[C---:B------:R-:W-:Y:S01]  /*2eb0*/  DFMA R60, R74.reuse, R46, R60 ;  /* 0x0000002e4a3c722b */ /* 0x040fe2000000003c */
[----:B------:R-:W-:Y:S01]  /*2ec0*/  LEA R122, R100, UR6, 0x3 ;  /* 0x00000006647a7c11 */ /* 0x000fe2000f8e18ff */
[C---:B------:R-:W-:Y:S01]  /*2ed0*/  DFMA R44, R74.reuse, R110, R44 ;  /* 0x0000006e4a2c722b */ /* 0x040fe2000000002c */
[----:B------:R-:W3:Y:S01]  /*2ee0*/  LDS.64 R66, [R55] ;  /* 0x0000000037427984 */ /* 0x000ee20000000a00 */
[C---:B------:R-:W-:Y:S01]  /*2ef0*/  DFMA R58, R74.reuse, R108, R58 ;  /* 0x0000006c4a3a722b */ /* 0x040fe2000000003a */
[----:B------:R-:W-:Y:S01]  /*2f00*/  UIADD3 UR5, UPT, UPT, UR5, 0x4, URZ ;  /* 0x0000000405057890 */ /* 0x000fe2000fffe0ff */
[----:B------:R-:W-:Y:S01]  /*2f10*/  DFMA R68, R74, R78, R68 ;  /* 0x0000004e4a44722b */ /* 0x000fe20000000044 */
[----:B------:R-:W4:Y:S01]  /*2f20*/  LDS.64 R116, [R54+0x140] ;  /* 0x0001400036747984 */ /* 0x000f220000000a00 */
[----:B------:R-:W-:-:S02]  /*2f30*/  DFMA R46, R76, R46, R70 ;  /* 0x0000002e4c2e722b */ /* 0x000fc40000000046 */
[C---:B------:R-:W-:Y:S01]  /*2f40*/  DFMA R110, R76.reuse, R110, R50 ;  /* 0x0000006e4c6e722b */ /* 0x040fe20000000032 */
[----:B------:R-:W5:Y:S01]  /*2f50*/  LDS.64 R114, [R54+0x100] ;  /* 0x0001000036727984 */ /* 0x000f620000000a00 */
[C---:B------:R-:W-:Y:S01]  /*2f60*/  DFMA R108, R76.reuse, R108, R18 ;  /* 0x0000006c4c6c722b */ /* 0x040fe20000000012 */
[----:B------:R-:W-:Y:S01]  /*2f70*/  ISETP.LE.AND P4, PT, R72, UR5, PT ;  /* 0x0000000548007c0c */ /* 0x000fe2000bf83270 */
[----:B------:R-:W-:Y:S01]  /*2f80*/  DFMA R78, R76, R78, R16 ;  /* 0x0000004e4c4e722b */ /* 0x000fe20000000010 */
[----:B------:R-:W-:Y:S04]  /*2f90*/  LDS.64 R112, [R54+0xc0] ;  /* 0x0000c00036707984 */ /* 0x000fe80000000a00 */
[----:B------:R-:W5:Y:S04]  /*2fa0*/  LDS.64 R76, [R54] ;  /* 0x00000000364c7984 */ /* 0x000f680000000a00 */
[----:B------:R-:W5:Y:S04]  /*2fb0*/  LDS.64 R70, [R54+0x80] ;  /* 0x0000800036467984 */ /* 0x000f680000000a00 */
[----:B------:R-:W5:Y:S04]  /*2fc0*/  LDS.64 R50, [R54+0x40] ;  /* 0x0000400036327984 */ /* 0x000f680000000a00 */
[----:B------:R-:W5:Y:S01]  /*2fd0*/  LDS.64 R74, [R54+0x1c0] ;  /* 0x0001c000364a7984 */ /* 0x000f620000000a00 */
[----:B0-----:R-:W-:-:S02]  /*2fe0*/  DFMA R26, R118, R64, R26 ;  /* 0x00000040761a722b */ /* 0x001fc4000000001a */
[C---:B-1----:R-:W-:Y:S01]  /*2ff0*/  DFMA R24, R118.reuse, R62, R24 ;  /* 0x0000003e7618722b */ /* 0x042fe20000000018 */
[----:B------:R-:W-:Y:S01]  /*3000*/  LDS.64 R120, [R73+0x180] ;  /* 0x0001800049787984 */ /* 0x000fe20000000a00 */
[----:B--2---:R-:W-:-:S03]  /*3010*/  DFMA R22, R118, R52, R22 ;  /* 0x000000347616722b */ /* 0x004fc60000000016 */
[----:B------:R-:W0:Y:S01]  /*3020*/  LDS.64 R54, [R122] ;  /* 0x000000007a367984 */ /* 0x000e220000000a00 */
[----:B---3--:R-:W-:-:S03]  /*3030*/  DFMA R14, R118, R66, R14 ;  /* 0x00000042760e722b */ /* 0x008fc6000000000e */
[----:B------:R-:W1:Y:S01]  /*3040*/  LDS.64 R18, [R122+0x100] ;  /* 0x000100007a127984 */ /* 0x000e620000000a00 */
[----:B----4-:R-:W-:-:S03]  /*3050*/  DFMA R20, R116, R66, R20 ;  /* 0x000000427414722b */ /* 0x010fc60000000014 */
[----:B------:R-:W2:Y:S01]  /*3060*/  LDS.64 R16, [R122+0x180] ;  /* 0x000180007a107984 */ /* 0x000ea20000000a00 */
[C---:B------:R-:W-:Y:S02]  /*3070*/  DFMA R34, R116.reuse, R64, R34 ;  /* 0x000000407422722b */ /* 0x040fe40000000022 */
[C---:B------:R-:W-:Y:S01]  /*3080*/  DFMA R32, R116.reuse, R62, R32 ;  /* 0x0000003e7420722b */ /* 0x040fe20000000020 */
[----:B------:R-:W3:Y:S01]  /*3090*/  LDS.64 R118, [R73+0x140] ;  /* 0x0001400049767984 */ /* 0x000ee20000000a00 */
[----:B------:R-:W-:Y:S02]  /*30a0*/  DFMA R30, R116, R52, R30 ;  /* 0x00000034741e722b */ /* 0x000fe4000000001e */
[C---:B-----5:R-:W-:Y:S01]  /*30b0*/  DFMA R28, R114.reuse, R66, R28 ;  /* 0x00000042721c722b */ /* 0x060fe2000000001c */
[----:B------:R-:W4:Y:S01]  /*30c0*/  LDS.64 R116, [R73+0x100] ;  /* 0x0001000049747984 */ /* 0x000f220000000a00 */
[----:B------:R-:W-:Y:S02]  /*30d0*/  DFMA R40, R114, R64, R40 ;  /* 0x000000407228722b */ /* 0x000fe40000000028 */
[----:B------:R-:W-:-:S02]  /*30e0*/  DFMA R60, R76, R66, R60 ;  /* 0x000000424c3c722b */ /* 0x000fc4000000003c */
[C---:B------:R-:W-:Y:S02]  /*30f0*/  DFMA R44, R76.reuse, R64, R44 ;  /* 0x000000404c2c722b */ /* 0x040fe4000000002c */
[-C--:B------:R-:W-:Y:S02]  /*3100*/  DFMA R58, R76, R62.reuse, R58 ;  /* 0x0000003e4c3a722b */ /* 0x080fe4000000003a */
[C---:B------:R-:W-:Y:S02]  /*3110*/  DFMA R38, R114.reuse, R62, R38 ;  /* 0x0000003e7226722b */ /* 0x040fe40000000026 */
[----:B------:R-:W-:Y:S02]  /*3120*/  DFMA R36, R114, R52, R36 ;  /* 0x000000347224722b */ /* 0x000fe40000000024 */
[C---:B------:R-:W-:Y:S01]  /*3130*/  DFMA R92, R112.reuse, R66, R92 ;  /* 0x00000042705c722b */ /* 0x040fe2000000005c */
[----:B------:R-:W5:Y:S01]  /*3140*/  LDS.64 R114, [R73+0xc0] ;  /* 0x0000c00049727984 */ /* 0x000f620000000a00 */
[----:B------:R-:W-:-:S02]  /*3150*/  DFMA R94, R112, R64, R94 ;  /* 0x00000040705e722b */ /* 0x000fc4000000005e */
[C---:B------:R-:W-:Y:S02]  /*3160*/  DFMA R96, R112.reuse, R62, R96 ;  /* 0x0000003e7060722b */ /* 0x040fe40000000060 */
[----:B------:R-:W-:Y:S02]  /*3170*/  DFMA R42, R112, R52, R42 ;  /* 0x00000034702a722b */ /* 0x000fe4000000002a */
[C---:B------:R-:W-:Y:S01]  /*3180*/  DFMA R84, R70.reuse, R66, R84 ;  /* 0x000000424654722b */ /* 0x040fe20000000054 */
[----:B------:R-:W5:Y:S01]  /*3190*/  LDS.64 R112, [R73+0x80] ;  /* 0x0000800049707984 */ /* 0x000f620000000a00 */
[C---:B------:R-:W-:Y:S02]  /*31a0*/  DFMA R86, R70.reuse, R64, R86 ;  /* 0x000000404656722b */ /* 0x040fe40000000056 */
[C---:B------:R-:W-:Y:S02]  /*31b0*/  DFMA R88, R70.reuse, R62, R88 ;  /* 0x0000003e4658722b */ /* 0x040fe40000000058 */
[----:B------:R-:W-:-:S02]  /*31c0*/  DFMA R90, R70, R52, R90 ;  /* 0x00000034465a722b */ /* 0x000fc4000000005a */
[C---:B------:R-:W-:Y:S01]  /*31d0*/  DFMA R80, R50.reuse, R66, R80 ;  /* 0x000000423250722b */ /* 0x040fe20000000050 */
[----:B------:R-:W5:Y:S01]  /*31e0*/  LDS.64 R70, [R73+0x40] ;  /* 0x0000400049467984 */ /* 0x000f620000000a00 */
[C---:B------:R-:W-:Y:S02]  /*31f0*/  DFMA R82, R50.reuse, R64, R82 ;  /* 0x000000403252722b */ /* 0x040fe40000000052 */
[C---:B------:R-:W-:Y:S02]  /*3200*/  DFMA R56, R50.reuse, R62, R56 ;  /* 0x0000003e3238722b */ /* 0x040fe40000000038 */
[-C--:B------:R-:W-:Y:S02]  /*3210*/  DFMA R48, R50, R52.reuse, R48 ;  /* 0x000000343230722b */ /* 0x080fe40000000030 */
[----:B------:R-:W-:Y:S01]  /*3220*/  DFMA R76, R76, R52, R68 ;  /* 0x000000344c4c722b */ /* 0x000fe20000000044 */
[----:B------:R-:W5:Y:S01]  /*3230*/  LDS.64 R50, [R122+0x80] ;  /* 0x000080007a327984 */ /* 0x000f620000000a00 */
[----:B------:R-:W-:-:S02]  /*3240*/  DFMA R66, R74, R66, R46 ;  /* 0x000000424a42722b */ /* 0x000fc4000000002e */
[C---:B------:R-:W-:Y:S01]  /*3250*/  DFMA R64, R74.reuse, R64, R110 ;  /* 0x000000404a40722b */ /* 0x040fe2000000006e */
[----:B------:R-:W5:Y:S01]  /*3260*/  LDS.64 R68, [R73] ;  /* 0x0000000049447984 */ /* 0x000f620000000a00 */
[C---:B------:R-:W-:Y:S02]  /*3270*/  DFMA R62, R74.reuse, R62, R108 ;  /* 0x0000003e4a3e722b */ /* 0x040fe4000000006c */
[----:B------:R-:W-:Y:S01]  /*3280*/  DFMA R52, R74, R52, R78 ;  /* 0x000000344a34722b */ /* 0x000fe2000000004e */
[----:B------:R-:W5:Y:S01]  /*3290*/  LDS.64 R46, [R73+0x1c0] ;  /* 0x0001c000492e7984 */ /* 0x000f620000000a00 */
[C---:B0-----:R-:W-:Y:S02]  /*32a0*/  DFMA R14, R120.reuse, R54, R14 ;  /* 0x00000036780e722b */ /* 0x041fe4000000000e */
[C---:B-1----:R-:W-:Y:S02]  /*32b0*/  DFMA R24, R120.reuse, R18, R24 ;  /* 0x000000127818722b */ /* 0x042fe40000000018 */
[----:B--2---:R-:W-:-:S02]  /*32c0*/  DFMA R22, R120, R16, R22 ;  /* 0x000000107816722b */ /* 0x004fc40000000016 */
[C---:B---3--:R-:W-:Y:S02]  /*32d0*/  DFMA R20, R118.reuse, R54, R20 ;  /* 0x000000367614722b */ /* 0x048fe40000000014 */
[C---:B------:R-:W-:Y:S02]  /*32e0*/  DFMA R32, R118.reuse, R18, R32 ;  /* 0x000000127620722b */ /* 0x040fe40000000020 */
[----:B------:R-:W-:Y:S02]  /*32f0*/  DFMA R30, R118, R16, R30 ;  /* 0x00000010761e722b */ /* 0x000fe4000000001e */
[C---:B----4-:R-:W-:Y:S02]  /*3300*/  DFMA R28, R116.reuse, R54, R28 ;  /* 0x00000036741c722b */ /* 0x050fe4000000001c */
[C---:B------:R-:W-:Y:S02]  /*3310*/  DFMA R38, R116.reuse, R18, R38 ;  /* 0x000000127426722b */ /* 0x040fe40000000026 */
[----:B------:R-:W-:-:S02]  /*3320*/  DFMA R36, R116, R16, R36 ;  /* 0x000000107424722b */ /* 0x000fc40000000024 */
[C---:B-----5:R-:W-:Y:S02]  /*3330*/  DFMA R92, R114.reuse, R54, R92 ;  /* 0x00000036725c722b */ /* 0x060fe4000000005c */
[C---:B------:R-:W-:Y:S02]  /*3340*/  DFMA R96, R114.reuse, R18, R96 ;  /* 0x000000127260722b */ /* 0x040fe40000000060 */
[----:B------:R-:W-:Y:S02]  /*3350*/  DFMA R42, R114, R16, R42 ;  /* 0x00000010722a722b */ /* 0x000fe4000000002a */
[C---:B------:R-:W-:Y:S02]  /*3360*/  DFMA R84, R112.reuse, R54, R84 ;  /* 0x000000367054722b */ /* 0x040fe40000000054 */
[C---:B------:R-:W-:Y:S02]  /*3370*/  DFMA R88, R112.reuse, R18, R88 ;  /* 0x000000127058722b */ /* 0x040fe40000000058 */
[----:B------:R-:W-:-:S02]  /*3380*/  DFMA R90, R112, R16, R90 ;  /* 0x00000010705a722b */ /* 0x000fc4000000005a */
[----:B------:R-:W-:Y:S02]  /*3390*/  DFMA R80, R70, R54, R80 ;  /* 0x000000364650722b */ /* 0x000fe40000000050 */
[-C--:B------:R-:W-:Y:S02]  /*33a0*/  DFMA R26, R120, R50.reuse, R26 ;  /* 0x00000032781a722b */ /* 0x080fe4000000001a */
[-C--:B------:R-:W-:Y:S02]  /*33b0*/  DFMA R34, R118, R50.reuse, R34 ;  /* 0x000000327622722b */ /* 0x080fe40000000022 */
[-C--:B------:R-:W-:Y:S02]  /*33c0*/  DFMA R40, R116, R50.reuse, R40 ;  /* 0x000000327428722b */ /* 0x080fe40000000028 */
[-C--:B------:R-:W-:Y:S02]  /*33d0*/  DFMA R94, R114, R50.reuse, R94 ;  /* 0x00000032725e722b */ /* 0x080fe4000000005e */
[----:B------:R-:W-:-:S02]  /*33e0*/  DFMA R86, R112, R50, R86 ;  /* 0x000000327056722b */ /* 0x000fc40000000056 */
[C---:B------:R-:W-:Y:S02]  /*33f0*/  DFMA R82, R70.reuse, R50, R82 ;  /* 0x000000324652722b */ /* 0x040fe40000000052 */
[C---:B------:R-:W-:Y:S02]  /*3400*/  DFMA R56, R70.reuse, R18, R56 ;  /* 0x000000124638722b */ /* 0x040fe40000000038 */
[----:B------:R-:W-:Y:S02]  /*3410*/  DFMA R48, R70, R16, R48 ;  /* 0x000000104630722b */ /* 0x000fe40000000030 */
[C---:B------:R-:W-:Y:S02]  /*3420*/  DFMA R60, R68.reuse, R54, R60 ;  /* 0x00000036443c722b */ /* 0x040fe4000000003c */
[C---:B------:R-:W-:Y:S02]  /*3430*/  DFMA R44, R68.reuse, R50, R44 ;  /* 0x00000032442c722b */ /* 0x040fe4000000002c */
[----:B------:R-:W-:-:S02]  /*3440*/  DFMA R58, R68, R18, R58 ;  /* 0x00000012443a722b */ /* 0x000fc4000000003a */
[----:B------:R-:W-:Y:S02]  /*3450*/  DFMA R76, R68, R16, R76 ;  /* 0x00000010444c722b */ /* 0x000fe4000000004c */
[C---:B------:R-:W-:Y:S02]  /*3460*/  DFMA R54, R46.reuse, R54, R66 ;  /* 0x000000362e36722b */ /* 0x040fe40000000042 */
[C---:B------:R-:W-:Y:S02]  /*3470*/  DFMA R50, R46.reuse, R50, R64 ;  /* 0x000000322e32722b */ /* 0x040fe40000000040 */
[C---:B------:R-:W-:Y:S02]  /*3480*/  DFMA R18, R46.reuse, R18, R62 ;  /* 0x000000122e12722b */ /* 0x040fe4000000003e */
[----:B------:R-:W-:Y:S01]  /*3490*/  DFMA R16, R46, R16, R52 ;  /* 0x000000102e10722b */ /* 0x000fe20000000034 */
[----:B------:R-:W-:Y:S10]  /*34a0*/  @!P4 BRA `(.L_x_24) ;  /* 0xfffffff000e8c947 */ /* 0x000ff4000383ffff */
.L_x_23:
[----:B------:R-:W-:-:S05]  /*34b0*/  VIADD R46, R107, -UR5 ;  /* 0x800000056b2e7c36 */ /* 0x000fca0008000000 */
[----:B------:R-:W-:-:S13]  /*34c0*/  ISETP.GT.AND P4, PT, R46, 0x1, PT ;  /* 0x000000012e00780c */ /* 0x000fda0003f84270 */
[----:B------:R-:W-:Y:S05]  /*34d0*/  @!P4 BRA `(.L_x_25) ;  /* 0x0000000400a0c947 */ /* 0x000fea0003800000 */
[----:B------:R-:W1:Y:S01]  /*34e0*/  S2UR UR7, SR_CgaCtaId ;  /* 0x00000000000779c3 */ /* 0x000e620000008800 */
[----:B------:R-:W-:Y:S01]  /*34f0*/  UMOV UR6, 0x400 ;  /* 0x0000040000067882 */ /* 0x000fe20000000000 */
[----:B------:R-:W-:Y:S01]  /*3500*/  PLOP3.LUT P0, PT, PT, PT, PT, 0x8, 0x80 ;  /* 0x000000000080781c */ /* 0x000fe20003f0e170 */
[----:B------:R-:W-:Y:S02]  /*3510*/  UIADD3 UR12, UPT, UPT, UR6, 0x1000, URZ ;  /* 0x00001000060c7890 */ /* 0x000fe4000fffe0ff */
[----:B-1----:R-:W-:Y:S02]  /*3520*/  ULEA UR9, UR7, UR6, 0x18 ;  /* 0x0000000607097291 */ /* 0x002fe4000f8ec0ff */
[----:B------:R-:W-:Y:S02]  /*3530*/  ULEA UR12, UR7, UR12, 0x18 ;  /* 0x0000000c070c7291 */ /* 0x000fe4000f8ec0ff */
[----:B------:R-:W-:Y:S02]  /*3540*/  ULEA UR6, UR5, UR9, 0x9 ;  /* 0x0000000905067291 */ /* 0x000fe4000f8e48ff */
[----:B------:R-:W-:-:S04]  /*3550*/  ULEA UR7, UR5, UR12, 0x9 ;  /* 0x0000000c05077291 */ /* 0x000fc8000f8e48ff */
[----:B------:R-:W-:Y:S01]  /*3560*/  LEA R74, R101, UR6, 0x3 ;  /* 0x00000006654a7c11 */ /* 0x000fe2000f8e18ff */
[----:B------:R-:W-:Y:S01]  /*3570*/  UIADD3 UR6, UPT, UPT, UR5, 0x1, URZ ;  /* 0x0000000105067890 */ /* 0x000fe2000fffe0ff */
[----:B------:R-:W-:Y:S01]  /*3580*/  LEA R75, R100, UR7, 0x3 ;  /* 0x00000007644b7c11 */ /* 0x000fe2000f8e18ff */
[----:B------:R-:W-:Y:S02]  /*3590*/  UIADD3 UR5, UPT, UPT, UR5, 0x2, URZ ;  /* 0x0000000205057890 */ /* 0x000fe4000fffe0ff */
[----:B------:R-:W-:Y:S01]  /*35a0*/  LDS.64 R110, [R74+0x180] ;  /* 0x000180004a6e7984 */ /* 0x000fe20000000a00 */
[----:B------:R-:W-:Y:S02]  /*35b0*/  ULEA UR7, UR6, UR9, 0x9 ;  /* 0x0000000906077291 */ /* 0x000fe4000f8e48ff */
[----:B------:R-:W-:Y:S01]  /*35c0*/  ULEA UR6, UR6, UR12, 0x9 ;  /* 0x0000000c06067291 */ /* 0x000fe2000f8e48ff */
[----:B------:R-:W1:Y:S04]  /*35d0*/  LDS.64 R62, [R75] ;  /* 0x000000004b3e7984 */ /* 0x000e680000000a00 */
[----:B0-----:R-:W0:Y:S04]  /*35e0*/  LDS.64 R64, [R75+0x80] ;  /* 0x000080004b407984 */ /* 0x001e280000000a00 */
[----:B------:R-:W2:Y:S04]  /*35f0*/  LDS.64 R46, [R75+0x100] ;  /* 0x000100004b2e7984 */ /* 0x000ea80000000a00 */
[----:B------:R-:W3:Y:S04]  /*3600*/  LDS.64 R52, [R75+0x180] ;  /* 0x000180004b347984 */ /* 0x000ee80000000a00 */
[----:B------:R-:W4:Y:S04]  /*3610*/  LDS.64 R70, [R74+0xc0] ;  /* 0x0000c0004a467984 */ /* 0x000f280000000a00 */
[----:B------:R-:W5:Y:S04]  /*3620*/  LDS.64 R68, [R74+0x80] ;  /* 0x000080004a447984 */ /* 0x000f680000000a00 */
[----:B------:R-:W5:Y:S04]  /*3630*/  LDS.64 R66, [R74+0x40] ;  /* 0x000040004a427984 */ /* 0x000f680000000a00 */
[----:B------:R-:W5:Y:S04]  /*3640*/  LDS.64 R78, [R74] ;  /* 0x000000004a4e7984 */ /* 0x000f680000000a00 */
[----:B------:R-:W5:Y:S04]  /*3650*/  LDS.64 R108, [R74+0x140] ;  /* 0x000140004a6c7984 */ /* 0x000f680000000a00 */
[----:B------:R-:W5:Y:S04]  /*3660*/  LDS.64 R72, [R74+0x100] ;  /* 0x000100004a487984 */ /* 0x000f680000000a00 */
[----:B------:R5:W5:Y:S01]  /*3670*/  LDS.64 R122, [R74+0x1c0] ;  /* 0x0001c0004a7a7984 */ /* 0x000b620000000a00 */
[----:B-1----:R-:W-:-:S02]  /*3680*/  DFMA R14, R110, R62, R14 ;  /* 0x0000003e6e0e722b */ /* 0x002fc4000000000e */
[C---:B0-----:R-:W-:Y:S02]  /*3690*/  DFMA R26, R110.reuse, R64, R26 ;  /* 0x000000406e1a722b */ /* 0x041fe4000000001a */
[C---:B--2---:R-:W-:Y:S02]  /*36a0*/  DFMA R24, R110.reuse, R46, R24 ;  /* 0x0000002e6e18722b */ /* 0x044fe40000000018 */
[----:B---3--:R-:W-:Y:S01]  /*36b0*/  DFMA R22, R110, R52, R22 ;  /* 0x000000346e16722b */ /* 0x008fe20000000016 */
[----:B------:R-:W-:Y:S02]  /*36c0*/  LEA R110, R101, UR7, 0x3 ;  /* 0x00000007656e7c11 */ /* 0x000fe4000f8e18ff */
[----:B------:R-:W-:Y:S01]  /*36d0*/  LEA R111, R100, UR6, 0x3 ;  /* 0x00000006646f7c11 */ /* 0x000fe2000f8e18ff */
[C---:B----4-:R-:W-:Y:S02]  /*36e0*/  DFMA R92, R70.reuse, R62, R92 ;  /* 0x0000003e465c722b */ /* 0x050fe4000000005c */
[C---:B------:R-:W-:Y:S01]  /*36f0*/  DFMA R94, R70.reuse, R64, R94 ;  /* 0x00000040465e722b */ /* 0x040fe2000000005e */
[----:B------:R-:W-:Y:S01]  /*3700*/  LDS.64 R120, [R110+0x180] ;  /* 0x000180006e787984 */ /* 0x000fe20000000a00 */
[----:B------:R-:W-:-:S02]  /*3710*/  DFMA R96, R70, R46, R96 ;  /* 0x0000002e4660722b */ /* 0x000fc40000000060 */
[----:B------:R-:W-:Y:S01]  /*3720*/  DFMA R42, R70, R52, R42 ;  /* 0x00000034462a722b */ /* 0x000fe2000000002a */
[----:B------:R-:W-:Y:S01]  /*3730*/  LDS.64 R118, [R110+0x140] ;  /* 0x000140006e767984 */ /* 0x000fe20000000a00 */
[C---:B-----5:R-:W-:Y:S02]  /*3740*/  DFMA R84, R68.reuse, R62, R84 ;  /* 0x0000003e4454722b */ /* 0x060fe40000000054 */
[C---:B------:R-:W-:Y:S01]  /*3750*/  DFMA R86, R68.reuse, R64, R86 ;  /* 0x000000404456722b */ /* 0x040fe20000000056 */
[----:B------:R-:W0:Y:S01]  /*3760*/  LDS.64 R70, [R111+0x100] ;  /* 0x000100006f467984 */ /* 0x000e220000000a00 */
[C---:B------:R-:W-:Y:S02]  /*3770*/  DFMA R88, R68.reuse, R46, R88 ;  /* 0x0000002e4458722b */ /* 0x040fe40000000058 */
[----:B------:R-:W-:Y:S01]  /*3780*/  DFMA R90, R68, R52, R90 ;  /* 0x00000034445a722b */ /* 0x000fe2000000005a */
[----:B------:R-:W-:Y:S01]  /*3790*/  LDS.64 R116, [R110+0x100] ;  /* 0x000100006e747984 */ /* 0x000fe20000000a00 */
[----:B------:R-:W-:-:S02]  /*37a0*/  DFMA R80, R66, R62, R80 ;  /* 0x0000003e4250722b */ /* 0x000fc40000000050 */
[C---:B------:R-:W-:Y:S01]  /*37b0*/  DFMA R82, R66.reuse, R64, R82 ;  /* 0x000000404252722b */ /* 0x040fe20000000052 */
[----:B------:R-:W1:Y:S01]  /*37c0*/  LDS.64 R68, [R111+0x80] ;  /* 0x000080006f447984 */ /* 0x000e620000000a00 */
[C---:B------:R-:W-:Y:S02]  /*37d0*/  DFMA R56, R66.reuse, R46, R56 ;  /* 0x0000002e4238722b */ /* 0x040fe40000000038 */
[-C--:B------:R-:W-:Y:S01]  /*37e0*/  DFMA R48, R66, R52.reuse, R48 ;  /* 0x000000344230722b */ /* 0x080fe20000000030 */
[----:B------:R-:W-:Y:S01]  /*37f0*/  LDS.64 R114, [R110+0xc0] ;  /* 0x0000c0006e727984 */ /* 0x000fe20000000a00 */
[----:B------:R-:W-:Y:S02]  /*3800*/  DFMA R74, R78, R52, R76 ;  /* 0x000000344e4a722b */ /* 0x000fe4000000004c */
[C---:B------:R-:W-:Y:S01]  /*3810*/  DFMA R20, R108.reuse, R62, R20 ;  /* 0x0000003e6c14722b */ /* 0x040fe20000000014 */
[----:B------:R-:W2:Y:S01]  /*3820*/  LDS.64 R66, [R111] ;  /* 0x000000006f427984 */ /* 0x000ea20000000a00 */
[----:B------:R-:W-:-:S02]  /*3830*/  DFMA R34, R108, R64, R34 ;  /* 0x000000406c22722b */ /* 0x000fc40000000022 */
[C---:B------:R-:W-:Y:S01]  /*3840*/  DFMA R32, R108.reuse, R46, R32 ;  /* 0x0000002e6c20722b */ /* 0x040fe20000000020 */
[----:B------:R-:W3:Y:S01]  /*3850*/  LDS.64 R76, [R110] ;  /* 0x000000006e4c7984 */ /* 0x000ee20000000a00 */
[----:B------:R-:W-:Y:S02]  /*3860*/  DFMA R30, R108, R52, R30 ;  /* 0x000000346c1e722b */ /* 0x000fe4000000001e */
[C---:B------:R-:W-:Y:S01]  /*3870*/  DFMA R28, R72.reuse, R62, R28 ;  /* 0x0000003e481c722b */ /* 0x040fe2000000001c */
[----:B------:R-:W-:Y:S01]  /*3880*/  LDS.64 R112, [R110+0x80] ;  /* 0x000080006e707984 */ /* 0x000fe20000000a00 */
[C---:B------:R-:W-:Y:S02]  /*3890*/  DFMA R40, R72.reuse, R64, R40 ;  /* 0x000000404828722b */ /* 0x040fe40000000028 */
[C---:B------:R-:W-:Y:S01]  /*38a0*/  DFMA R38, R72.reuse, R46, R38 ;  /* 0x0000002e4826722b */ /* 0x040fe20000000026 */
[----:B------:R-:W-:Y:S01]  /*38b0*/  LDS.64 R108, [R110+0x40] ;  /* 0x000040006e6c7984 */ /* 0x000fe20000000a00 */
[----:B------:R-:W-:-:S02]  /*38c0*/  DFMA R36, R72, R52, R36 ;  /* 0x000000344824722b */ /* 0x000fc40000000024 */
[C---:B------:R-:W-:Y:S01]  /*38d0*/  DFMA R60, R78.reuse, R62, R60 ;  /* 0x0000003e4e3c722b */ /* 0x040fe2000000003c */
[----:B------:R-:W4:Y:S01]  /*38e0*/  LDS.64 R72, [R111+0x180] ;  /* 0x000180006f487984 */ /* 0x000f220000000a00 */
[C---:B------:R-:W-:Y:S02]  /*38f0*/  DFMA R44, R78.reuse, R64, R44 ;  /* 0x000000404e2c722b */ /* 0x040fe4000000002c */
[----:B------:R-:W-:Y:S01]  /*3900*/  DFMA R58, R78, R46, R58 ;  /* 0x0000002e4e3a722b */ /* 0x000fe2000000003a */
[----:B------:R-:W5:Y:S01]  /*3910*/  LDS.64 R78, [R110+0x1c0] ;  /* 0x0001c0006e4e7984 */ /* 0x000f620000000a00 */
[C---:B------:R-:W-:Y:S02]  /*3920*/  DFMA R54, R122.reuse, R62, R54 ;  /* 0x0000003e7a36722b */ /* 0x040fe40000000036 */
[C---:B------:R-:W-:Y:S02]  /*3930*/  DFMA R50, R122.reuse, R64, R50 ;  /* 0x000000407a32722b */ /* 0x040fe40000000032 */
[----:B------:R-:W-:-:S02]  /*3940*/  DFMA R18, R122, R46, R18 ;  /* 0x0000002e7a12722b */ /* 0x000fc40000000012 */
[----:B------:R-:W-:Y:S02]  /*3950*/  DFMA R16, R122, R52, R16 ;  /* 0x000000347a10722b */ /* 0x000fe40000000010 */
[C---:B0-----:R-:W-:Y:S02]  /*3960*/  DFMA R24, R120.reuse, R70, R24 ;  /* 0x000000467818722b */ /* 0x041fe40000000018 */
[-C--:B-1----:R-:W-:Y:S02]  /*3970*/  DFMA R26, R120, R68.reuse, R26 ;  /* 0x00000044781a722b */ /* 0x082fe4000000001a */
[C---:B------:R-:W-:Y:S02]  /*3980*/  DFMA R34, R118.reuse, R68, R34 ;  /* 0x000000447622722b */ /* 0x040fe40000000022 */
[----:B------:R-:W-:Y:S02]  /*3990*/  DFMA R32, R118, R70, R32 ;  /* 0x000000467620722b */ /* 0x000fe40000000020 */
[----:B------:R-:W-:-:S02]  /*39a0*/  DFMA R40, R116, R68, R40 ;  /* 0x000000447428722b */ /* 0x000fc40000000028 */
[-C--:B--2---:R-:W-:Y:S02]  /*39b0*/  DFMA R14, R120, R66.reuse, R14 ;  /* 0x00000042780e722b */ /* 0x084fe4000000000e */
[-C--:B------:R-:W-:Y:S02]  /*39c0*/  DFMA R20, R118, R66.reuse, R20 ;  /* 0x000000427614722b */ /* 0x080fe40000000014 */
[C---:B---3--:R-:W-:Y:S02]  /*39d0*/  DFMA R60, R76.reuse, R66, R60 ;  /* 0x000000424c3c722b */ /* 0x048fe4000000003c */
[C---:B------:R-:W-:Y:S02]  /*39e0*/  DFMA R44, R76.reuse, R68, R44 ;  /* 0x000000444c2c722b */ /* 0x040fe4000000002c */
[----:B------:R-:W-:Y:S02]  /*39f0*/  DFMA R58, R76, R70, R58 ;  /* 0x000000464c3a722b */ /* 0x000fe4000000003a */
[----:B------:R-:W-:-:S02]  /*3a00*/  DFMA R28, R116, R66, R28 ;  /* 0x00000042741c722b */ /* 0x000fc4000000001c */
[----:B------:R-:W-:Y:S02]  /*3a10*/  DFMA R38, R116, R70, R38 ;  /* 0x000000467426722b */ /* 0x000fe40000000026 */
[----:B------:R-:W-:Y:S02]  /*3a20*/  DFMA R92, R114, R66, R92 ;  /* 0x00000042725c722b */ /* 0x000fe4000000005c */
[-C--:B----4-:R-:W-:Y:S02]  /*3a30*/  DFMA R22, R120, R72.reuse, R22 ;  /* 0x000000487816722b */ /* 0x090fe40000000016 */
[-C--:B------:R-:W-:Y:S02]  /*3a40*/  DFMA R30, R118, R72.reuse, R30 ;  /* 0x00000048761e722b */ /* 0x080fe4000000001e */
[----:B------:R-:W-:Y:S02]  /*3a50*/  DFMA R36, R116, R72, R36 ;  /* 0x000000487424722b */ /* 0x000fe40000000024 */
[----:B------:R-:W-:-:S02]  /*3a60*/  DFMA R94, R114, R68, R94 ;  /* 0x00000044725e722b */ /* 0x000fc4000000005e */
[C---:B------:R-:W-:Y:S02]  /*3a70*/  DFMA R96, R114.reuse, R70, R96 ;  /* 0x000000467260722b */ /* 0x040fe40000000060 */
[----:B------:R-:W-:Y:S02]  /*3a80*/  DFMA R42, R114, R72, R42 ;  /* 0x00000048722a722b */ /* 0x000fe4000000002a */
[C---:B------:R-:W-:Y:S02]  /*3a90*/  DFMA R84, R112.reuse, R66, R84 ;  /* 0x000000427054722b */ /* 0x040fe40000000054 */
[C---:B------:R-:W-:Y:S02]  /*3aa0*/  DFMA R86, R112.reuse, R68, R86 ;  /* 0x000000447056722b */ /* 0x040fe40000000056 */
[C---:B------:R-:W-:Y:S02]  /*3ab0*/  DFMA R88, R112.reuse, R70, R88 ;  /* 0x000000467058722b */ /* 0x040fe40000000058 */
[----:B------:R-:W-:-:S02]  /*3ac0*/  DFMA R90, R112, R72, R90 ;  /* 0x00000048705a722b */ /* 0x000fc4000000005a */
[C---:B------:R-:W-:Y:S02]  /*3ad0*/  DFMA R80, R108.reuse, R66, R80 ;  /* 0x000000426c50722b */ /* 0x040fe40000000050 */
[C---:B------:R-:W-:Y:S02]  /*3ae0*/  DFMA R82, R108.reuse, R68, R82 ;  /* 0x000000446c52722b */ /* 0x040fe40000000052 */
[C---:B------:R-:W-:Y:S02]  /*3af0*/  DFMA R56, R108.reuse, R70, R56 ;  /* 0x000000466c38722b */ /* 0x040fe40000000038 */
[-C--:B------:R-:W-:Y:S02]  /*3b00*/  DFMA R48, R108, R72.reuse, R48 ;  /* 0x000000486c30722b */ /* 0x080fe40000000030 */
[----:B------:R-:W-:Y:S02]  /*3b10*/  DFMA R76, R76, R72, R74 ;  /* 0x000000484c4c722b */ /* 0x000fe4000000004a */
[----:B-----5:R-:W-:-:S02]  /*3b20*/  DFMA R54, R78, R66, R54 ;  /* 0x000000424e36722b */ /* 0x020fc40000000036 */
[C---:B------:R-:W-:Y:S02]  /*3b30*/  DFMA R50, R78.reuse, R68, R50 ;  /* 0x000000444e32722b */ /* 0x040fe40000000032 */
[C---:B------:R-:W-:Y:S02]  /*3b40*/  DFMA R18, R78.reuse, R70, R18 ;  /* 0x000000464e12722b */ /* 0x040fe40000000012 */
[----:B------:R-:W-:-:S11]  /*3b50*/  DFMA R16, R78, R72, R16 ;  /* 0x000000484e10722b */ /* 0x000fd60000000010 */
.L_x_25:
[----:B------:R-:W-:-:S13]  /*3b60*/  ISETP.NE.OR P0, PT, R107, UR5, P0 ;  /* 0x000000056b007c0c */ /* 0x000fda0008705670 */
[----:B------:R-:W-:Y:S05]  /*3b70*/  @!P0 BRA `(.L_x_21) ;  /* 0x0000000000e08947 */ /* 0x000fea0003800000 */
.L_x_22:
[----:B------:R-:W1:Y:S01]  /*3b80*/  S2UR UR7, SR_CgaCtaId ;  /* 0x00000000000779c3 */ /* 0x000e620000008800 */
[----:B------:R-:W-:Y:S02]  /*3b90*/  UMOV UR6, 0x400 ;  /* 0x0000040000067882 */ /* 0x000fe40000000000 */
[----:B------:R-:W-:Y:S02]  /*3ba0*/  UIADD3 UR9, UPT, UPT, UR6, 0x1000, URZ ;  /* 0x0000100006097890 */ /* 0x000fe4000fffe0ff */
[----:B-1----:R-:W-:Y:S02]  /*3bb0*/  ULEA UR6, UR7, UR6, 0x18 ;  /* 0x0000000607067291 */ /* 0x002fe4000f8ec0ff */
[----:B------:R-:W-:-:S12]  /*3bc0*/  ULEA UR9, UR7, UR9, 0x18 ;  /* 0x0000000907097291 */ /* 0x000fd8000f8ec0ff */
.L_x_26:
[----:B------:R-:W-:Y:S02]  /*3bd0*/  ULEA UR7, UR5, UR6, 0x9 ;  /* 0x0000000605077291 */ /* 0x000fe4000f8e48ff */
[----:B------:R-:W-:Y:S02]  /*3be0*/  ULEA UR12, UR5, UR9, 0x9 ;  /* 0x00000009050c7291 */ /* 0x000fe4000f8e48ff */
[----:B------:R-:W-:Y:S02]  /*3bf0*/  UIADD3 UR5, UPT, UPT, UR5, 0x1, URZ ;  /* 0x0000000105057890 */ /* 0x000fe4000fffe0ff */
[----:B------:R-:W-:Y:S02]  /*3c00*/  LEA R112, R101, UR7, 0x3 ;  /* 0x0000000765707c11 */ /* 0x000fe4000f8e18ff */
[----:B------:R-:W-:Y:S02]  /*3c10*/  LEA R113, R100, UR12, 0x3 ;  /* 0x0000000c64717c11 */ /* 0x000fe4000f8e18ff */
[----:B------:R-:W-:Y:S01]  /*3c20*/  ISETP.NE.AND P0, PT, R107, UR5, PT ;  /* 0x000000056b007c0c */ /* 0x000fe2000bf05270 */
[----:B------:R-:W-:Y:S04]  /*3c30*/  LDS.64 R108, [R112+0x180] ;  /* 0x00018000706c7984 */ /* 0x000fe80000000a00 */
[----:B0-----:R-:W0:Y:S04]  /*3c40*/  LDS.64 R64, [R113] ;  /* 0x0000000071407984 */ /* 0x001e280000000a00 */
[----:B------:R-:W1:Y:S04]  /*3c50*/  LDS.64 R62, [R113+0x80] ;  /* 0x00008000713e7984 */ /* 0x000e680000000a00 */
[----:B------:R-:W2:Y:S04]  /*3c60*/  LDS.64 R52, [R113+0x100] ;  /* 0x0001000071347984 */ /* 0x000ea80000000a00 */
[----:B------:R-:W3:Y:S04]  /*3c70*/  LDS.64 R46, [R113+0x180] ;  /* 0x00018000712e7984 */ /* 0x000ee80000000a00 */
[----:B------:R-:W4:Y:S04]  /*3c80*/  LDS.64 R78, [R112+0x140] ;  /* 0x00014000704e7984 */ /* 0x000f280000000a00 */
[----:B------:R-:W5:Y:S04]  /*3c90*/  LDS.64 R74, [R112+0x100] ;  /* 0x00010000704a7984 */ /* 0x000f680000000a00 */
[----:B------:R-:W5:Y:S04]  /*3ca0*/  LDS.64 R72, [R112+0xc0] ;  /* 0x0000c00070487984 */ /* 0x000f680000000a00 */
[----:B------:R-:W5:Y:S04]  /*3cb0*/  LDS.64 R66, [R112+0x80] ;  /* 0x0000800070427984 */ /* 0x000f680000000a00 */
[----:B------:R-:W5:Y:S04]  /*3cc0*/  LDS.64 R68, [R112+0x40] ;  /* 0x0000400070447984 */ /* 0x000f680000000a00 */
[----:B------:R-:W5:Y:S04]  /*3cd0*/  LDS.64 R70, [R112] ;  /* 0x0000000070467984 */ /* 0x000f680000000a00 */
[----:B------:R-:W5:Y:S01]  /*3ce0*/  LDS.64 R110, [R112+0x1c0] ;  /* 0x0001c000706e7984 */ /* 0x000f620000000a00 */
[----:B0-----:R-:W-:-:S02]  /*3cf0*/  DFMA R14, R108, R64, R14 ;  /* 0x000000406c0e722b */ /* 0x001fc4000000000e */
[C---:B-1----:R-:W-:Y:S02]  /*3d00*/  DFMA R26, R108.reuse, R62, R26 ;  /* 0x0000003e6c1a722b */ /* 0x042fe4000000001a */
[C---:B--2---:R-:W-:Y:S02]  /*3d10*/  DFMA R24, R108.reuse, R52, R24 ;  /* 0x000000346c18722b */ /* 0x044fe40000000018 */
[----:B---3--:R-:W-:Y:S02]  /*3d20*/  DFMA R22, R108, R46, R22 ;  /* 0x0000002e6c16722b */ /* 0x008fe40000000016 */
[C---:B----4-:R-:W-:Y:S02]  /*3d30*/  DFMA R20, R78.reuse, R64, R20 ;  /* 0x000000404e14722b */ /* 0x050fe40000000014 */
[C---:B------:R-:W-:Y:S02]  /*3d40*/  DFMA R34, R78.reuse, R62, R34 ;  /* 0x0000003e4e22722b */ /* 0x040fe40000000022 */
[----:B------:R-:W-:-:S02]  /*3d50*/  DFMA R32, R78, R52, R32 ;  /* 0x000000344e20722b */ /* 0x000fc40000000020 */
[----:B------:R-:W-:Y:S02]  /*3d60*/  DFMA R30, R78, R46, R30 ;  /* 0x0000002e4e1e722b */ /* 0x000fe4000000001e */
[C---:B-----5:R-:W-:Y:S02]  /*3d70*/  DFMA R28, R74.reuse, R64, R28 ;  /* 0x000000404a1c722b */ /* 0x060fe4000000001c */
[C---:B------:R-:W-:Y:S02]  /*3d80*/  DFMA R40, R74.reuse, R62, R40 ;  /* 0x0000003e4a28722b */ /* 0x040fe40000000028 */
[C---:B------:R-:W-:Y:S02]  /*3d90*/  DFMA R38, R74.reuse, R52, R38 ;  /* 0x000000344a26722b */ /* 0x040fe40000000026 */
[----:B------:R-:W-:Y:S02]  /*3da0*/  DFMA R36, R74, R46, R36 ;  /* 0x0000002e4a24722b */ /* 0x000fe40000000024 */
        /* <DEDUP_REMOVED lines=19> */
[----:B------:R-:W-:Y:S01]  /*3ee0*/  DFMA R16, R110, R46, R16 ;  /* 0x0000002e6e10722b */ /* 0x000fe20000000010 */
[----:B------:R-:W-:Y:S10]  /*3ef0*/  @P0 BRA `(.L_x_26) ;  /* 0xfffffffc00340947 */ /* 0x000ff4000383ffff */
.L_x_21:
[----:B------:R-:W3:Y:S02]  /*3f00*/  LDCU UR5, c[0x0][0x3dc] ;  /* 0x00007b80ff0577ac */ /* 0x000ee40008000800 */
[----:B---3--:R-:W-:-:S03]  /*3f10*/  UISETP.GE.AND UP0, UPT, UR8, UR5, UPT ;  /* 0x000000050800728c */ /* 0x008fc6000bf06270 */
[----:B------:R-:W-:Y:S01]  /*3f20*/  UMOV UR5, UR8 ;  /* 0x0000000800057c82 */ /* 0x000fe20008000000 */
[----:B------:R-:W-:Y:S06]  /*3f30*/  BAR.SYNC.DEFER_BLOCKING 0x0 ;  /* 0x0000000000007b1d */ /* 0x000fec0000010000 */
[----:B------:R-:W-:Y:S05]  /*3f40*/  BRA.U !UP0, `(.L_x_27) ;  /* 0xffffffd108187547 */ /* 0x000fea000b83ffff */
.L_x_0:
[----:B------:R-:W3:Y:S01]  /*3f50*/  S2R R3, SR_TID.X ;  /* 0x0000000000037919 */ /* 0x000ee20000002100 */
[----:B------:R-:W4:Y:S01]  /*3f60*/  LDCU UR6, c[0x0][0x3a0] ;  /* 0x00007400ff0677ac */ /* 0x000f220008000800 */
[----:B------:R-:W5:Y:S01]  /*3f70*/  LDCU UR7, c[0x0][0x39c] ;  /* 0x00007380ff0777ac */ /* 0x000f620008000800 */
[----:B----4-:R-:W-:-:S04]  /*3f80*/  ISETP.GE.AND P0, PT, R7, UR6, PT ;  /* 0x0000000607007c0c */ /* 0x010fc8000bf06270 */
[----:B------:R-:W-:Y:S02]  /*3f90*/  ISETP.LT.U32.AND P0, PT, R4, 0x10, !P0 ;  /* 0x000000100400780c */ /* 0x000fe40004701070 */
[----:B-----5:R-:W-:Y:S02]  /*3fa0*/  ISETP.GE.AND P1, PT, R2, UR7, PT ;  /* 0x0000000702007c0c */ /* 0x020fe4000bf26270 */
[C---:B------:R-:W-:Y:S02]  /*3fb0*/  LOP3.LUT R2, R5.reuse, 0x7, RZ, 0xc0, !PT ;  /* 0x0000000705027812 */ /* 0x040fe400078ec0ff */
[----:B------:R-:W-:Y:S02]  /*3fc0*/  ISETP.LT.U32.AND P1, PT, R5, 0x8, !P1 ;  /* 0x000000080500780c */ /* 0x000fe40004f21070 */
[----:B---3--:R-:W-:-:S04]  /*3fd0*/  LOP3.LUT R3, R3, 0xf, RZ, 0xc0, !PT ;  /* 0x0000000f03037812 */ /* 0x008fc800078ec0ff */
[----:B------:R-:W-:-:S04]  /*3fe0*/  ISETP.LT.AND P0, PT, R3, R12, P0 ;  /* 0x0000000c0300720c */ /* 0x000fc80000701270 */
[----:B------:R-:W-:-:S04]  /*3ff0*/  ISETP.LT.AND P0, PT, R2, R11, P0 ;  /* 0x0000000b0200720c */ /* 0x000fc80000701270 */
[----:B------:R-:W-:-:S13]  /*4000*/  PLOP3.LUT P0, PT, P0, P1, PT, 0x80, 0x8 ;  /* 0x000000000008781c */ /* 0x000fda0000703070 */
[----:B------:R-:W-:Y:S05]  /*4010*/  @!P0 EXIT ;  /* 0x000000000000894d */ /* 0x000fea0003800000 */
[----:B------:R-:W-:Y:S01]  /*4020*/  ISETP.GE.AND P4, PT, R9, 0x1, PT ;  /* 0x000000010900780c */ /* 0x000fe20003f86270 */
[----:B------:R-:W3:Y:S01]  /*4030*/  LDCU UR4, c[0x0][0x3d8] ;  /* 0x00007b00ff0477ac */ /* 0x000ee20008000800 */
[C---:B01----:R-:W-:Y:S02]  /*4040*/  VIMNMX R65, PT, PT, R10.reuse, R9, PT ;  /* 0x000000090a417248 */ /* 0x043fe40003fe0100 */
[C---:B------:R-:W-:Y:S02]  /*4050*/  ISETP.LT.OR P5, PT, R10.reuse, 0x2, !P4 ;  /* 0x000000020a00780c */ /* 0x040fe400067a1670 */
[----:B------:R-:W-:Y:S02]  /*4060*/  ISETP.GE.AND P0, PT, R65, 0x1, PT ;  /* 0x000000014100780c */ /* 0x000fe40003f06270 */
[----:B------:R-:W-:Y:S02]  /*4070*/  ISETP.LT.OR P1, PT, R10, 0x3, !P4 ;  /* 0x000000030a00780c */ /* 0x000fe40006721670 */
[----:B------:R-:W-:-:S02]  /*4080*/  ISETP.LT.OR P4, PT, R8, 0x4, !P4 ;  /* 0x000000040800780c */ /* 0x000fc40006781670 */
[C---:B------:R-:W-:Y:S02]  /*4090*/  ISETP.GE.AND P3, PT, R10.reuse, 0x3, PT ;  /* 0x000000030a00780c */ /* 0x040fe40003f66270 */
[----:B------:R-:W-:Y:S02]  /*40a0*/  ISETP.GE.AND P2, PT, R10, 0x1, PT ;  /* 0x000000010a00780c */ /* 0x000fe40003f46270 */
[----:B------:R-:W-:Y:S01]  /*40b0*/  ISETP.GE.AND P6, PT, R65, 0x2, PT ;  /* 0x000000024100780c */ /* 0x000fe20003fc6270 */
[----:B------:R-:W0:Y:S08]  /*40c0*/  @!P5 LDC R7, c[0x0][0x3d4] ;  /* 0x0000f500ff07db82 */ /* 0x000e300000000800 */
[----:B------:R-:W1:Y:S08]  /*40d0*/  @P0 LDC.64 R2, c[0x0][0x380] ;  /* 0x0000e000ff020b82 */ /* 0x000e700000000a00 */
[----:B------:R-:W4:Y:S01]  /*40e0*/  @!P5 LDC.64 R4, c[0x0][0x380] ;  /* 0x0000e000ff04db82 */ /* 0x000f220000000a00 */
[----:B0-----:R-:W-:-:S07]  /*40f0*/  @!P5 IADD3 R7, PT, PT, R0, R7, RZ ;  /* 0x000000070007d210 */ /* 0x001fce0007ffe0ff */
[----:B------:R-:W0:Y:S01]  /*4100*/  @!P1 LDC R11, c[0x0][0x3d4] ;  /* 0x0000f500ff0b9b82 */ /* 0x000e220000000800 */
[----:B-1----:R-:W-:-:S07]  /*4110*/  @P0 IMAD.WIDE R2, R0, 0x8, R2 ;  /* 0x0000000800020825 */ /* 0x002fce00078e0202 */
[----:B------:R-:W1:Y:S01]  /*4120*/  @!P1 LDC.64 R12, c[0x0][0x380] ;  /* 0x0000e000ff0c9b82 */ /* 0x000e620000000a00 */
[----:B------:R0:W-:Y:S01]  /*4130*/  @P0 STG.E.64 desc[UR10][R2.64], R60 ;  /* 0x0000003c02000986 */ /* 0x0001e2000c101b0a */
[----:B------:R-:W-:Y:S01]  /*4140*/  ISETP.LT.OR P0, PT, R9, 0x2, !P2 ;  /* 0x000000020900780c */ /* 0x000fe20005701670 */
[----:B----4-:R-:W-:-:S05]  /*4150*/  @!P5 IMAD.WIDE R4, R7, 0x8, R4 ;  /* 0x000000080704d825 */ /* 0x010fca00078e0204 */
[----:B--2---:R-:W2:Y:S01]  /*4160*/  @!P4 LDC.64 R46, c[0x0][0x380] ;  /* 0x0000e000ff2ecb82 */ /* 0x004ea20000000a00 */
[----:B------:R4:W-:Y:S01]  /*4170*/  @!P5 STG.E.64 desc[UR10][R4.64], R44 ;  /* 0x0000002c0400d986 */ /* 0x0009e2000c101b0a */
[----:B------:R-:W-:-:S06]  /*4180*/  ISETP.LT.OR P5, PT, R9, 0x2, !P3 ;  /* 0x000000020900780c */ /* 0x000fcc0005fa1670 */
[----:B------:R-:W4:Y:S01]  /*4190*/  @!P4 LDC R7, c[0x0][0x3d4] ;  /* 0x0000f500ff07cb82 */ /* 0x000f220000000800 */
[----:B0-----:R-:W-:-:S07]  /*41a0*/  @!P1 IMAD R3, R11, 0x2, R0 ;  /* 0x000000020b039824 */ /* 0x001fce00078e0200 */
[----:B------:R-:W0:Y:S01]  /*41b0*/  @P6 LDC R64, c[0x0][0x3d4] ;  /* 0x0000f500ff406b82 */ /* 0x000e220000000800 */
[----:B-1----:R-:W-:-:S05]  /*41c0*/  @!P1 IMAD.WIDE R2, R3, 0x8, R12 ;  /* 0x0000000803029825 */ /* 0x002fca00078e020c */
[----:B------:R-:W-:Y:S01]  /*41d0*/  @!P1 STG.E.64 desc[UR10][R2.64], R58 ;  /* 0x0000003a02009986 */ /* 0x000fe2000c101b0a */
[C---:B------:R-:W-:Y:S01]  /*41e0*/  ISETP.GE.AND P1, PT, R8.reuse, 0x4, PT ;  /* 0x000000040800780c */ /* 0x040fe20003f26270 */
[----:B------:R-:W1:Y:S01]  /*41f0*/  @!P5 LDC R66, c[0x0][0x3d4] ;  /* 0x0000f500ff42db82 */ /* 0x000e620000000800 */
[----:B------:R-:W-:-:S07]  /*4200*/  VIMNMX R8, PT, PT, R8, R9, PT ;  /* 0x0000000908087248 */ /* 0x000fce0003fe0100 */
[----:B------:R-:W5:Y:S01]  /*4210*/  @!P0 LDC.64 R52, c[0x0][0x380] ;  /* 0x0000e000ff348b82 */ /* 0x000f620000000a00 */
[----:B----4-:R-:W-:-:S04]  /*4220*/  @!P4 IMAD R5, R7, 0x3, R0 ;  /* 0x000000030705c824 */ /* 0x010fc800078e0200 */
[----:B--2---:R-:W-:-:S03]  /*4230*/  @!P4 IMAD.WIDE R4, R5, 0x8, R46 ;  /* 0x000000080504c825 */ /* 0x004fc600078e022e */
[----:B------:R-:W2:Y:S01]  /*4240*/  @P6 LDC.64 R60, c[0x0][0x380] ;  /* 0x0000e000ff3c6b82 */ /* 0x000ea20000000a00 */
[----:B---3--:R-:W-:Y:S01]  /*4250*/  VIADD R47, R0, UR4 ;  /* 0x00000004002f7c36 */ /* 0x008fe20008000000 */
[----:B------:R3:W-:Y:S01]  /*4260*/  @!P4 STG.E.64 desc[UR10][R4.64], R76 ;  /* 0x0000004c0400c986 */ /* 0x0007e2000c101b0a */
[----:B------:R-:W-:-:S03]  /*4270*/  ISETP.LT.OR P4, PT, R9, 0x2, !P1 ;  /* 0x000000020900780c */ /* 0x000fc60004f81670 */
[C---:B0-----:R-:W-:Y:S02]  /*4280*/  @P6 IADD3 R45, PT, PT, R47.reuse, R64, RZ ;  /* 0x000000402f2d6210 */ /* 0x041fe40007ffe0ff */
[----:B------:R-:W0:Y:S01]  /*4290*/  @!P5 LDC.64 R62, c[0x0][0x380] ;  /* 0x0000e000ff3edb82 */ /* 0x000e220000000a00 */
[----:B-1----:R-:W-:Y:S02]  /*42a0*/  @!P5 IMAD R7, R66, 0x2, R47 ;  /* 0x000000024207d824 */ /* 0x002fe400078e022f */
[----:B-----5:R-:W-:-:S05]  /*42b0*/  @!P0 IMAD.WIDE R12, R47, 0x8, R52 ;  /* 0x000000082f0c8825 */ /* 0x020fca00078e0234 */
[----:B------:R-:W1:Y:S01]  /*42c0*/  @!P4 LDC R0, c[0x0][0x3d4] ;  /* 0x0000f500ff00cb82 */ /* 0x000e620000000800 */
[----:B------:R-:W-:Y:S01]  /*42d0*/  VIADD R53, R47, UR4 ;  /* 0x000000042f357c36 */ /* 0x000fe20008000000 */
[----:B------:R4:W-:Y:S01]  /*42e0*/  @!P0 STG.E.64 desc[UR10][R12.64], R80 ;  /* 0x000000500c008986 */ /* 0x0009e2000c101b0a */
[----:B------:R-:W-:Y:S01]  /*42f0*/  ISETP.GE.AND P0, PT, R10, 0x2, PT ;  /* 0x000000020a00780c */ /* 0x000fe20003f06270 */
[----:B--2---:R-:W-:-:S04]  /*4300*/  @P6 IMAD.WIDE R44, R45, 0x8, R60 ;  /* 0x000000082d2c6825 */ /* 0x004fc800078e023c */
[----:B---3--:R-:W2:Y:S01]  /*4310*/  @!P4 LDC.64 R4, c[0x0][0x380] ;  /* 0x0000e000ff04cb82 */ /* 0x008ea20000000a00 */
[----:B------:R-:W-:Y:S01]  /*4320*/  @P6 STG.E.64 desc[UR10][R44.64], R82 ;  /* 0x000000522c006986 */ /* 0x000fe2000c101b0a */
[----:B------:R-:W-:Y:S01]  /*4330*/  ISETP.LT.OR P6, PT, R9, 0x3, !P0 ;  /* 0x000000030900780c */ /* 0x000fe200047c1670 */
[----:B0-----:R-:W-:-:S05]  /*4340*/  @!P5 IMAD.WIDE R2, R7, 0x8, R62 ;  /* 0x000000080702d825 */ /* 0x001fca00078e023e */
[----:B------:R0:W-:Y:S01]  /*4350*/  @!P5 STG.E.64 desc[UR10][R2.64], R56 ;  /* 0x000000380200d986 */ /* 0x0001e2000c101b0a */
[----:B------:R-:W-:Y:S01]  /*4360*/  ISETP.LT.OR P5, PT, R9, 0x3, !P2 ;  /* 0x000000030900780c */ /* 0x000fe200057a1670 */
[----:B-1----:R-:W-:-:S05]  /*4370*/  @!P4 IMAD R7, R0, 0x3, R47 ;  /* 0x000000030007c824 */ /* 0x002fca00078e022f */
[----:B------:R-:W1:Y:S01]  /*4380*/  @!P6 LDC R46, c[0x0][0x3d4] ;  /* 0x0000f500ff2eeb82 */ /* 0x000e620000000800 */
[----:B--2---:R-:W-:-:S07]  /*4390*/  @!P4 IMAD.WIDE R4, R7, 0x8, R4 ;  /* 0x000000080704c825 */ /* 0x004fce00078e0204 */
[----:B------:R-:W0:Y:S01]  /*43a0*/  @!P5 LDC.64 R10, c[0x0][0x380] ;  /* 0x0000e000ff0adb82 */ /* 0x000e220000000a00 */
[----:B------:R2:W-:Y:S01]  /*43b0*/  @!P4 STG.E.64 desc[UR10][R4.64], R48 ;  /* 0x000000300400c986 */ /* 0x0005e2000c101b0a */
[----:B------:R-:W-:-:S06]  /*43c0*/  ISETP.GE.AND P4, PT, R65, 0x3, PT ;  /* 0x000000034100780c */ /* 0x000fcc0003f86270 */
[----:B----4-:R-:W3:Y:S01]  /*43d0*/  @!P6 LDC.64 R12, c[0x0][0x380] ;  /* 0x0000e000ff0ceb82 */ /* 0x010ee20000000a00 */
[----:B-1----:R-:W-:-:S07]  /*43e0*/  @!P6 IADD3 R7, PT, PT, R53, R46, RZ ;  /* 0x0000002e3507e210 */ /* 0x002fce0007ffe0ff */
[----:B------:R-:W2:Y:S01]  /*43f0*/  @P4 LDC R0, c[0x0][0x3d4] ;  /* 0x0000f500ff004b82 */ /* 0x000ea20000000800 */
[----:B0-----:R-:W-:-:S05]  /*4400*/  @!P5 IMAD.WIDE R2, R53, 0x8, R10 ;  /* 0x000000083502d825 */ /* 0x001fca00078e020a */
[----:B------:R0:W-:Y:S01]  /*4410*/  @!P5 STG.E.64 desc[UR10][R2.64], R84 ;  /* 0x000000540200d986 */ /* 0x0001e2000c101b0a */
[----:B------:R-:W-:Y:S01]  /*4420*/  ISETP.LT.OR P5, PT, R9, 0x3, !P1 ;  /* 0x000000030900780c */ /* 0x000fe20004fa1670 */
[----:B---3--:R-:W-:Y:S02]  /*4430*/  @!P6 IMAD.WIDE R10, R7, 0x8, R12 ;  /* 0x00000008070ae825 */ /* 0x008fe400078e020c */
[----:B------:R-:W1:Y:S03]  /*4440*/  @P4 LDC.64 R12, c[0x0][0x380] ;  /* 0x0000e000ff0c4b82 */ /* 0x000e660000000a00 */
[----:B------:R3:W-:Y:S01]  /*4450*/  @!P6 STG.E.64 desc[UR10][R10.64], R86 ;  /* 0x000000560a00e986 */ /* 0x0007e2000c101b0a */
[----:B------:R-:W-:Y:S01]  /*4460*/  ISETP.LT.OR P6, PT, R9, 0x4, !P2 ;  /* 0x000000040900780c */ /* 0x000fe200057c1670 */
[----:B--2---:R-:W-:-:S05]  /*4470*/  @P4 IMAD R5, R0, 0x2, R53 ;  /* 0x0000000200054824 */ /* 0x004fca00078e0235 */
[----:B------:R-:W0:Y:S08]  /*4480*/  @!P5 LDC R48, c[0x0][0x3d4] ;  /* 0x0000f500ff30db82 */ /* 0x000e300000000800 */
[----:B------:R-:W2:Y:S01]  /*4490*/  @!P5 LDC.64 R44, c[0x0][0x380] ;  /* 0x0000e000ff2cdb82 */ /* 0x000ea20000000a00 */
[----:B-1----:R-:W-:-:S07]  /*44a0*/  @P4 IMAD.WIDE R4, R5, 0x8, R12 ;  /* 0x0000000805044825 */ /* 0x002fce00078e020c */
[----:B------:R-:W3:Y:S01]  /*44b0*/  @!P6 LDC.64 R46, c[0x0][0x380] ;  /* 0x0000e000ff2eeb82 */ /* 0x000ee20000000a00 */
[----:B------:R1:W-:Y:S01]  /*44c0*/  @P4 STG.E.64 desc[UR10][R4.64], R88 ;  /* 0x0000005804004986 */ /* 0x0003e2000c101b0a */
[----:B------:R-:W-:Y:S01]  /*44d0*/  ISETP.LT.OR P4, PT, R9, 0x4, !P0 ;  /* 0x000000040900780c */ /* 0x000fe20004781670 */
[----:B0-----:R-:W-:Y:S02]  /*44e0*/  @!P5 IMAD R3, R48, 0x3, R53 ;  /* 0x000000033003d824 */ /* 0x001fe400078e0235 */
[----:B------:R-:W-:Y:S02]  /*44f0*/  VIADD R53, R53, UR4 ;  /* 0x0000000435357c36 */ /* 0x000fe40008000000 */
[----:B--2---:R-:W-:-:S08]  /*4500*/  @!P5 IMAD.WIDE R2, R3, 0x8, R44 ;  /* 0x000000080302d825 */ /* 0x004fd000078e022c */
[----:B------:R-:W0:Y:S01]  /*4510*/  @!P4 LDC R0, c[0x0][0x3d4] ;  /* 0x0000f500ff00cb82 */ /* 0x000e220000000800 */
[----:B------:R0:W-:Y:S01]  /*4520*/  @!P5 STG.E.64 desc[UR10][R2.64], R90 ;  /* 0x0000005a0200d986 */ /* 0x0001e2000c101b0a */
[----:B------:R-:W-:Y:S01]  /*4530*/  ISETP.LT.OR P5, PT, R9, 0x4, !P3 ;  /* 0x000000040900780c */ /* 0x000fe20005fa1670 */
[----:B---3--:R-:W-:-:S05]  /*4540*/  @!P6 IMAD.WIDE R10, R53, 0x8, R46 ;  /* 0x00000008350ae825 */ /* 0x008fca00078e022e */
[----:B-1----:R-:W1:Y:S01]  /*4550*/  @!P4 LDC.64 R4, c[0x0][0x380] ;  /* 0x0000e000ff04cb82 */ /* 0x002e620000000a00 */
[----:B------:R2:W-:Y:S01]  /*4560*/  @!P6 STG.E.64 desc[UR10][R10.64], R92 ;  /* 0x0000005c0a00e986 */ /* 0x0005e2000c101b0a */
[----:B------:R-:W-:-:S06]  /*4570*/  ISETP.GE.AND P6, PT, R8, 0x4, PT ;  /* 0x000000040800780c */ /* 0x000fcc0003fc6270 */
[----:B------:R-:W3:Y:S01]  /*4580*/  @!P5 LDC R8, c[0x0][0x3d4] ;  /* 0x0000f500ff08db82 */ /* 0x000ee20000000800 */
[----:B0-----:R-:W-:-:S07]  /*4590*/  @!P4 IADD3 R3, PT, PT, R53, R0, RZ ;  /* 0x000000003503c210 */ /* 0x001fce0007ffe0ff */
[----:B------:R-:W2:Y:S01]  /*45a0*/  @P6 LDC R46, c[0x0][0x3d4] ;  /* 0x0000f500ff2e6b82 */ /* 0x000ea20000000800 */
[----:B-1----:R-:W-:-:S07]  /*45b0*/  @!P4 IMAD.WIDE R2, R3, 0x8, R4 ;  /* 0x000000080302c825 */ /* 0x002fce00078e0204 */
[----:B------:R-:W0:Y:S01]  /*45c0*/  @!P5 LDC.64 R12, c[0x0][0x380] ;  /* 0x0000e000ff0cdb82 */ /* 0x000e220000000a00 */
[----:B------:R1:W-:Y:S01]  /*45d0*/  @!P4 STG.E.64 desc[UR10][R2.64], R94 ;  /* 0x0000005e0200c986 */ /* 0x0003e2000c101b0a */
[----:B------:R-:W-:-:S06]  /*45e0*/  ISETP.LT.OR P4, PT, R9, 0x5, !P2 ;  /* 0x000000050900780c */ /* 0x000fcc0005781670 */
[----:B------:R-:W4:Y:S01]  /*45f0*/  @P6 LDC.64 R44, c[0x0][0x380] ;  /* 0x0000e000ff2c6b82 */ /* 0x000f220000000a00 */
[--C-:B---3--:R-:W-:Y:S02]  /*4600*/  @!P5 IMAD R5, R8, 0x2, R53.reuse ;  /* 0x000000020805d824 */ /* 0x108fe400078e0235 */
[----:B--2---:R-:W-:Y:S02]  /*4610*/  @P6 IMAD R11, R46, 0x3, R53 ;  /* 0x000000032e0b6824 */ /* 0x004fe400078e0235 */
[----:B------:R-:W-:Y:S02]  /*4620*/  VIADD R53, R53, UR4 ;  /* 0x0000000435357c36 */ /* 0x000fe40008000000 */
[----:B0-----:R-:W-:Y:S02]  /*4630*/  @!P5 IMAD.WIDE R4, R5, 0x8, R12 ;  /* 0x000000080504d825 */ /* 0x001fe400078e020c */
[----:B------:R-:W1:Y:S03]  /*4640*/  @!P4 LDC.64 R12, c[0x0][0x380] ;  /* 0x0000e000ff0ccb82 */ /* 0x000e660000000a00 */
[----:B------:R0:W-:Y:S01]  /*4650*/  @!P5 STG.E.64 desc[UR10][R4.64], R96 ;  /* 0x000000600400d986 */ /* 0x0001e2000c101b0a */
[----:B------:R-:W-:Y:S01]  /*4660*/  ISETP.LT.OR P5, PT, R9, 0x5, !P0 ;  /* 0x000000050900780c */ /* 0x000fe200047a1670 */
[----:B----4-:R-:W-:-:S05]  /*4670*/  @P6 IMAD.WIDE R10, R11, 0x8, R44 ;  /* 0x000000080b0a6825 */ /* 0x010fca00078e022c */
[----:B------:R2:W-:Y:S01]  /*4680*/  @P6 STG.E.64 desc[UR10][R10.64], R42 ;  /* 0x0000002a0a006986 */ /* 0x0005e2000c101b0a */
[----:B------:R-:W-:-:S06]  /*4690*/  ISETP.LT.OR P6, PT, R9, 0x5, !P3 ;  /* 0x000000050900780c */ /* 0x000fcc0005fc1670 */
[----:B------:R-:W0:Y:S01]  /*46a0*/  @!P5 LDC R0, c[0x0][0x3d4] ;  /* 0x0000f500ff00db82 */ /* 0x000e220000000800 */
[----:B-1----:R-:W-:-:S07]  /*46b0*/  @!P4 IMAD.WIDE R2, R53, 0x8, R12 ;  /* 0x000000083502c825 */ /* 0x002fce00078e020c */
[----:B------:R-:W2:Y:S01]  /*46c0*/  @!P6 LDC R8, c[0x0][0x3d4] ;  /* 0x0000f500ff08eb82 */ /* 0x000ea20000000800 */
[----:B------:R1:W-:Y:S01]  /*46d0*/  @!P4 STG.E.64 desc[UR10][R2.64], R28 ;  /* 0x0000001c0200c986 */ /* 0x0003e2000c101b0a */
[----:B------:R-:W-:-:S06]  /*46e0*/  ISETP.LT.OR P4, PT, R9, 0x5, !P1 ;  /* 0x000000050900780c */ /* 0x000fcc0004f81670 */
[----:B------:R-:W3:Y:S08]  /*46f0*/  @!P5 LDC.64 R44, c[0x0][0x380] ;  /* 0x0000e000ff2cdb82 */ /* 0x000ef00000000a00 */
[----:B------:R-:W4:Y:S01]  /*4700*/  @!P6 LDC.64 R46, c[0x0][0x380] ;  /* 0x0000e000ff2eeb82 */ /* 0x000f220000000a00 */
[----:B0-----:R-:W-:Y:S01]  /*4710*/  @!P5 IADD3 R5, PT, PT, R53, R0, RZ ;  /* 0x000000003505d210 */ /* 0x001fe20007ffe0ff */
[----:B--2---:R-:W-:-:S06]  /*4720*/  @!P6 IMAD R11, R8, 0x2, R53 ;  /* 0x00000002080be824 */ /* 0x004fcc00078e0235 */
[----:B------:R-:W0:Y:S01]  /*4730*/  @!P4 LDC R0, c[0x0][0x3d4] ;  /* 0x0000f500ff00cb82 */ /* 0x000e220000000800 */
[----:B---3--:R-:W-:-:S07]  /*4740*/  @!P5 IMAD.WIDE R4, R5, 0x8, R44 ;  /* 0x000000080504d825 */ /* 0x008fce00078e022c */
[----:B-1----:R-:W1:Y:S01]  /*4750*/  @!P4 LDC.64 R2, c[0x0][0x380] ;  /* 0x0000e000ff02cb82 */ /* 0x002e620000000a00 */
[----:B------:R-:W-:Y:S01]  /*4760*/  @!P5 STG.E.64 desc[UR10][R4.64], R40 ;  /* 0x000000280400d986 */ /* 0x000fe2000c101b0a */
[----:B------:R-:W-:Y:S01]  /*4770*/  ISETP.LT.OR P5, PT, R9, 0x6, !P0 ;  /* 0x000000060900780c */ /* 0x000fe200047a1670 */
[----:B----4-:R-:W-:-:S05]  /*4780*/  @!P6 IMAD.WIDE R10, R11, 0x8, R46 ;  /* 0x000000080b0ae825 */ /* 0x010fca00078e022e */
[----:B------:R2:W-:Y:S01]  /*4790*/  @!P6 STG.E.64 desc[UR10][R10.64], R38 ;  /* 0x000000260a00e986 */ /* 0x0005e2000c101b0a */
[----:B------:R-:W-:Y:S01]  /*47a0*/  ISETP.LT.OR P6, PT, R9, 0x6, !P2 ;  /* 0x000000060900780c */ /* 0x000fe200057c1670 */
[----:B0-----:R-:W-:-:S05]  /*47b0*/  @!P4 IMAD R7, R0, 0x3, R53 ;  /* 0x000000030007c824 */ /* 0x001fca00078e0235 */
[----:B------:R-:W2:Y:S01]  /*47c0*/  @!P5 LDC R8, c[0x0][0x3d4] ;  /* 0x0000f500ff08db82 */ /* 0x000ea20000000800 */
[----:B------:R-:W-:Y:S02]  /*47d0*/  VIADD R53, R53, UR4 ;  /* 0x0000000435357c36 */ /* 0x000fe40008000000 */
[----:B-1----:R-:W-:-:S05]  /*47e0*/  @!P4 IMAD.WIDE R2, R7, 0x8, R2 ;  /* 0x000000080702c825 */ /* 0x002fca00078e0202 */
[----:B------:R-:W0:Y:S01]  /*47f0*/  @!P6 LDC.64 R12, c[0x0][0x380] ;  /* 0x0000e000ff0ceb82 */ /* 0x000e220000000a00 */
[----:B------:R1:W-:Y:S01]  /*4800*/  @!P4 STG.E.64 desc[UR10][R2.64], R36 ;  /* 0x000000240200c986 */ /* 0x0003e2000c101b0a */
[----:B------:R-:W-:-:S06]  /*4810*/  ISETP.LT.OR P4, PT, R9, 0x6, !P3 ;  /* 0x000000060900780c */ /* 0x000fcc0005f81670 */
[----:B------:R-:W3:Y:S01]  /*4820*/  @!P5 LDC.64 R28, c[0x0][0x380] ;  /* 0x0000e000ff1cdb82 */ /* 0x000ee20000000a00 */
[----:B--2---:R-:W-:-:S07]  /*4830*/  @!P5 IADD3 R11, PT, PT, R53, R8, RZ ;  /* 0x00000008350bd210 */ /* 0x004fce0007ffe0ff */
[----:B------:R-:W2:Y:S01]  /*4840*/  @!P4 LDC R0, c[0x0][0x3d4] ;  /* 0x0000f500ff00cb82 */ /* 0x000ea20000000800 */
[----:B0-----:R-:W-:-:S07]  /*4850*/  @!P6 IMAD.WIDE R4, R53, 0x8, R12 ;  /* 0x000000083504e825 */ /* 0x001fce00078e020c */
[----:B-1----:R-:W0:Y:S01]  /*4860*/  @!P4 LDC.64 R2, c[0x0][0x380] ;  /* 0x0000e000ff02cb82 */ /* 0x002e220000000a00 */
[----:B------:R1:W-:Y:S01]  /*4870*/  @!P6 STG.E.64 desc[UR10][R4.64], R20 ;  /* 0x000000140400e986 */ /* 0x0003e2000c101b0a */
[----:B------:R-:W-:Y:S01]  /*4880*/  ISETP.LT.OR P6, PT, R9, 0x6, !P1 ;  /* 0x000000060900780c */ /* 0x000fe20004fc1670 */
[----:B---3--:R-:W-:-:S05]  /*4890*/  @!P5 IMAD.WIDE R10, R11, 0x8, R28 ;  /* 0x000000080b0ad825 */ /* 0x008fca00078e021c */
[----:B------:R-:W-:Y:S01]  /*48a0*/  @!P5 STG.E.64 desc[UR10][R10.64], R34 ;  /* 0x000000220a00d986 */ /* 0x000fe2000c101b0a */
[----:B------:R-:W-:Y:S02]  /*48b0*/  ISETP.LT.OR P5, PT, R9, 0x7, !P2 ;  /* 0x000000070900780c */ /* 0x000fe400057a1670 */
[----:B------:R-:W-:Y:S01]  /*48c0*/  ISETP.LT.OR P2, PT, R6, 0x8, !P2 ;  /* 0x000000080600780c */ /* 0x000fe20005741670 */
[----:B--2---:R-:W-:-:S03]  /*48d0*/  @!P4 IMAD R7, R0, 0x2, R53 ;  /* 0x000000020007c824 */ /* 0x004fc600078e0235 */
[----:B------:R-:W2:Y:S01]  /*48e0*/  @!P6 LDC R8, c[0x0][0x3d4] ;  /* 0x0000f500ff08eb82 */ /* 0x000ea20000000800 */
[----:B-1----:R-:W-:Y:S02]  /*48f0*/  VIADD R21, R53, UR4 ;  /* 0x0000000435157c36 */ /* 0x002fe40008000000 */
[----:B0-----:R-:W-:-:S05]  /*4900*/  @!P4 IMAD.WIDE R2, R7, 0x8, R2 ;  /* 0x000000080702c825 */ /* 0x001fca00078e0202 */
[----:B------:R-:W0:Y:S01]  /*4910*/  @!P6 LDC.64 R12, c[0x0][0x380] ;  /* 0x0000e000ff0ceb82 */ /* 0x000e220000000a00 */
[----:B------:R1:W-:Y:S01]  /*4920*/  @!P4 STG.E.64 desc[UR10][R2.64], R32 ;  /* 0x000000200200c986 */ /* 0x0003e2000c101b0a */
[----:B------:R-:W-:Y:S02]  /*4930*/  ISETP.LT.OR P4, PT, R9, 0x7, !P0 ;  /* 0x000000070900780c */ /* 0x000fe40004781670 */
[----:B------:R-:W-:-:S04]  /*4940*/  ISETP.LT.OR P0, PT, R6, 0x8, !P0 ;  /* 0x000000080600780c */ /* 0x000fc80004701670 */
[----:B------:R-:W3:Y:S01]  /*4950*/  @!P5 LDC.64 R28, c[0x0][0x380] ;  /* 0x0000e000ff1cdb82 */ /* 0x000ee20000000a00 */
[----:B--2---:R-:W-:-:S07]  /*4960*/  @!P6 IMAD R5, R8, 0x3, R53 ;  /* 0x000000030805e824 */ /* 0x004fce00078e0235 */
[----:B------:R-:W2:Y:S01]  /*4970*/  @!P4 LDC R0, c[0x0][0x3d4] ;  /* 0x0000f500ff00cb82 */ /* 0x000ea20000000800 */
[----:B-1----:R-:W-:Y:S02]  /*4980*/  VIADD R33, R21, UR4 ;  /* 0x0000000415217c36 */ /* 0x002fe40008000000 */
[----:B0-----:R-:W-:-:S05]  /*4990*/  @!P6 IMAD.WIDE R4, R5, 0x8, R12 ;  /* 0x000000080504e825 */ /* 0x001fca00078e020c */
[----:B------:R-:W0:Y:S01]  /*49a0*/  @!P4 LDC.64 R2, c[0x0][0x380] ;  /* 0x0000e000ff02cb82 */ /* 0x000e220000000a00 */
[----:B------:R1:W-:Y:S01]  /*49b0*/  @!P6 STG.E.64 desc[UR10][R4.64], R30 ;  /* 0x0000001e0400e986 */ /* 0x0003e2000c101b0a */
[----:B------:R-:W-:Y:S01]  /*49c0*/  ISETP.LT.OR P6, PT, R9, 0x7, !P3 ;  /* 0x000000070900780c */ /* 0x000fe20005fc1670 */
[----:B---3--:R-:W-:Y:S01]  /*49d0*/  @!P5 IMAD.WIDE R10, R21, 0x8, R28 ;  /* 0x00000008150ad825 */ /* 0x008fe200078e021c */
[----:B------:R-:W-:-:S04]  /*49e0*/  ISETP.LT.OR P3, PT, R6, 0x8, !P3 ;  /* 0x000000080600780c */ /* 0x000fc80005f61670 */
[----:B------:R-:W3:Y:S01]  /*49f0*/  @!P0 LDC.64 R12, c[0x0][0x380] ;  /* 0x0000e000ff0c8b82 */ /* 0x000ee20000000a00 */
[----:B------:R4:W-:Y:S01]  /*4a00*/  @!P5 STG.E.64 desc[UR10][R10.64], R14 ;  /* 0x0000000e0a00d986 */ /* 0x0009e2000c101b0a */
[----:B------:R-:W-:Y:S02]  /*4a10*/  ISETP.LT.OR P5, PT, R9, 0x7, !P1 ;  /* 0x000000070900780c */ /* 0x000fe40004fa1670 */
[----:B------:R-:W-:Y:S02]  /*4a20*/  ISETP.LT.OR P1, PT, R6, 0x8, !P1 ;  /* 0x000000080600780c */ /* 0x000fe40004f21670 */
[----:B--2---:R-:W-:Y:S02]  /*4a30*/  @!P4 IADD3 R7, PT, PT, R21, R0, RZ ;  /* 0x000000001507c210 */ /* 0x004fe40007ffe0ff */
[----:B------:R-:W2:Y:S03]  /*4a40*/  @!P6 LDC R20, c[0x0][0x3d4] ;  /* 0x0000f500ff14eb82 */ /* 0x000ea60000000800 */
[----:B0-----:R-:W-:-:S05]  /*4a50*/  @!P4 IMAD.WIDE R2, R7, 0x8, R2 ;  /* 0x000000080702c825 */ /* 0x001fca00078e0202 */
[----:B------:R-:W0:Y:S01]  /*4a60*/  @!P5 LDC R28, c[0x0][0x3d4] ;  /* 0x0000f500ff1cdb82 */ /* 0x000e220000000800 */
[----:B------:R0:W-:Y:S07]  /*4a70*/  @!P4 STG.E.64 desc[UR10][R2.64], R26 ;  /* 0x0000001a0200c986 */ /* 0x0001ee000c101b0a */
[----:B-1----:R-:W1:Y:S08]  /*4a80*/  @!P0 LDC R30, c[0x0][0x3d4] ;  /* 0x0000f500ff1e8b82 */ /* 0x002e700000000800 */
[----:B------:R-:W5:Y:S01]  /*4a90*/  @!P3 LDC R32, c[0x0][0x3d4] ;  /* 0x0000f500ff20bb82 */ /* 0x000f620000000800 */
[----:B--2---:R-:W-:-:S07]  /*4aa0*/  @!P6 LEA R7, R20, R21, 0x1 ;  /* 0x000000151407e211 */ /* 0x004fce00078e08ff */
[----:B------:R-:W2:Y:S01]  /*4ab0*/  @!P6 LDC.64 R4, c[0x0][0x380] ;  /* 0x0000e000ff04eb82 */ /* 0x000ea20000000a00 */
[----:B0-----:R-:W-:-:S07]  /*4ac0*/  @!P5 IMAD R21, R28, 0x3, R21 ;  /* 0x000000031c15d824 */ /* 0x001fce00078e0215 */
[----:B------:R-:W0:Y:S01]  /*4ad0*/  @!P5 LDC.64 R8, c[0x0][0x380] ;  /* 0x0000e000ff08db82 */ /* 0x000e220000000a00 */
[----:B-1----:R-:W-:-:S07]  /*4ae0*/  @!P0 IMAD.IADD R29, R33, 0x1, R30 ;  /* 0x00000001211d8824 */ /* 0x002fce00078e021e */
[----:B----4-:R-:W1:Y:S01]  /*4af0*/  @!P2 LDC.64 R10, c[0x0][0x380] ;  /* 0x0000e000ff0aab82 */ /* 0x010e620000000a00 */
[----:B-----5:R-:W-:-:S07]  /*4b00*/  @!P3 LEA R31, R32, R33, 0x1 ;  /* 0x00000021201fb211 */ /* 0x020fce00078e08ff */
[----:B------:R-:W4:Y:S01]  /*4b10*/  @!P3 LDC.64 R14, c[0x0][0x380] ;  /* 0x0000e000ff0ebb82 */ /* 0x000f220000000a00 */
[----:B--2---:R-:W-:-:S05]  /*4b20*/  @!P6 IMAD.WIDE R4, R7, 0x8, R4 ;  /* 0x000000080704e825 */ /* 0x004fca00078e0204 */
[----:B------:R2:W-:Y:S01]  /*4b30*/  @!P6 STG.E.64 desc[UR10][R4.64], R24 ;  /* 0x000000180400e986 */ /* 0x0005e2000c101b0a */
[----:B0-----:R-:W-:-:S05]  /*4b40*/  @!P5 IMAD.WIDE R6, R21, 0x8, R8 ;  /* 0x000000081506d825 */ /* 0x001fca00078e0208 */
[----:B------:R2:W-:Y:S01]  /*4b50*/  @!P5 STG.E.64 desc[UR10][R6.64], R22 ;  /* 0x000000160600d986 */ /* 0x0005e2000c101b0a */
[----:B-1----:R-:W-:-:S04]  /*4b60*/  @!P2 IMAD.WIDE R8, R33, 0x8, R10 ;  /* 0x000000082108a825 */ /* 0x002fc800078e020a */
[----:B---3--:R-:W-:Y:S01]  /*4b70*/  @!P0 IMAD.WIDE R10, R29, 0x8, R12 ;  /* 0x000000081d0a8825 */ /* 0x008fe200078e020c */
[----:B------:R2:W-:Y:S03]  /*4b80*/  @!P2 STG.E.64 desc[UR10][R8.64], R54 ;  /* 0x000000360800a986 */ /* 0x0005e6000c101b0a */
[----:B----4-:R-:W-:Y:S01]  /*4b90*/  @!P3 IMAD.WIDE R12, R31, 0x8, R14 ;  /* 0x000000081f0cb825 */ /* 0x010fe200078e020e */
[----:B------:R2:W-:Y:S04]  /*4ba0*/  @!P0 STG.E.64 desc[UR10][R10.64], R50 ;  /* 0x000000320a008986 */ /* 0x0005e8000c101b0a */
[----:B------:R2:W-:Y:S01]  /*4bb0*/  @!P3 STG.E.64 desc[UR10][R12.64], R18 ;  /* 0x000000120c00b986 */ /* 0x0005e2000c101b0a */
[----:B------:R-:W-:Y:S05]  /*4bc0*/  @P1 EXIT ;  /* 0x000000000000194d */ /* 0x000fea0003800000 */
[----:B------:R-:W2:Y:S08]  /*4bd0*/  LDC R0, c[0x0][0x3d4] ;  /* 0x0000f500ff007b82 */ /* 0x000eb00000000800 */
[----:B------:R-:W0:Y:S01]  /*4be0*/  LDC.64 R2, c[0x0][0x380] ;  /* 0x0000e000ff027b82 */ /* 0x000e220000000a00 */
[----:B--2---:R-:W-:-:S04]  /*4bf0*/  IMAD R5, R0, 0x3, R33 ;  /* 0x0000000300057824 */ /* 0x004fc800078e0221 */
[----:B0-----:R-:W-:-:S05]  /*4c00*/  IMAD.WIDE R2, R5, 0x8, R2 ;  /* 0x0000000805027825 */ /* 0x001fca00078e0202 */
[----:B------:R-:W-:Y:S01]  /*4c10*/  STG.E.64 desc[UR10][R2.64], R16 ;  /* 0x0000001002007986 */ /* 0x000fe2000c101b0a */
[----:B------:R-:W-:Y:S05]  /*4c20*/  EXIT ;  /* 0x000000000000794d */ /* 0x000fea0003800000 */
.L_x_28:
[----:B------:R-:W-:-:S00]  /*4c30*/  BRA `(.L_x_28) ;  /* 0xfffffffc00fc7947 */ /* 0x000fc0000383ffff */
[----:B------:R-:W-:-:S00]  /*4c40*/  NOP ;  /* 0x0000000000007918 */ /* 0x000fc00000000000 */
        /* <DEDUP_REMOVED lines=11> */
.L_x_73:


//--------------------- .text._Z11kernel__3_1PdS_S_iiiiiiiiiiiiiiiiii --------------------------
	.section	.text._Z11kernel__3_1PdS_S_iiiiiiiiiiiiiiiiii,"ax",@progbits
	.align	128
        .global         _Z11kernel__3_1PdS_S_iiiiiiiiiiiiiiiiii
        .type           _Z11kernel__3_1PdS_S_iiiiiiiiiiiiiiiiii,@function
        .size           _Z11kernel__3_1PdS_S_iiiiiiiiiiiiiiiiii,(.L_x_74 - _Z11kernel__3_1PdS_S_iiiiiiiiiiiiiiiiii)
        .other          _Z11kernel__3_1PdS_S_iiiiiiiiiiiiiiiiii,@"STO_CUDA_ENTRY STV_DEFAULT"
_Z11kernel__3_1PdS_S_iiiiiiiiiiiiiiiiii:
.text._Z11kernel__3_1PdS_S_iiiiiiiiiiiiiiiiii:
        /* <DEDUP_REMOVED lines=38> */
[----:B------:R-:W-:Y:S02]  /*0260*/  IABS R10, R5 ;  /* 0x00000005000a7213 */ /* 0x000fe40000000000 */
[----:B------:R-:W-:Y:S02]  /*0270*/  CS2R R54, SRZ ;  /* 0x0000000000367805 */ /* 0x000fe4000001ff00 */
[----:B------:R-:W-:Y:S01]  /*0280*/  CS2R R56, SRZ ;  /* 0x0000000000387805 */ /* 0x000fe2000001ff00 */
[----:B------:R-:W1:Y:S01]  /*0290*/  I2F.U32.RP R7, R6 ;  /* 0x0000000600077306 */ /* 0x000e620000209000 */
[----:B------:R-:W-:Y:S01]  /*02a0*/  IMAD.MOV R9, RZ, RZ, -R6 ;  /* 0x000000ffff097224 */ /* 0x000fe200078e0a06 */
[----:B------:R-:W-:Y:S02]  /*02b0*/  ISETP.NE.U32.AND P2, PT, R6, RZ, PT ;  /* 0x000000ff0600720c */ /* 0x000fe40003f45070 */
[----:B------:R-:W-:-:S02]  /*02c0*/  CS2R R64, SRZ ;  /* 0x0000000000407805 */ /* 0x000fc4000001ff00 */
[----:B------:R-:W-:Y:S01]  /*02d0*/  CS2R R60, SRZ ;  /* 0x00000000003c7805 */ /* 0x000fe2000001ff00 */
[----:B------:R-:W4:Y:S01]  /*02e0*/  LDCU.64 UR10, c[0x0][0x358] ;  /* 0x00006b00ff0a77ac */ /* 0x000f220008000a00 */
[----:B------:R-:W5:Y:S08]  /*02f0*/  I2F.RP R8, R10 ;  /* 0x0000000a00087306 */ /* 0x000f700000209400 */
[----:B-1----:R-:W1:Y:S08]  /*0300*/  MUFU.RCP R7, R7 ;  /* 0x0000000700077308 */ /* 0x002e700000001000 */
[----:B-----5:R-:W-:Y:S01]  /*0310*/  MUFU.RCP R8, R8 ;  /* 0x0000000800087308 */ /* 0x020fe20000001000 */
[----:B-1----:R-:W-:-:S07]  /*0320*/  VIADD R2, R7, 0xffffffe ;  /* 0x0ffffffe07027836 */ /* 0x002fce0000000000 */
[----:B------:R1:W5:Y:S02]  /*0330*/  F2I.FTZ.U32.TRUNC.NTZ R3, R2 ;  /* 0x0000000200037305 */ /* 0x000364000021f000 */
[----:B-1----:R-:W-:Y:S02]  /*0340*/  HFMA2 R2, -RZ, RZ, 0, 0 ;  /* 0x00000000ff027431 */ /* 0x002fe400000001ff */
[----:B-----5:R-:W-:-:S04]  /*0350*/  IMAD R9, R9, R3, RZ ;  /* 0x0000000309097224 */ /* 0x020fc800078e02ff */
[----:B------:R-:W-:Y:S01]  /*0360*/  IMAD.HI.U32 R3, R3, R9, R2 ;  /* 0x0000000903037227 */ /* 0x000fe200078e0002 */
[----:B------:R-:W-:-:S05]  /*0370*/  IADD3 R2, PT, PT, R8, 0xffffffe, RZ ;  /* 0x0ffffffe08027810 */ /* 0x000fca0007ffe0ff */
[----:B0-----:R-:W-:-:S04]  /*0380*/  IMAD.HI.U32 R7, R3, UR4, RZ ;  /* 0x0000000403077c27 */ /* 0x001fc8000f8e00ff */
        /* <DEDUP_REMOVED lines=15> */
[----:B------:R-:W-:Y:S01]  /*0480*/  IMAD R9, R11, R10, RZ ;  /* 0x0000000a0b097224 */ /* 0x000fe200078e02ff */
[----:B------:R-:W-:Y:S02]  /*0490*/  IABS R11, R5 ;  /* 0x00000005000b7213 */ /* 0x000fe40000000000 */
[----:B------:R-:W-:Y:S01]  /*04a0*/  IABS R8, R6 ;  /* 0x0000000600087213 */ /* 0x000fe20000000000 */
[----:B------:R-:W-:Y:S01]  /*04b0*/  IMAD.HI.U32 R2, R3, R9, R2 ;  /* 0x0000000903027227 */ /* 0x000fe200078e0002 */
[----:B------:R-:W-:-:S03]  /*04c0*/  IADD3 R9, PT, PT, RZ, -R11, RZ ;  /* 0x8000000bff097210 */ /* 0x000fc60007ffe0ff */
[----:B------:R-:W-:Y:S02]  /*04d0*/  IMAD.MOV.U32 R3, RZ, RZ, R8 ;  /* 0x000000ffff037224 */ /* 0x000fe400078e0008 */
[----:B------:R-:W1:Y:S02]  /*04e0*/  I2F.RP R8, R12 ;  /* 0x0000000c00087306 */ /* 0x000e640000209400 */
[----:B------:R-:W-:-:S04]  /*04f0*/  IMAD.HI.U32 R2, R2, R3, RZ ;  /* 0x0000000302027227 */ /* 0x000fc800078e00ff */
[----:B------:R-:W-:Y:S01]  /*0500*/  IMAD R3, R2, R9, R3 ;  /* 0x0000000902037224 */ /* 0x000fe200078e0203 */
[----:B0-----:R-:W-:-:S04]  /*0510*/  UISETP.GE.AND UP0, UPT, UR4, 0x1, UPT ;  /* 0x000000010400788c */ /* 0x001fc8000bf06270 */
[----:B------:R-:W-:Y:S01]  /*0520*/  ISETP.GT.U32.AND P1, PT, R10, R3, PT ;  /* 0x000000030a00720c */ /* 0x000fe20003f24070 */
[----:B-1----:R-:W0:-:S12]  /*0530*/  MUFU.RCP R8, R8 ;  /* 0x0000000800087308 */ /* 0x002e180000001000 */
[----:B------:R-:W-:Y:S02]  /*0540*/  @!P1 IMAD.IADD R3, R3, 0x1, -R10 ;  /* 0x0000000103039824 */ /* 0x000fe400078e0a0a */
[----:B------:R-:W-:Y:S01]  /*0550*/  @!P1 VIADD R2, R2, 0x1 ;  /* 0x0000000102029836 */ /* 0x000fe20000000000 */
[----:B------:R-:W-:Y:S02]  /*0560*/  ISETP.NE.AND P1, PT, R5, RZ, PT ;  /* 0x000000ff0500720c */ /* 0x000fe40003f25270 */
[----:B------:R-:W-:Y:S02]  /*0570*/  ISETP.GE.U32.AND P0, PT, R3, R10, PT ;  /* 0x0000000a0300720c */ /* 0x000fe40003f06070 */
[----:B------:R-:W-:Y:S02]  /*0580*/  LOP3.LUT R3, R6, R5, RZ, 0x3c, !PT ;  /* 0x0000000506037212 */ /* 0x000fe400078e3cff */
[----:B0-----:R-:W-:Y:S02]  /*0590*/  IADD3 R9, PT, PT, R8, 0xffffffe, RZ ;  /* 0x0ffffffe08097810 */ /* 0x001fe40007ffe0ff */
[----:B------:R-:W-:-:S02]  /*05a0*/  ISETP.GE.AND P2, PT, R3, RZ, PT ;  /* 0x000000ff0300720c */ /* 0x000fc40003f46270 */
[----:B------:R0:W1:Y:S01]  /*05b0*/  F2I.FTZ.U32.TRUNC.NTZ R3, R9 ;  /* 0x0000000900037305 */ /* 0x000062000021f000 */
[----:B------:R-:W-:-:S04]  /*05c0*/  IABS R8, R4 ;  /* 0x0000000400087213 */ /* 0x000fc80000000000 */
[----:B------:R-:W-:Y:S02]  /*05d0*/  @P0 VIADD R2, R2, 0x1 ;  /* 0x0000000102020836 */ /* 0x000fe40000000000 */
[----:B------:R-:W-:Y:S01]  /*05e0*/  IMAD.MOV R8, RZ, RZ, -R8 ;  /* 0x000000ffff087224 */ /* 0x000fe200078e0a08 */
[----:B0-----:R-:W-:Y:S02]  /*05f0*/  IABS R9, R0 ;  /* 0x0000000000097213 */ /* 0x001fe40000000000 */
[----:B------:R-:W-:Y:S01]  /*0600*/  MOV R10, R2 ;  /* 0x00000002000a7202 */ /* 0x000fe20000000f00 */
[----:B-1----:R-:W-:-:S04]  /*0610*/  IMAD.MOV R15, RZ, RZ, -R3 ;  /* 0x000000ffff0f7224 */ /* 0x002fc800078e0a03 */
[----:B------:R-:W-:Y:S01]  /*0620*/  @!P2 IMAD.MOV R10, RZ, RZ, -R10 ;  /* 0x000000ffff0aa224 */ /* 0x000fe200078e0a0a */
[----:B------:R-:W-:-:S04]  /*0630*/  @!P1 LOP3.LUT R10, RZ, R5, RZ, 0x33, !PT ;  /* 0x00000005ff0a9212 */ /* 0x000fc800078e33ff */
[----:B------:R-:W-:-:S05]  /*0640*/  IADD3 R2, PT, PT, -R10, RZ, RZ ;  /* 0x000000ff0a027210 */ /* 0x000fca0007ffe1ff */
[----:B------:R-:W-:Y:S02]  /*0650*/  IMAD R11, R5, R2, R6 ;  /* 0x00000002050b7224 */ /* 0x000fe400078e0206 */
[----:B------:R-:W-:Y:S02]  /*0660*/  IMAD R5, R15, R12, RZ ;  /* 0x0000000c0f057224 */ /* 0x000fe400078e02ff */
[----:B------:R-:W-:Y:S01]  /*0670*/  IMAD.MOV.U32 R2, RZ, RZ, RZ ;  /* 0x000000ffff027224 */ /* 0x000fe200078e00ff */
[----:B------:R-:W-:-:S03]  /*0680*/  IABS R6, R11 ;  /* 0x0000000b00067213 */ /* 0x000fc60000000000 */
[----:B------:R-:W-:Y:S01]  /*0690*/  IMAD.HI.U32 R2, R3, R5, R2 ;  /* 0x0000000503027227 */ /* 0x000fe200078e0002 */
[----:B------:R-:W-:Y:S01]  /*06a0*/  MOV R3, R6 ;  /* 0x0000000600037202 */ /* 0x000fe20000000f00 */
[----:B------:R-:W0:Y:S02]  /*06b0*/  I2F.RP R5, R9 ;  /* 0x0000000900057306 */ /* 0x000e240000209400 */
[----:B------:R-:W-:Y:S01]  /*06c0*/  IMAD.MOV.U32 R6, RZ, RZ, R8 ;  /* 0x000000ffff067224 */ /* 0x000fe200078e0008 */
[----:B------:R-:W-:Y:S01]  /*06d0*/  IABS R8, R0 ;  /* 0x0000000000087213 */ /* 0x000fe20000000000 */
[----:B------:R-:W-:-:S04]  /*06e0*/  IMAD.HI.U32 R2, R2, R3, RZ ;  /* 0x0000000302027227 */ /* 0x000fc800078e00ff */
[----:B------:R-:W-:-:S05]  /*06f0*/  IMAD R3, R2, R6, R3 ;  /* 0x0000000602037224 */ /* 0x000fca00078e0203 */
[----:B------:R-:W-:Y:S01]  /*0700*/  ISETP.GT.U32.AND P1, PT, R12, R3, PT ;  /* 0x000000030c00720c */ /* 0x000fe20003f24070 */
[----:B0-----:R-:W0:-:S12]  /*0710*/  MUFU.RCP R5, R5 ;  /* 0x0000000500057308 */ /* 0x001e180000001000 */
[----:B------:R-:W-:Y:S02]  /*0720*/  @!P1 IMAD.IADD R3, R3, 0x1, -R12 ;  /* 0x0000000103039824 */ /* 0x000fe400078e0a0c */
[----:B------:R-:W-:Y:S01]  /*0730*/  @!P1 VIADD R2, R2, 0x1 ;  /* 0x0000000102029836 */ /* 0x000fe20000000000 */
[----:B------:R-:W-:Y:S02]  /*0740*/  ISETP.NE.AND P1, PT, R4, RZ, PT ;  /* 0x000000ff0400720c */ /* 0x000fe40003f25270 */
[----:B------:R-:W-:Y:S02]  /*0750*/  ISETP.GE.U32.AND P0, PT, R3, R12, PT ;  /* 0x0000000c0300720c */ /* 0x000fe40003f06070 */
[----:B------:R-:W-:Y:S02]  /*0760*/  LOP3.LUT R3, R11, R4, RZ, 0x3c, !PT ;  /* 0x000000040b037212 */ /* 0x000fe400078e3cff */
[----:B0-----:R-:W-:Y:S02]  /*0770*/  IADD3 R6, PT, PT, R5, 0xffffffe, RZ ;  /* 0x0ffffffe05067810 */ /* 0x001fe40007ffe0ff */
[----:B------:R-:W-:-:S02]  /*0780*/  ISETP.GE.AND P2, PT, R3, RZ, PT ;  /* 0x000000ff0300720c */ /* 0x000fc40003f46270 */
[----:B------:R-:W0:Y:S05]  /*0790*/  F2I.FTZ.U32.TRUNC.NTZ R3, R6 ;  /* 0x0000000600037305 */ /* 0x000e2a000021f000 */
[----:B------:R-:W-:-:S05]  /*07a0*/  @P0 VIADD R2, R2, 0x1 ;  /* 0x0000000102020836 */ /* 0x000fca0000000000 */
[----:B------:R-:W-:-:S05]  /*07b0*/  MOV R12, R2 ;  /* 0x00000002000c7202 */ /* 0x000fca0000000f00 */
[----:B------:R-:W-:Y:S01]  /*07c0*/  @!P2 IMAD.MOV R12, RZ, RZ, -R12 ;  /* 0x000000ffff0ca224 */ /* 0x000fe200078e0a0c */
[----:B------:R-:W-:Y:S01]  /*07d0*/  @!P1 LOP3.LUT R12, RZ, R4, RZ, 0x33, !PT ;  /* 0x00000004ff0c9212 */ /* 0x000fe200078e33ff */
[----:B0-----:R-:W-:-:S03]  /*07e0*/  IMAD.MOV R2, RZ, RZ, -R3 ;  /* 0x000000ffff027224 */ /* 0x001fc600078e0a03 */
[C---:B------:R-:W-:Y:S02]  /*07f0*/  IADD3 R5, PT, PT, -R12.reuse, RZ, RZ ;  /* 0x000000ff0c057210 */ /* 0x040fe40007ffe1ff */
[----:B------:R-:W-:-:S03]  /*0800*/  SHF.L.U32 R100, R12, 0x3, RZ ;  /* 0x000000030c647819 */ /* 0x000fc600000006ff */
[----:B------:R-:W-:Y:S01]  /*0810*/  IMAD R15, R4, R5, R11 ;  /* 0x00000005040f7224 */ /* 0x000fe200078e020b */
[----:B------:R-:W-:Y:S01]  /*0820*/  IABS R11, R13 ;  /* 0x0000000d000b7213 */ /* 0x000fe20000000000 */
[----:B------:R-:W-:Y:S02]  /*0830*/  IMAD R5, R2, R9, RZ ;  /* 0x0000000902057224 */ /* 0x000fe400078e02ff */
[----:B------:R-:W-:Y:S01]  /*0840*/  IMAD.MOV.U32 R2, RZ, RZ, RZ ;  /* 0x000000ffff027224 */ /* 0x000fe200078e00ff */
[----:B------:R-:W-:Y:S01]  /*0850*/  IABS R4, R15 ;  /* 0x0000000f00047213 */ /* 0x000fe20000000000 */
[----:B------:R-:W0:Y:S02]  /*0860*/  I2F.RP R6, R11 ;  /* 0x0000000b00067306 */ /* 0x000e240000209400 */
[----:B------:R-:W-:-:S04]  /*0870*/  IMAD.HI.U32 R2, R3, R5, R2 ;  /* 0x0000000503027227 */ /* 0x000fc800078e0002 */
[----:B------:R-:W-:Y:S02]  /*0880*/  IMAD.MOV R5, RZ, RZ, -R8 ;  /* 0x000000ffff057224 */ /* 0x000fe400078e0a08 */
[----:B------:R-:W-:-:S04]  /*0890*/  IMAD.HI.U32 R3, R2, R4, RZ ;  /* 0x0000000402037227 */ /* 0x000fc800078e00ff */
[----:B------:R-:W-:Y:S01]  /*08a0*/  IMAD R2, R3, R5, R4 ;  /* 0x0000000503027224 */ /* 0x000fe200078e0204 */
[----:B0-----:R-:W0:Y:S04]  /*08b0*/  MUFU.RCP R6, R6 ;  /* 0x0000000600067308 */ /* 0x001e280000001000 */
[----:B------:R-:W-:-:S13]  /*08c0*/  ISETP.GT.U32.AND P1, PT, R9, R2, PT ;  /* 0x000000020900720c */ /* 0x000fda0003f24070 */
[-C--:B------:R-:W-:Y:S01]  /*08d0*/  @!P1 IADD3 R2, PT, PT, R2, -R9.reuse, RZ ;  /* 0x8000000902029210 */ /* 0x080fe20007ffe0ff */
[----:B------:R-:W-:Y:S01]  /*08e0*/  @!P1 VIADD R3, R3, 0x1 ;  /* 0x0000000103039836 */ /* 0x000fe20000000000 */
[----:B------:R-:W-:Y:S01]  /*08f0*/  ISETP.NE.AND P1, PT, R0, RZ, PT ;  /* 0x000000ff0000720c */ /* 0x000fe20003f25270 */
[----:B0-----:R-:W-:Y:S01]  /*0900*/  VIADD R4, R6, 0xffffffe ;  /* 0x0ffffffe06047836 */ /* 0x001fe20000000000 */
[----:B------:R-:W-:Y:S02]  /*0910*/  ISETP.GE.U32.AND P0, PT, R2, R9, PT ;  /* 0x000000090200720c */ /* 0x000fe40003f06070 */
[----:B------:R-:W-:Y:S01]  /*0920*/  LOP3.LUT R2, R15, R0, RZ, 0x3c, !PT ;  /* 0x000000000f027212 */ /* 0x000fe200078e3cff */
[----:B------:R0:W1:Y:S03]  /*0930*/  F2I.FTZ.U32.TRUNC.NTZ R5, R4 ;  /* 0x0000000400057305 */ /* 0x000066000021f000 */
[----:B------:R-:W-:Y:S01]  /*0940*/  ISETP.GE.AND P2, PT, R2, RZ, PT ;  /* 0x000000ff0200720c */ /* 0x000fe20003f46270 */
[----:B0-----:R-:W-:-:S06]  /*0950*/  IMAD.MOV.U32 R4, RZ, RZ, RZ ;  /* 0x000000ffff047224 */ /* 0x001fcc00078e00ff */
[----:B------:R-:W-:Y:S01]  /*0960*/  @P0 IADD3 R3, PT, PT, R3, 0x1, RZ ;  /* 0x0000000103030810 */ /* 0x000fe20007ffe0ff */
[----:B-1----:R-:W-:-:S05]  /*0970*/  IMAD.MOV R2, RZ, RZ, -R5 ;  /* 0x000000ffff027224 */ /* 0x002fca00078e0a05 */
[----:B------:R-:W-:Y:S01]  /*0980*/  @!P2 IMAD.MOV R3, RZ, RZ, -R3 ;  /* 0x000000ffff03a224 */ /* 0x000fe200078e0a03 */
[----:B------:R-:W-:-:S04]  /*0990*/  @!P1 LOP3.LUT R3, RZ, R0, RZ, 0x33, !PT ;  /* 0x00000000ff039212 */ /* 0x000fc800078e33ff */
[----:B------:R-:W-:-:S05]  /*09a0*/  IADD3 R9, PT, PT, -R3, RZ, RZ ;  /* 0x000000ff03097210 */ /* 0x000fca0007ffe1ff */
[----:B------:R-:W-:Y:S02]  /*09b0*/  IMAD R16, R0, R9, R15 ;  /* 0x0000000900107224 */ /* 0x000fe400078e020f */
[----:B------:R-:W-:-:S03]  /*09c0*/  IMAD R9, R2, R11, RZ ;  /* 0x0000000b02097224 */ /* 0x000fc600078e02ff */
[----:B------:R-:W-:Y:S01]  /*09d0*/  IABS R2, R16 ;  /* 0x0000001000027213 */ /* 0x000fe20000000000 */
[----:B------:R-:W-:Y:S01]  /*09e0*/  IMAD.HI.U32 R4, R5, R9, R4 ;  /* 0x0000000905047227 */ /* 0x000fe200078e0004 */
[----:B------:R-:W-:Y:S01]  /*09f0*/  LOP3.LUT R5, R16, R13, RZ, 0x3c, !PT ;  /* 0x0000000d10057212 */ /* 0x000fe200078e3cff */
[----:B------:R-:W0:Y:S03]  /*0a00*/  LDC.64 R8, c[0x0][0x3a0] ;  /* 0x0000e800ff087b82 */ /* 0x000e260000000a00 */
[----:B------:R-:W-:Y:S01]  /*0a10*/  ISETP.GE.AND P2, PT, R5, RZ, PT ;  /* 0x000000ff0500720c */ /* 0x000fe20003f46270 */
[----:B------:R-:W-:-:S04]  /*0a20*/  IMAD.HI.U32 R4, R4, R2, RZ ;  /* 0x0000000204047227 */ /* 0x000fc800078e00ff */
[----:B------:R-:W-:Y:S02]  /*0a30*/  IMAD.MOV R0, RZ, RZ, -R4 ;  /* 0x000000ffff007224 */ /* 0x000fe400078e0a04 */
[----:B------:R-:W-:Y:S02]  /*0a40*/  IMAD.SHL.U32 R5, R10, 0x4, RZ ;  /* 0x000000040a057824 */ /* 0x000fe400078e00ff */
[C---:B------:R-:W-:Y:S02]  /*0a50*/  IMAD R2, R11.reuse, R0, R2 ;  /* 0x000000000b027224 */ /* 0x040fe400078e0202 */
[----:B------:R-:W1:Y:S03]  /*0a60*/  S2R R0, SR_TID.Y ;  /* 0x0000000000007919 */ /* 0x000e660000002200 */
[----:B------:R-:W-:Y:S02]  /*0a70*/  ISETP.GT.U32.AND P1, PT, R11, R2, PT ;  /* 0x000000020b00720c */ /* 0x000fe40003f24070 */
[----:B0-----:R-:W-:-:S04]  /*0a80*/  SHF.R.S32.HI R6, RZ, 0x1f, R9 ;  /* 0x0000001fff067819 */ /* 0x001fc80000011409 */
[----:B------:R-:W-:-:S07]  /*0a90*/  LEA.HI R12, R6, R9, RZ, 0x3 ;  /* 0x00000009060c7211 */ /* 0x000fce00078f18ff */
[-C--:B------:R-:W-:Y:S01]  /*0aa0*/  @!P1 IADD3 R2, PT, PT, R2, -R11.reuse, RZ ;  /* 0x8000000b02029210 */ /* 0x080fe20007ffe0ff */
[----:B------:R-:W-:Y:S01]  /*0ab0*/  @!P1 VIADD R4, R4, 0x1 ;  /* 0x0000000104049836 */ /* 0x000fe20000000000 */
[----:B------:R-:W-:Y:S02]  /*0ac0*/  ISETP.NE.AND P1, PT, R13, RZ, PT ;  /* 0x000000ff0d00720c */ /* 0x000fe40003f25270 */
[----:B------:R-:W-:Y:S01]  /*0ad0*/  ISETP.GE.U32.AND P0, PT, R2, R11, PT ;  /* 0x0000000b0200720c */ /* 0x000fe20003f06070 */
[----:B--2---:R-:W-:Y:S01]  /*0ae0*/  IMAD R11, R99, R52, R5 ;  /* 0x00000034630b7224 */ /* 0x004fe200078e0205 */
[----:B------:R-:W0:Y:S01]  /*0af0*/  S2R R2, SR_TID.X ;  /* 0x0000000000027919 */ /* 0x000e220000002100 */
[----:B------:R-:W-:-:S04]  /*0b00*/  LOP3.LUT R12, R12, 0xfffffff8, RZ, 0xc0, !PT ;  /* 0xfffffff80c0c7812 */ /* 0x000fc800078ec0ff */
[----:B------:R-:W-:Y:S02]  /*0b10*/  IADD3 R96, PT, PT, -R12, R9, RZ ;  /* 0x000000090c607210 */ /* 0x000fe40007ffe1ff */
[----:B-1----:R-:W-:-:S04]  /*0b20*/  LOP3.LUT R10, R100, 0x7, R0, 0xf8, !PT ;  /* 0x00000007640a7812 */ /* 0x002fc800078ef800 */
[----:B------:R-:W-:Y:S02]  /*0b30*/  @P0 VIADD R4, R4, 0x1 ;  /* 0x0000000104040836 */ /* 0x000fe40000000000 */
[----:B------:R-:W-:-:S03]  /*0b40*/  IMAD R11, R11, R9, R10 ;  /* 0x000000090b0b7224 */ /* 0x000fc600078e020a */
[----:B------:R-:W-:Y:S01]  /*0b50*/  @!P2 IADD3 R4, PT, PT, -R4, RZ, RZ ;  /* 0x000000ff0404a210 */ /* 0x000fe20007ffe1ff */
[----:B------:R-:W-:Y:S01]  /*0b60*/  IMAD.IADD R9, R9, 0x1, -R100 ;  /* 0x0000000109097824 */ /* 0x000fe200078e0a64 */
[----:B------:R-:W-:-:S04]  /*0b70*/  @!P1 LOP3.LUT R4, RZ, R13, RZ, 0x33, !PT ;  /* 0x0000000dff049212 */ /* 0x000fc800078e33ff */
[----:B------:R-:W-:Y:S01]  /*0b80*/  LEA.HI R10, R0, R4, RZ, 0x1d ;  /* 0x00000004000a7211 */ /* 0x000fe200078fe8ff */
[----:B------:R-:W-:Y:S01]  /*0b90*/  IMAD.MOV R14, RZ, RZ, -R4 ;  /* 0x000000ffff0e7224 */ /* 0x000fe200078e0a04 */
[----:B------:R-:W-:-:S03]  /*0ba0*/  ISETP.GE.AND P3, PT, R9, 0x8, PT ;  /* 0x000000080900780c */ /* 0x000fc60003f66270 */
[----:B------:R-:W-:Y:S01]  /*0bb0*/  IMAD R6, R13, R14, R16 ;  /* 0x0000000e0d067224 */ /* 0x000fe200078e0210 */
[----:B------:R-:W-:Y:S02]  /*0bc0*/  CS2R R14, SRZ ;  /* 0x00000000000e7805 */ /* 0x000fe4000001ff00 */
[----:B------:R-:W-:Y:S02]  /*0bd0*/  CS2R R16, SRZ ;  /* 0x0000000000107805 */ /* 0x000fe4000001ff00 */
[----:B------:R-:W-:Y:S01]  /*0be0*/  SEL R96, R96, 0x8, !P3 ;  /* 0x0000000860607807 */ /* 0x000fe20005800000 */
[----:B------:R-:W-:Y:S01]  /*0bf0*/  IMAD.SHL.U32 R97, R6, 0x10, RZ ;  /* 0x0000001006617824 */ /* 0x000fe200078e00ff */
[C---:B0-----:R-:W-:Y:S02]  /*0c00*/  LEA.HI R7, R2.reuse, R3, RZ, 0x1c ;  /* 0x0000000302077211 */ /* 0x041fe400078fe0ff */
[----:B------:R-:W-:-:S03]  /*0c10*/  LOP3.LUT R101, R2, 0xf, RZ, 0xc0, !PT ;  /* 0x0000000f02657812 */ /* 0x000fc600078ec0ff */
[----:B------:R-:W-:Y:S01]  /*0c20*/  IMAD R11, R11, R8, R7 ;  /* 0x000000080b0b7224 */ /* 0x000fe200078e0207 */
[----:B------:R-:W-:-:S03]  /*0c30*/  LOP3.LUT R7, R97, 0xf, R2, 0xf8, !PT ;  /* 0x0000000f61077812 */ /* 0x000fc600078ef802 */
[----:B---3--:R-:W-:Y:S01]  /*0c40*/  IMAD R6, R11, R51, R10 ;  /* 0x000000330b067224 */ /* 0x008fe200078e020a */
[----:B------:R-:W-:Y:S01]  /*0c50*/  LOP3.LUT R11, R0, 0x7, RZ, 0xc0, !PT ;  /* 0x00000007000b7812 */ /* 0x000fe200078ec0ff */
[----:B------:R-:W-:Y:S02]  /*0c60*/  IMAD.IADD R10, R50, 0x1, -R97 ;  /* 0x00000001320a7824 */ /* 0x000fe400078e0a61 */
[----:B------:R-:W-:Y:S01]  /*0c70*/  IMAD R6, R6, R50, R7 ;  /* 0x0000003206067224 */ /* 0x000fe200078e0207 */
[----:B------:R-:W-:Y:S02]  /*0c80*/  SHF.R.S32.HI R7, RZ, 0x1f, R52 ;  /* 0x0000001fff077819 */ /* 0x000fe40000011434 */
[----:B------:R-:W-:Y:S02]  /*0c90*/  ISETP.GE.AND P2, PT, R10, 0x10, PT ;  /* 0x000000100a00780c */ /* 0x000fe40003f46270 */
[----:B------:R-:W-:Y:S02]  /*0ca0*/  LEA.HI R9, R7, R52, RZ, 0x2 ;  /* 0x0000003407097211 */ /* 0x000fe400078f10ff */
[----:B------:R-:W-:-:S02]  /*0cb0*/  SHF.R.S32.HI R10, RZ, 0x1f, R53 ;  /* 0x0000001fff0a7819 */ /* 0x000fc40000011435 */
[----:B------:R-:W-:Y:S02]  /*0cc0*/  SHF.R.S32.HI R7, RZ, 0x1f, R50 ;  /* 0x0000001fff077819 */ /* 0x000fe40000011432 */
[----:B------:R-:W-:Y:S02]  /*0cd0*/  LEA.HI R10, R10, R53, RZ, 0x3 ;  /* 0x000000350a0a7211 */ /* 0x000fe400078f18ff */
[----:B------:R-:W-:Y:S02]  /*0ce0*/  LOP3.LUT R9, R9, 0xfffffffc, RZ, 0xc0, !PT ;  /* 0xfffffffc09097812 */ /* 0x000fe400078ec0ff */
[----:B------:R-:W-:Y:S02]  /*0cf0*/  LEA.HI R7, R7, R50, RZ, 0x4 ;  /* 0x0000003207077211 */ /* 0x000fe400078f20ff */
[----:B------:R-:W-:Y:S01]  /*0d00*/  LOP3.LUT R62, R10, 0xfffffff8, RZ, 0xc0, !PT ;  /* 0xfffffff80a3e7812 */ /* 0x000fe200078ec0ff */
[----:B------:R-:W-:Y:S01]  /*0d10*/  IMAD.IADD R10, R52, 0x1, -R5 ;  /* 0x00000001340a7824 */ /* 0x000fe200078e0a05 */
[----:B------:R-:W-:Y:S01]  /*0d20*/  IADD3 R12, PT, PT, -R9, R52, RZ ;  /* 0x00000034090c7210 */ /* 0x000fe20007ffe1ff */
[----:B------:R-:W-:Y:S01]  /*0d30*/  IMAD.IADD R9, R53, 0x1, -R99 ;  /* 0x0000000135097824 */ /* 0x000fe200078e0a63 */
[----:B------:R-:W-:-:S02]  /*0d40*/  LOP3.LUT R7, R7, 0xfffffff0, RZ, 0xc0, !PT ;  /* 0xfffffff007077812 */ /* 0x000fc400078ec0ff */
[----:B------:R-:W-:Y:S02]  /*0d50*/  IADD3 R13, PT, PT, -R62, R53, RZ ;  /* 0x000000353e0d7210 */ /* 0x000fe40007ffe1ff */
[----:B------:R-:W-:Y:S01]  /*0d60*/  ISETP.GT.AND P1, PT, R9, 0x7, PT ;  /* 0x000000070900780c */ /* 0x000fe20003f24270 */
[----:B------:R-:W-:Y:S01]  /*0d70*/  IMAD.IADD R7, R50, 0x1, -R7 ;  /* 0x0000000132077824 */ /* 0x000fe200078e0a07 */
[----:B------:R-:W-:Y:S02]  /*0d80*/  ISETP.GT.AND P0, PT, R10, 0x3, PT ;  /* 0x000000030a00780c */ /* 0x000fe40003f04270 */
[----:B------:R-:W-:Y:S02]  /*0d90*/  SEL R13, R13, 0x8, !P1 ;  /* 0x000000080d0d7807 */ /* 0x000fe40004800000 */
[----:B------:R-:W-:Y:S02]  /*0da0*/  SEL R12, R12, 0x4, !P0 ;  /* 0x000000040c0c7807 */ /* 0x000fe40004000000 */
[----:B------:R-:W-:Y:S01]  /*0db0*/  SEL R98, R7, 0x10, !P2 ;  /* 0x0000001007627807 */ /* 0x000fe20005000000 */
[----:B----4-:R-:W-:Y:S06]  /*0dc0*/  BRA.U !UP0, `(.L_x_29) ;  /* 0x0000001d08947547 */ /* 0x010fec000b800000 */
[----:B------:R-:W0:Y:S01]  /*0dd0*/  S2UR UR6, SR_CgaCtaId ;  /* 0x00000000000679c3 */ /* 0x000e220000008800 */
[----:B------:R-:W1:Y:S01]  /*0de0*/  LDCU UR4, c[0x0][0x3b0] ;  /* 0x00007600ff0477ac */ /* 0x000e620008000800 */
[----:B------:R-:W-:Y:S01]  /*0df0*/  ISETP.GE.AND P0, PT, R101, R96, PT ;  /* 0x000000606500720c */ /* 0x000fe20003f06270 */
[----:B------:R-:W-:Y:S01]  /*0e00*/  IMAD R107, R0, 0x40, R2 ;  /* 0x00000040006b7824 */ /* 0x000fe200078e0202 */
[C---:B------:R-:W-:Y:S01]  /*0e10*/  LOP3.LUT P1, RZ, R2.reuse, 0x3f8, RZ, 0xc0, !PT ;  /* 0x000003f802ff7812 */ /* 0x040fe2000782c0ff */
[C---:B------:R-:W-:Y:S01]  /*0e20*/  IMAD.IADD R97, R11.reuse, 0x1, R97 ;  /* 0x000000010b617824 */ /* 0x040fe200078e0261 */
[----:B------:R-:W-:Y:S02]  /*0e30*/  ISETP.LT.U32.AND P0, PT, R2, 0x8, !P0 ;  /* 0x000000080200780c */ /* 0x000fe40004701070 */
[----:B------:R-:W-:Y:S02]  /*0e40*/  CS2R R30, SRZ ;  /* 0x00000000001e7805 */ /* 0x000fe4000001ff00 */
[----:B------:R-:W-:Y:S01]  /*0e50*/  ISETP.LT.AND P1, PT, R11, R98, !P1 ;  /* 0x000000620b00720c */ /* 0x000fe20004f21270 */
[----:B------:R-:W-:Y:S01]  /*0e60*/  IMAD R97, R3, R50, R97 ;  /* 0x0000003203617224 */ /* 0x000fe200078e0261 */
[----:B------:R-:W-:-:S02]  /*0e70*/  LOP3.LUT R104, R13, 0x7ffffffc, RZ, 0xc0, !PT ;  /* 0x7ffffffc0d687812 */ /* 0x000fc400078ec0ff */
[C---:B------:R-:W-:Y:S02]  /*0e80*/  ISETP.LT.AND P0, PT, R4.reuse, R51, P0 ;  /* 0x000000330400720c */ /* 0x040fe40000701270 */
[----:B------:R-:W-:Y:S01]  /*0e90*/  ISETP.LT.AND P2, PT, R3, R8, P1 ;  /* 0x000000080300720c */ /* 0x000fe20000f41270 */
[----:B------:R-:W-:Y:S01]  /*0ea0*/  IMAD.MOV R105, RZ, RZ, -R104 ;  /* 0x000000ffff697224 */ /* 0x000fe200078e0a68 */
[C---:B------:R-:W-:Y:S02]  /*0eb0*/  IADD3 R100, PT, PT, R101.reuse, R100, RZ ;  /* 0x0000006465647210 */ /* 0x040fe40007ffe0ff */
[----:B------:R-:W-:Y:S01]  /*0ec0*/  LOP3.LUT R101, R101, 0x3f0, R2, 0xf8, !PT ;  /* 0x000003f065657812 */ /* 0x000fe200078ef802 */
[----:B-1----:R-:W-:Y:S01]  /*0ed0*/  IMAD R53, R53, UR4, RZ ;  /* 0x0000000435357c24 */ /* 0x002fe2000f8e02ff */
[----:B------:R-:W-:Y:S01]  /*0ee0*/  UMOV UR4, 0x400 ;  /* 0x0000040000047882 */ /* 0x000fe20000000000 */
[----:B------:R-:W-:Y:S01]  /*0ef0*/  LOP3.LUT R102, R11, 0x3f8, R0, 0xf8, !PT ;  /* 0x000003f80b667812 */ /* 0x000fe200078ef800 */
[----:B------:R-:W-:Y:S01]  /*0f00*/  UIADD3 UR5, UPT, UPT, UR4, 0x1000, URZ ;  /* 0x0000100004057890 */ /* 0x000fe2000fffe0ff */
[----:B------:R-:W-:Y:S01]  /*0f10*/  IMAD R99, R4, R53, R99 ;  /* 0x0000003504637224 */ /* 0x000fe200078e0263 */
[----:B0-----:R-:W-:Y:S01]  /*0f20*/  ULEA UR4, UR6, UR4, 0x18 ;  /* 0x0000000406047291 */ /* 0x001fe2000f8ec0ff */
[C---:B------:R-:W-:Y:S01]  /*0f30*/  LOP3.LUT R103, R13.reuse, 0x3, RZ, 0xc0, !PT ;  /* 0x000000030d677812 */ /* 0x040fe200078ec0ff */
[----:B------:R-:W-:Y:S01]  /*0f40*/  ULEA UR5, UR6, UR5, 0x18 ;  /* 0x0000000506057291 */ /* 0x000fe2000f8ec0ff */
[----:B------:R-:W-:-:S02]  /*0f50*/  ISETP.GT.AND P1, PT, R13, RZ, P0 ;  /* 0x000000ff0d00720c */ /* 0x000fc40000724270 */
[----:B------:R-:W-:Y:S02]  /*0f60*/  ISETP.GT.AND P2, PT, R12, RZ, P2 ;  /* 0x000000ff0c00720c */ /* 0x000fe40001744270 */
[----:B------:R-:W-:Y:S01]  /*0f70*/  LEA R107, R107, UR4, 0x3 ;  /* 0x000000046b6b7c11 */ /* 0x000fe2000f8e18ff */
[----:B------:R-:W-:Y:S01]  /*0f80*/  UMOV UR4, URZ ;  /* 0x000000ff00047c82 */ /* 0x000fe20008000000 */
[----:B------:R-:W-:Y:S02]  /*0f90*/  IADD3 R106, PT, PT, R97, 0x8, RZ ;  /* 0x00000008616a7810 */ /* 0x000fe40007ffe0ff */
[----:B------:R-:W-:Y:S01]  /*0fa0*/  LEA R7, R2, UR5, 0x9 ;  /* 0x0000000502077c11 */ /* 0x000fe2000f8e48ff */
[----:B------:R-:W-:-:S07]  /*0fb0*/  VIADD R107, R107, 0x80 ;  /* 0x000000806b6b7836 */ /* 0x000fce0000000000 */
.L_x_51:
[----:B------:R-:W0:Y:S01]  /*0fc0*/  LDCU UR7, c[0x0][0x3a4] ;  /* 0x00007480ff0777ac */ /* 0x000e220008000800 */
[----:B------:R-:W-:Y:S01]  /*0fd0*/  BSSY.RECONVERGENT B2, `(.L_x_30) ;  /* 0x00000cd000027945 */ /* 0x000fe20003800200 */
[----:B------:R-:W1:Y:S03]  /*0fe0*/  LDCU UR8, c[0x0][0x3a4] ;  /* 0x00007480ff0877ac */ /* 0x000e660008000800 */
[----:B------:R-:W-:Y:S05]  /*0ff0*/  @!P1 BRA `(.L_x_31) ;  /* 0x0000000c00289947 */ /* 0x000fea0003800000 */
[----:B------:R-:W2:Y:S01]  /*1000*/  LDCU UR5, c[0x0][0x3cc] ;  /* 0x00007980ff0577ac */ /* 0x000ea20008000800 */
[----:B------:R-:W-:Y:S01]  /*1010*/  ISETP.GE.U32.AND P0, PT, R13, 0x4, PT ;  /* 0x000000040d00780c */ /* 0x000fe20003f06070 */
[----:B------:R-:W-:Y:S02]  /*1020*/  VIADD R51, R0, UR4 ;  /* 0x0000000400337c36 */ /* 0x000fe40008000000 */
[----:B------:R-:W-:Y:S02]  /*1030*/  HFMA2 R72, -RZ, RZ, 0, 0 ;  /* 0x00000000ff487431 */ /* 0x000fe400000001ff */
[----:B--2---:R-:W-:-:S08]  /*1040*/  IMAD R8, R51, UR5, R100 ;  /* 0x0000000533087c24 */ /* 0x004fd0000f8e0264 */
[----:B------:R-:W-:Y:S05]  /*1050*/  @!P0 BRA `(.L_x_32) ;  /* 0x0000000800a88947 */ /* 0x000fea0003800000 */
[----:B------:R-:W-:Y:S01]  /*1060*/  IMAD.MOV R50, RZ, RZ, -R104 ;  /* 0x000000ffff327224 */ /* 0x000fe200078e0a68 */
[----:B------:R-:W-:Y:S04]  /*1070*/  BSSY.RECONVERGENT B1, `(.L_x_32) ;  /* 0x00000a8000017945 */ /* 0x000fe80003800200 */
[----:B------:R-:W-:Y:S01]  /*1080*/  BSSY.RELIABLE B0, `(.L_x_33) ;  /* 0x000008b000007945 */ /* 0x000fe20003800100 */
[----:B------:R-:W-:Y:S01]  /*1090*/  IMAD.MOV.U32 R118, RZ, RZ, RZ ;  /* 0x000000ffff767224 */ /* 0x000fe200078e00ff */
[----:B------:R-:W-:Y:S01]  /*10a0*/  MOV R119, R107 ;  /* 0x0000006b00777202 */ /* 0x000fe20000000f00 */
[----:B------:R-:W-:Y:S01]  /*10b0*/  IMAD.MOV.U32 R120, RZ, RZ, R105 ;  /* 0x000000ffff787224 */ /* 0x000fe200078e0069 */
[----:B------:R-:W-:-:S13]  /*10c0*/  ISETP.GE.AND P0, PT, R50, RZ, PT ;  /* 0x000000ff3200720c */ /* 0x000fda0003f06270 */
[----:B------:R-:W-:Y:S05]  /*10d0*/  @P0 BRA `(.L_x_34) ;  /* 0x0000000800140947 */ /* 0x000fea0003800000 */
[----:B------:R-:W-:Y:S01]  /*10e0*/  IMAD.MOV R50, RZ, RZ, -R120 ;  /* 0x000000ffff327224 */ /* 0x000fe200078e0a78 */
[----:B------:R-:W-:-:S04]  /*10f0*/  PLOP3.LUT P0, PT, PT, PT, PT, 0x80, 0x8 ;  /* 0x000000000008781c */ /* 0x000fc80003f0f070 */
[----:B------:R-:W-:-:S13]  /*1100*/  ISETP.GT.AND P3, PT, R50, 0xc, PT ;  /* 0x0000000c3200780c */ /* 0x000fda0003f64270 */
[----:B------:R-:W-:Y:S05]  /*1110*/  @!P3 BRA `(.L_x_35) ;  /* 0x00000004003cb947 */ /* 0x000fea0003800000 */
[----:B------:R-:W-:Y:S01]  /*1120*/  BSSY.RECONVERGENT B3, `(.L_x_36) ;  /* 0x000004d000037945 */ /* 0x000fe20003800200 */
[----:B------:R-:W-:Y:S02]  /*1130*/  PLOP3.LUT P0, PT, PT, PT, PT, 0x8, 0x80 ;  /* 0x000000000080781c */ /* 0x000fe40003f0e170 */
[----:B------:R-:W-:-:S11]  /*1140*/  LOP3.LUT R104, R13, 0x7ffffffc, RZ, 0xc0, !PT ;  /* 0x7ffffffc0d687812 */ /* 0x000fd600078ec0ff */
.L_x_37:
[----:B------:R-:W2:Y:S01]  /*1150*/  LDC.64 R50, c[0x0][0x388] ;  /* 0x0000e200ff327b82 */ /* 0x000ea20000000a00 */
[----:B------:R-:W-:-:S05]  /*1160*/  IADD3 R53, PT, PT, R99, R118, RZ ;  /* 0x0000007663357210 */ /* 0x000fca0007ffe0ff */
[----:B0-----:R-:W-:-:S04]  /*1170*/  IMAD R53, R53, UR7, R8 ;  /* 0x0000000735357c24 */ /* 0x001fc8000f8e0208 */
[----:B------:R-:W-:-:S04]  /*1180*/  VIADD R69, R53, UR7 ;  /* 0x0000000735457c36 */ /* 0x000fc80008000000 */
[----:B--2---:R-:W-:-:S04]  /*1190*/  IMAD.WIDE.U32 R62, R69, 0x8, R50 ;  /* 0x00000008453e7825 */ /* 0x004fc800078e0032 */
[----:B------:R-:W-:Y:S02]  /*11a0*/  IMAD.WIDE.U32 R66, R53, 0x8, R50 ;  /* 0x0000000835427825 */ /* 0x000fe400078e0032 */
[----:B------:R-:W2:Y:S04]  /*11b0*/  LDG.E.64 R62, desc[UR10][R62.64] ;  /* 0x0000000a3e3e7981 */ /* 0x000ea8000c1e1b00 */
[----:B------:R-:W3:Y:S01]  /*11c0*/  LDG.E.64 R66, desc[UR10][R66.64] ;  /* 0x0000000a42427981 */ /* 0x000ee2000c1e1b00 */
[C-C-:B------:R-:W-:Y:S02]  /*11d0*/  IADD3 R53, PT, PT, R99.reuse, 0x4, R118.reuse ;  /* 0x0000000463357810 */ /* 0x140fe40007ffe076 */
[C-C-:B------:R-:W-:Y:S02]  /*11e0*/  IADD3 R71, PT, PT, R99.reuse, 0x8, R118.reuse ;  /* 0x0000000863477810 */ /* 0x140fe40007ffe076 */
[----:B------:R-:W-:Y:S01]  /*11f0*/  IADD3 R73, PT, PT, R99, 0xc, R118 ;  /* 0x0000000c63497810 */ /* 0x000fe20007ffe076 */
[----:B------:R-:W-:-:S02]  /*1200*/  IMAD R53, R53, UR7, R8 ;  /* 0x0000000735357c24 */ /* 0x000fc4000f8e0208 */
[--C-:B------:R-:W-:Y:S02]  /*1210*/  IMAD R71, R71, UR7, R8.reuse ;  /* 0x0000000747477c24 */ /* 0x100fe4000f8e0208 */
[----:B------:R-:W-:Y:S02]  /*1220*/  IMAD R77, R73, UR7, R8 ;  /* 0x00000007494d7c24 */ /* 0x000fe4000f8e0208 */
[----:B------:R-:W-:Y:S01]  /*1230*/  VIADD R111, R53, UR7 ;  /* 0x00000007356f7c36 */ /* 0x000fe20008000000 */
[----:B------:R-:W-:Y:S01]  /*1240*/  IADD3 R73, PT, PT, R71, UR7, RZ ;  /* 0x0000000747497c10 */ /* 0x000fe2000fffe0ff */
[----:B------:R-:W-:Y:S02]  /*1250*/  VIADD R115, R77, UR7 ;  /* 0x000000074d737c36 */ /* 0x000fe40008000000 */
[----:B------:R-:W-:Y:S01]  /*1260*/  VIADD R69, R69, UR7 ;  /* 0x0000000745457c36 */ /* 0x000fe20008000000 */
[----:B------:R-:W-:Y:S01]  /*1270*/  IADD3 R109, PT, PT, R111, UR7, RZ ;  /* 0x000000076f6d7c10 */ /* 0x000fe2000fffe0ff */
[----:B------:R-:W-:-:S02]  /*1280*/  VIADD R125, R115, UR7 ;  /* 0x00000007737d7c36 */ /* 0x000fc40008000000 */
[----:B------:R-:W-:Y:S02]  /*1290*/  VIADD R123, R73, UR7 ;  /* 0x00000007497b7c36 */ /* 0x000fe40008000000 */
[----:B------:R-:W-:Y:S01]  /*12a0*/  IMAD.WIDE.U32 R112, R53, 0x8, R50 ;  /* 0x0000000835707825 */ /* 0x000fe200078e0032 */
[----:B------:R-:W-:-:S03]  /*12b0*/  IADD3 R121, PT, PT, R125, UR7, RZ ;  /* 0x000000077d797c10 */ /* 0x000fc6000fffe0ff */
[--C-:B------:R-:W-:Y:S02]  /*12c0*/  IMAD.WIDE.U32 R74, R71, 0x8, R50.reuse ;  /* 0x00000008474a7825 */ /* 0x100fe400078e0032 */
[----:B------:R-:W4:Y:S02]  /*12d0*/  LDG.E.64 R112, desc[UR10][R112.64] ;  /* 0x0000000a70707981 */ /* 0x000f24000c1e1b00 */
[--C-:B------:R-:W-:Y:S02]  /*12e0*/  IMAD.WIDE.U32 R52, R77, 0x8, R50.reuse ;  /* 0x000000084d347825 */ /* 0x100fe400078e0032 */
[----:B------:R-:W5:Y:S02]  /*12f0*/  LDG.E.64 R74, desc[UR10][R74.64] ;  /* 0x0000000a4a4a7981 */ /* 0x000f64000c1e1b00 */
[----:B------:R-:W-:Y:S02]  /*1300*/  VIADD R77, R109, UR7 ;  /* 0x000000076d4d7c36 */ /* 0x000fe40008000000 */
[----:B------:R-:W-:Y:S01]  /*1310*/  VIADD R71, R123, UR7 ;  /* 0x000000077b477c36 */ /* 0x000fe20008000000 */
[----:B------:R-:W5:Y:S01]  /*1320*/  LDG.E.64 R52, desc[UR10][R52.64] ;  /* 0x0000000a34347981 */ /* 0x000f62000c1e1b00 */
[----:B------:R-:W-:-:S04]  /*1330*/  IMAD.WIDE.U32 R116, R69, 0x8, R50 ;  /* 0x0000000845747825 */ /* 0x000fc800078e0032 */
[--C-:B------:R-:W-:Y:S02]  /*1340*/  IMAD.WIDE.U32 R110, R111, 0x8, R50.reuse ;  /* 0x000000086f6e7825 */ /* 0x100fe400078e0032 */
[----:B------:R-:W5:Y:S02]  /*1350*/  LDG.E.64 R116, desc[UR10][R116.64] ;  /* 0x0000000a74747981 */ /* 0x000f64000c1e1b00 */
[--C-:B------:R-:W-:Y:S02]  /*1360*/  IMAD.WIDE.U32 R72, R73, 0x8, R50.reuse ;  /* 0x0000000849487825 */ /* 0x100fe400078e0032 */
[----:B------:R-:W5:Y:S02]  /*1370*/  LDG.E.64 R110, desc[UR10][R110.64] ;  /* 0x0000000a6e6e7981 */ /* 0x000f64000c1e1b00 */
[--C-:B------:R-:W-:Y:S02]  /*1380*/  IMAD.WIDE.U32 R108, R109, 0x8, R50.reuse ;  /* 0x000000086d6c7825 */ /* 0x100fe400078e0032 */
[----:B------:R-:W5:Y:S02]  /*1390*/  LDG.E.64 R72, desc[UR10][R72.64] ;  /* 0x0000000a48487981 */ /* 0x000f64000c1e1b00 */
[----:B------:R-:W-:-:S02]  /*13a0*/  IMAD.WIDE.U32 R76, R77, 0x8, R50 ;  /* 0x000000084d4c7825 */ /* 0x000fc400078e0032 */
[----:B------:R-:W5:Y:S02]  /*13b0*/  LDG.E.64 R108, desc[UR10][R108.64] ;  /* 0x0000000a6c6c7981 */ /* 0x000f64000c1e1b00 */
[--C-:B------:R-:W-:Y:S02]  /*13c0*/  IMAD.WIDE.U32 R70, R71, 0x8, R50.reuse ;  /* 0x0000000847467825 */ /* 0x100fe400078e0032 */
[----:B------:R-:W5:Y:S04]  /*13d0*/  LDG.E.64 R76, desc[UR10][R76.64] ;  /* 0x0000000a4c4c7981 */ /* 0x000f68000c1e1b00 */
[----:B------:R-:W5:Y:S04]  /*13e0*/  LDG.E.64 R70, desc[UR10][R70.64] ;  /* 0x0000000a46467981 */ /* 0x000f68000c1e1b00 */
[----:B--2---:R0:W-:Y:S04]  /*13f0*/  STS.64 [R119+-0x40], R62 ;  /* 0xffffc03e77007388 */ /* 0x0041e80000000a00 */
[----:B---3--:R2:W-:Y:S01]  /*1400*/  STS.64 [R119+-0x80], R66 ;  /* 0xffff804277007388 */ /* 0x0085e20000000a00 */
[----:B0-----:R-:W-:Y:S01]  /*1410*/  IMAD.WIDE.U32 R62, R115, 0x8, R50 ;  /* 0x00000008733e7825 */ /* 0x001fe200078e0032 */
[----:B------:R-:W-:-:S03]  /*1420*/  IADD3 R115, PT, PT, R69, UR7, RZ ;  /* 0x0000000745737c10 */ /* 0x000fc6000fffe0ff */
[--C-:B--2---:R-:W-:Y:S02]  /*1430*/  IMAD.WIDE.U32 R66, R123, 0x8, R50.reuse ;  /* 0x000000087b427825 */ /* 0x104fe400078e0032 */
[----:B------:R-:W2:Y:S02]  /*1440*/  LDG.E.64 R62, desc[UR10][R62.64] ;  /* 0x0000000a3e3e7981 */ /* 0x000ea4000c1e1b00 */
[--C-:B------:R-:W-:Y:S02]  /*1450*/  IMAD.WIDE.U32 R68, R125, 0x8, R50.reuse ;  /* 0x000000087d447825 */ /* 0x100fe400078e0032 */
[----:B------:R-:W3:Y:S02]  /*1460*/  LDG.E.64 R66, desc[UR10][R66.64] ;  /* 0x0000000a42427981 */ /* 0x000ee4000c1e1b00 */
[--C-:B------:R-:W-:Y:S02]  /*1470*/  IMAD.WIDE.U32 R114, R115, 0x8, R50.reuse ;  /* 0x0000000873727825 */ /* 0x100fe400078e0032 */
[----:B------:R-:W3:Y:S02]  /*1480*/  LDG.E.64 R68, desc[UR10][R68.64] ;  /* 0x0000000a44447981 */ /* 0x000ee4000c1e1b00 */
[----:B------:R-:W-:-:S02]  /*1490*/  IMAD.WIDE.U32 R50, R121, 0x8, R50 ;  /* 0x0000000879327825 */ /* 0x000fc400078e0032 */
[----:B------:R-:W3:Y:S04]  /*14a0*/  LDG.E.64 R114, desc[UR10][R114.64] ;  /* 0x0000000a72727981 */ /* 0x000ee8000c1e1b00 */
[----:B------:R-:W3:Y:S01]  /*14b0*/  LDG.E.64 R50, desc[UR10][R50.64] ;  /* 0x0000000a32327981 */ /* 0x000ee2000c1e1b00 */
[----:B------:R-:W-:-:S05]  /*14c0*/  VIADD R120, R120, 0x10 ;  /* 0x0000001078787836 */ /* 0x000fca0000000000 */
[----:B------:R-:W-:Y:S01]  /*14d0*/  ISETP.GE.AND P3, PT, R120, -0xc, PT ;  /* 0xfffffff47800780c */ /* 0x000fe20003f66270 */
[----:B----4-:R-:W-:Y:S01]  /*14e0*/  STS.64 [R119+0x80], R112 ;  /* 0x0000807077007388 */ /* 0x010fe20000000a00 */
[----:B------:R-:W-:-:S03]  /*14f0*/  VIADD R118, R118, 0x10 ;  /* 0x0000001076767836 */ /* 0x000fc60000000000 */
[----:B-----5:R-:W-:Y:S04]  /*1500*/  STS.64 [R119+0x180], R74 ;  /* 0x0001804a77007388 */ /* 0x020fe80000000a00 */
        /* <DEDUP_REMOVED lines=8> */
[----:B---3--:R-:W-:Y:S04]  /*1590*/  STS.64 [R119+0x200], R66 ;  /* 0x0002004277007388 */ /* 0x008fe80000000a00 */
[----:B------:R-:W-:Y:S04]  /*15a0*/  STS.64 [R119+0x300], R68 ;  /* 0x0003004477007388 */ /* 0x000fe80000000a00 */
[----:B------:R-:W-:Y:S04]  /*15b0*/  STS.64 [R119+0x40], R114 ;  /* 0x0000407277007388 */ /* 0x000fe80000000a00 */
[----:B------:R0:W-:Y:S02]  /*15c0*/  STS.64 [R119+0x340], R50 ;  /* 0x0003403277007388 */ /* 0x0001e40000000a00 */
[----:B0-----:R-:W-:Y:S01]  /*15d0*/  IADD3 R119, PT, PT, R119, 0x400, RZ ;  /* 0x0000040077777810 */ /* 0x001fe20007ffe0ff */
[----:B------:R-:W-:Y:S06]  /*15e0*/  @!P3 BRA `(.L_x_37) ;  /* 0xfffffff800d8b947 */ /* 0x000fec000383ffff */
[----:B-1----:R-:W-:Y:S05]  /*15f0*/  BSYNC.RECONVERGENT B3 ;  /* 0x0000000000037941 */ /* 0x002fea0003800200 */
.L_x_36:
[----:B------:R-:W-:-:S07]  /*1600*/  IMAD.MOV.U32 R72, RZ, RZ, R104 ;  /* 0x000000ffff487224 */ /* 0x000fce00078e0068 */
.L_x_35:
[----:B------:R-:W-:Y:S01]  /*1610*/  IMAD.MOV R50, RZ, RZ, -R120 ;  /* 0x000000ffff327224 */ /* 0x000fe200078e0a78 */
[----:B------:R-:W-:Y:S04]  /*1620*/  BSSY.RECONVERGENT B3, `(.L_x_38) ;  /* 0x000002d000037945 */ /* 0x000fe80003800200 */
[----:B------:R-:W-:-:S13]  /*1630*/  ISETP.GT.AND P3, PT, R50, 0x4, PT ;  /* 0x000000043200780c */ /* 0x000fda0003f64270 */
[----:B------:R-:W-:Y:S05]  /*1640*/  @!P3 BRA `(.L_x_39) ;  /* 0x0000000000a8b947 */ /* 0x000fea0003800000 */
[----:B------:R-:W2:Y:S01]  /*1650*/  LDCU UR5, c[0x0][0x3a4] ;  /* 0x00007480ff0577ac */ /* 0x000ea20008000800 */
[----:B------:R-:W3:Y:S01]  /*1660*/  LDC.64 R50, c[0x0][0x388] ;  /* 0x0000e200ff327b82 */ /* 0x000ee20000000a00 */
[C---:B------:R-:W-:Y:S02]  /*1670*/  IADD3 R53, PT, PT, R99.reuse, R118, RZ ;  /* 0x0000007663357210 */ /* 0x040fe40007ffe0ff */
[----:B------:R-:W-:-:S03]  /*1680*/  IADD3 R63, PT, PT, R99, 0x4, R118 ;  /* 0x00000004633f7810 */ /* 0x000fc60007ffe076 */
[--C-:B--2---:R-:W-:Y:S02]  /*1690*/  IMAD R53, R53, UR5, R8.reuse ;  /* 0x0000000535357c24 */ /* 0x104fe4000f8e0208 */
[----:B------:R-:W-:Y:S02]  /*16a0*/  IMAD R63, R63, UR5, R8 ;  /* 0x000000053f3f7c24 */ /* 0x000fe4000f8e0208 */
[----:B------:R-:W-:Y:S02]  /*16b0*/  VIADD R73, R53, UR5 ;  /* 0x0000000535497c36 */ /* 0x000fe40008000000 */
[----:B------:R-:W-:Y:S02]  /*16c0*/  VIADD R77, R63, UR5 ;  /* 0x000000053f4d7c36 */ /* 0x000fe40008000000 */
[----:B---3--:R-:W-:Y:S01]  /*16d0*/  IMAD.WIDE.U32 R74, R53, 0x8, R50 ;  /* 0x00000008354a7825 */ /* 0x008fe200078e0032 */
[----:B------:R-:W-:-:S03]  /*16e0*/  IADD3 R71, PT, PT, R73, UR5, RZ ;  /* 0x0000000549477c10 */ /* 0x000fc6000fffe0ff */
[----:B------:R-:W-:Y:S02]  /*16f0*/  VIADD R109, R77, UR5 ;  /* 0x000000054d6d7c36 */ /* 0x000fe40008000000 */
[----:B------:R-:W-:Y:S01]  /*1700*/  VIADD R69, R71, UR5 ;  /* 0x0000000547457c36 */ /* 0x000fe20008000000 */
[----:B------:R-:W2:Y:S01]  /*1710*/  LDG.E.64 R74, desc[UR10][R74.64] ;  /* 0x0000000a4a4a7981 */ /* 0x000ea2000c1e1b00 */
[----:B------:R-:W-:Y:S01]  /*1720*/  IMAD.WIDE.U32 R66, R63, 0x8, R50 ;  /* 0x000000083f427825 */ /* 0x000fe200078e0032 */
[----:B------:R-:W-:-:S03]  /*1730*/  IADD3 R111, PT, PT, R109, UR5, RZ ;  /* 0x000000056d6f7c10 */ /* 0x000fc6000fffe0ff */
[--C-:B------:R-:W-:Y:S02]  /*1740*/  IMAD.WIDE.U32 R72, R73, 0x8, R50.reuse ;  /* 0x0000000849487825 */ /* 0x100fe400078e0032 */
[----:B------:R-:W3:Y:S02]  /*1750*/  LDG.E.64 R66, desc[UR10][R66.64] ;  /* 0x0000000a42427981 */ /* 0x000ee4000c1e1b00 */
[--C-:B------:R-:W-:Y:S02]  /*1760*/  IMAD.WIDE.U32 R52, R77, 0x8, R50.reuse ;  /* 0x000000084d347825 */ /* 0x100fe400078e0032 */
[----:B------:R-:W4:Y:S02]  /*1770*/  LDG.E.64 R72, desc[UR10][R72.64] ;  /* 0x0000000a48487981 */ /* 0x000f24000c1e1b00 */
[--C-:B------:R-:W-:Y:S02]  /*1780*/  IMAD.WIDE.U32 R70, R71, 0x8, R50.reuse ;  /* 0x0000000847467825 */ /* 0x100fe400078e0032 */
[----:B------:R-:W5:Y:S02]  /*1790*/  LDG.E.64 R52, desc[UR10][R52.64] ;  /* 0x0000000a34347981 */ /* 0x000f64000c1e1b00 */
[----:B------:R-:W-:-:S02]  /*17a0*/  IMAD.WIDE.U32 R62, R109, 0x8, R50 ;  /* 0x000000086d3e7825 */ /* 0x000fc400078e0032 */
[----:B------:R-:W5:Y:S02]  /*17b0*/  LDG.E.64 R70, desc[UR10][R70.64] ;  /* 0x0000000a46467981 */ /* 0x000f64000c1e1b00 */
[--C-:B------:R-:W-:Y:S02]  /*17c0*/  IMAD.WIDE.U32 R68, R69, 0x8, R50.reuse ;  /* 0x0000000845447825 */ /* 0x100fe400078e0032 */
[----:B------:R-:W5:Y:S02]  /*17d0*/  LDG.E.64 R62, desc[UR10][R62.64] ;  /* 0x0000000a3e3e7981 */ /* 0x000f64000c1e1b00 */
[----:B------:R-:W-:Y:S02]  /*17e0*/  IMAD.WIDE.U32 R50, R111, 0x8, R50 ;  /* 0x000000086f327825 */ /* 0x000fe400078e0032 */
[----:B------:R-:W5:Y:S04]  /*17f0*/  LDG.E.64 R68, desc[UR10][R68.64] ;  /* 0x0000000a44447981 */ /* 0x000f68000c1e1b00 */
[----:B------:R-:W5:Y:S01]  /*1800*/  LDG.E.64 R50, desc[UR10][R50.64] ;  /* 0x0000000a32327981 */ /* 0x000f62000c1e1b00 */
[----:B------:R-:W-:Y:S01]  /*1810*/  LOP3.LUT R104, R13, 0x7ffffffc, RZ, 0xc0, !PT ;  /* 0x7ffffffc0d687812 */ /* 0x000fe200078ec0ff */
[----:B------:R-:W-:Y:S01]  /*1820*/  VIADD R120, R120, 0x8 ;  /* 0x0000000878787836 */ /* 0x000fe20000000000 */
[----:B------:R-:W-:Y:S01]  /*1830*/  PLOP3.LUT P0, PT, PT, PT, PT, 0x8, 0x80 ;  /* 0x000000000080781c */ /* 0x000fe20003f0e170 */
[----:B------:R-:W-:Y:S01]  /*1840*/  VIADD R118, R118, 0x8 ;  /* 0x0000000876767836 */ /* 0x000fe20000000000 */
[----:B--2---:R-:W-:Y:S04]  /*1850*/  STS.64 [R119+-0x80], R74 ;  /* 0xffff804a77007388 */ /* 0x004fe80000000a00 */
[----:B---3--:R-:W-:Y:S04]  /*1860*/  STS.64 [R119+0x80], R66 ;  /* 0x0000804277007388 */ /* 0x008fe80000000a00 */
[----:B----4-:R2:W-:Y:S04]  /*1870*/  STS.64 [R119+-0x40], R72 ;  /* 0xffffc04877007388 */ /* 0x0105e80000000a00 */
[----:B-----5:R-:W-:Y:S04]  /*1880*/  STS.64 [R119+0xc0], R52 ;  /* 0x0000c03477007388 */ /* 0x020fe80000000a00 */
[----:B------:R-:W-:Y:S04]  /*1890*/  STS.64 [R119], R70 ;  /* 0x0000004677007388 */ /* 0x000fe80000000a00 */
[----:B------:R-:W-:Y:S01]  /*18a0*/  STS.64 [R119+0x100], R62 ;  /* 0x0001003e77007388 */ /* 0x000fe20000000a00 */
[----:B--2---:R-:W-:-:S03]  /*18b0*/  MOV R72, R104 ;  /* 0x0000006800487202 */ /* 0x004fc60000000f00 */
[----:B------:R-:W-:Y:S04]  /*18c0*/  STS.64 [R119+0x40], R68 ;  /* 0x0000404477007388 */ /* 0x000fe80000000a00 */
[----:B------:R2:W-:Y:S02]  /*18d0*/  STS.64 [R119+0x140], R50 ;  /* 0x0001403277007388 */ /* 0x0005e40000000a00 */
[----:B--2---:R-:W-:-:S07]  /*18e0*/  VIADD R119, R119, 0x200 ;  /* 0x0000020077777836 */ /* 0x004fce0000000000 */
.L_x_39:
[----:B01----:R-:W-:Y:S05]  /*18f0*/  BSYNC.RECONVERGENT B3 ;  /* 0x0000000000037941 */ /* 0x003fea0003800200 */
.L_x_38:
[----:B------:R-:W-:-:S13]  /*1900*/  ISETP.NE.OR P0, PT, R120, RZ, P0 ;  /* 0x000000ff7800720c */ /* 0x000fda0000705670 */
[----:B------:R-:W-:Y:S05]  /*1910*/  @!P0 BREAK.RELIABLE B0 ;  /* 0x0000000000008942 */ /* 0x000fea0003800100 */
[----:B------:R-:W-:Y:S05]  /*1920*/  @!P0 BRA `(.L_x_40) ;  /* 0x0000000000708947 */ /* 0x000fea0003800000 */
.L_x_34:
[----:B01----:R-:W-:Y:S05]  /*1930*/  BSYNC.RELIABLE B0 ;  /* 0x0000000000007941 */ /* 0x003fea0003800100 */
.L_x_33:
[----:B------:R-:W-:Y:S01]  /*1940*/  BSSY.RECONVERGENT B0, `(.L_x_41) ;  /* 0x0000019000007945 */ /* 0x000fe20003800200 */
[----:B------:R-:W-:-:S07]  /*1950*/  LOP3.LUT R104, R13, 0x7ffffffc, RZ, 0xc0, !PT ;  /* 0x7ffffffc0d687812 */ /* 0x000fce00078ec0ff */
.L_x_42:
[----:B------:R-:W0:Y:S01]  /*1960*/  LDC.64 R52, c[0x0][0x388] ;  /* 0x0000e200ff347b82 */ /* 0x000e220000000a00 */
[----:B------:R-:W-:-:S04]  /*1970*/  IMAD.IADD R51, R99, 0x1, R118 ;  /* 0x0000000163337824 */ /* 0x000fc800078e0276 */
[----:B------:R-:W-:-:S05]  /*1980*/  IMAD R51, R51, UR8, R8 ;  /* 0x0000000833337c24 */ /* 0x000fca000f8e0208 */
[----:B------:R-:W-:-:S05]  /*1990*/  IADD3 R63, PT, PT, R51, UR8, RZ ;  /* 0x00000008333f7c10 */ /* 0x000fca000fffe0ff */
[----:B------:R-:W-:-:S04]  /*19a0*/  VIADD R69, R63, UR8 ;  /* 0x000000083f457c36 */ /* 0x000fc80008000000 */
[----:B------:R-:W-:Y:S02]  /*19b0*/  VIADD R71, R69, UR8 ;  /* 0x0000000845477c36 */ /* 0x000fe40008000000 */
        /* <DEDUP_REMOVED lines=8> */
[----:B------:R-:W-:-:S04]  /*1a40*/  IADD3 R120, PT, PT, R120, 0x4, RZ ;  /* 0x0000000478787810 */ /* 0x000fc80007ffe0ff */
[----:B------:R-:W-:Y:S01]  /*1a50*/  ISETP.NE.AND P0, PT, R120, RZ, PT ;  /* 0x000000ff7800720c */ /* 0x000fe20003f05270 */
[----:B------:R-:W-:Y:S01]  /*1a60*/  VIADD R118, R118, 0x4 ;  /* 0x0000000476767836 */ /* 0x000fe20000000000 */
[----:B--2---:R-:W-:Y:S04]  /*1a70*/  STS.64 [R119+-0x80], R66 ;  /* 0xffff804277007388 */ /* 0x004fe80000000a00 */
[----:B---3--:R-:W-:Y:S04]  /*1a80*/  STS.64 [R119+-0x40], R62 ;  /* 0xffffc03e77007388 */ /* 0x008fe80000000a00 */
[----:B----4-:R-:W-:Y:S04]  /*1a90*/  STS.64 [R119], R50 ;  /* 0x0000003277007388 */ /* 0x010fe80000000a00 */
[----:B-----5:R0:W-:Y:S02]  /*1aa0*/  STS.64 [R119+0x40], R52 ;  /* 0x0000403477007388 */ /* 0x0201e40000000a00 */
[----:B0-----:R-:W-:Y:S01]  /*1ab0*/  VIADD R119, R119, 0x100 ;  /* 0x0000010077777836 */ /* 0x001fe20000000000 */
[----:B------:R-:W-:Y:S06]  /*1ac0*/  @P0 BRA `(.L_x_42) ;  /* 0xfffffffc00a40947 */ /* 0x000fec000383ffff */
[----:B------:R-:W-:Y:S05]  /*1ad0*/  BSYNC.RECONVERGENT B0 ;  /* 0x0000000000007941 */ /* 0x000fea0003800200 */
.L_x_41:
[----:B------:R-:W-:-:S07]  /*1ae0*/  MOV R72, R104 ;  /* 0x0000006800487202 */ /* 0x000fce0000000f00 */
.L_x_40:
[----:B------:R-:W-:Y:S05]  /*1af0*/  BSYNC.RECONVERGENT B1 ;  /* 0x0000000000017941 */ /* 0x000fea0003800200 */
.L_x_32:
[----:B------:R-:W-:-:S13]  /*1b00*/  ISETP.NE.AND P0, PT, R103, RZ, PT ;  /* 0x000000ff6700720c */ /* 0x000fda0003f05270 */
[----:B------:R-:W-:Y:S05]  /*1b10*/  @!P0 BRA `(.L_x_31) ;  /* 0x0000000000608947 */ /* 0x000fea0003800000 */
[----:B------:R-:W2:Y:S01]  /*1b20*/  LDC.64 R50, c[0x0][0x388] ;  /* 0x0000e200ff327b82 */ /* 0x000ea20000000a00 */
[----:B------:R-:W3:Y:S01]  /*1b30*/  LDCU UR9, c[0x0][0x3a4] ;  /* 0x00007480ff0977ac */ /* 0x000ee20008000800 */
[----:B------:R-:W-:-:S04]  /*1b40*/  IMAD.IADD R53, R99, 0x1, R72 ;  /* 0x0000000163357824 */ /* 0x000fc800078e0248 */
[----:B---3--:R-:W-:-:S04]  /*1b50*/  IMAD R67, R53, UR9, R8 ;  /* 0x0000000935437c24 */ /* 0x008fc8000f8e0208 */
[----:B--2---:R-:W-:-:S06]  /*1b60*/  IMAD.WIDE.U32 R52, R67, 0x8, R50 ;  /* 0x0000000843347825 */ /* 0x004fcc00078e0032 */
[----:B------:R-:W2:Y:S01]  /*1b70*/  LDG.E.64 R52, desc[UR10][R52.64] ;  /* 0x0000000a34347981 */ /* 0x000ea2000c1e1b00 */
[----:B------:R-:W3:Y:S01]  /*1b80*/  S2UR UR6, SR_CgaCtaId ;  /* 0x00000000000679c3 */ /* 0x000ee20000008800 */
[----:B------:R-:W-:Y:S01]  /*1b90*/  UMOV UR5, 0x400 ;  /* 0x0000040000057882 */ /* 0x000fe20000000000 */
[----:B------:R-:W-:Y:S01]  /*1ba0*/  IMAD R8, R72, 0x8, R2 ;  /* 0x0000000848087824 */ /* 0x000fe200078e0202 */
[----:B------:R-:W-:Y:S01]  /*1bb0*/  ISETP.NE.AND P0, PT, R103, 0x1, PT ;  /* 0x000000016700780c */ /* 0x000fe20003f05270 */
[----:B---3--:R-:W-:-:S06]  /*1bc0*/  ULEA UR5, UR6, UR5, 0x18 ;  /* 0x0000000506057291 */ /* 0x008fcc000f8ec0ff */
[----:B------:R-:W-:-:S04]  /*1bd0*/  LEA R63, R0, UR5, 0x9 ;  /* 0x00000005003f7c11 */ /* 0x000fc8000f8e48ff */
[----:B------:R-:W-:-:S05]  /*1be0*/  LEA R69, R8, R63, 0x3 ;  /* 0x0000003f08457211 */ /* 0x000fca00078e18ff */
[----:B--2---:R2:W-:Y:S01]  /*1bf0*/  STS.64 [R69], R52 ;  /* 0x0000003445007388 */ /* 0x0045e20000000a00 */
[----:B------:R-:W-:Y:S05]  /*1c00*/  @!P0 BRA `(.L_x_31) ;  /* 0x0000000000248947 */ /* 0x000fea0003800000 */
[----:B------:R-:W-:Y:S01]  /*1c10*/  ISETP.NE.AND P0, PT, R103, 0x2, PT ;  /* 0x000000026700780c */ /* 0x000fe20003f05270 */
[----:B--2---:R-:W-:-:S12]  /*1c20*/  VIADD R53, R67, UR9 ;  /* 0x0000000943357c36 */ /* 0x004fd80008000000 */
[C---:B------:R-:W-:Y:S01]  /*1c30*/  @P0 IADD3 R63, PT, PT, R53.reuse, UR9, RZ ;  /* 0x00000009353f0c10 */ /* 0x040fe2000fffe0ff */
[----:B------:R-:W-:-:S04]  /*1c40*/  IMAD.WIDE.U32 R52, R53, 0x8, R50 ;  /* 0x0000000835347825 */ /* 0x000fc800078e0032 */
[----:B------:R-:W-:Y:S02]  /*1c50*/  @P0 IMAD.WIDE.U32 R50, R63, 0x8, R50 ;  /* 0x000000083f320825 */ /* 0x000fe400078e0032 */
[----:B------:R-:W2:Y:S04]  /*1c60*/  LDG.E.64 R52, desc[UR10][R52.64] ;  /* 0x0000000a34347981 */ /* 0x000ea8000c1e1b00 */
[----:B------:R-:W3:Y:S04]  /*1c70*/  @P0 LDG.E.64 R50, desc[UR10][R50.64] ;  /* 0x0000000a32320981 */ /* 0x000ee8000c1e1b00 */
[----:B--2---:R4:W-:Y:S04]  /*1c80*/  STS.64 [R69+0x40], R52 ;  /* 0x0000403445007388 */ /* 0x0049e80000000a00 */
[----:B---3--:R4:W-:Y:S02]  /*1c90*/  @P0 STS.64 [R69+0x80], R50 ;  /* 0x0000803245000388 */ /* 0x0089e40000000a00 */
.L_x_31:
[----:B01----:R-:W-:Y:S05]  /*1ca0*/  BSYNC.RECONVERGENT B2 ;  /* 0x0000000000027941 */ /* 0x003fea0003800200 */
.L_x_30:
[----:B------:R-:W-:Y:S05]  /*1cb0*/  WARPSYNC.ALL ;  /* 0x0000000000007948 */ /* 0x000fea0003800000 */
[----:B------:R-:W-:Y:S04]  /*1cc0*/  BSSY.RECONVERGENT B0, `(.L_x_43) ;  /* 0x000008a000007945 */ /* 0x000fe80003800200 */
[----:B------:R-:W-:Y:S05]  /*1cd0*/  @!P2 BRA `(.L_x_44) ;  /* 0x000000080020a947 */ /* 0x000fea0003800000 */
[----:B------:R-:W-:Y:S01]  /*1ce0*/  ISETP.GT.AND P0, PT, R12, RZ, PT ;  /* 0x000000ff0c00720c */ /* 0x000fe20003f04270 */
[----:B------:R-:W-:Y:S02]  /*1cf0*/  HFMA2 R77, -RZ, RZ, 0, 0 ;  /* 0x00000000ff4d7431 */ /* 0x000fe400000001ff */
[----:B------:R-:W-:-:S10]  /*1d00*/  VIADD R8, R2, UR4 ;  /* 0x0000000402087c36 */ /* 0x000fd40008000000 */
[----:B------:R-:W-:Y:S05]  /*1d10*/  @!P0 BRA `(.L_x_45) ;  /* 0x0000000400b88947 */ /* 0x000fea0003800000 */
[----:B----4-:R-:W-:Y:S01]  /*1d20*/  IMAD.IADD R50, R12, 0x1, -R77 ;  /* 0x000000010c327824 */ /* 0x010fe200078e0a4d */
[----:B------:R-:W-:-:S04]  /*1d30*/  PLOP3.LUT P0, PT, PT, PT, PT, 0x80, 0x8 ;  /* 0x000000000008781c */ /* 0x000fc80003f0f070 */
[----:B------:R-:W-:-:S13]  /*1d40*/  ISETP.GT.AND P3, PT, R50, 0x3, PT ;  /* 0x000000033200780c */ /* 0x000fda0003f64270 */
[----:B------:R-:W-:Y:S05]  /*1d50*/  @!P3 BRA `(.L_x_46) ;  /* 0x00000004000cb947 */ /* 0x000fea0003800000 */
[----:B------:R-:W-:Y:S01]  /*1d60*/  LOP3.LUT R51, R11, 0x8, RZ, 0xfc, !PT ;  /* 0x000000080b337812 */ /* 0x000fe200078efcff */
[----:B------:R-:W0:Y:S01]  /*1d70*/  LDCU UR6, c[0x0][0x3b0] ;  /* 0x00007600ff0677ac */ /* 0x000e220008000800 */
[----:B------:R-:W-:Y:S02]  /*1d80*/  PLOP3.LUT P0, PT, PT, PT, PT, 0x8, 0x80 ;  /* 0x000000000080781c */ /* 0x000fe40003f0e170 */
[----:B------:R-:W-:Y:S01]  /*1d90*/  ISETP.GE.AND P4, PT, R51, R98, PT ;  /* 0x000000623300720c */ /* 0x000fe20003f86270 */
[----:B------:R-:W1:Y:S01]  /*1da0*/  LDCU UR5, c[0x0][0x3a8] ;  /* 0x00007500ff0577ac */ /* 0x000e620008000800 */
[----:B------:R-:W-:-:S11]  /*1db0*/  IADD3 R76, PT, PT, R12, -0x3, RZ ;  /* 0xfffffffd0c4c7810 */ /* 0x000fd60007ffe0ff */
.L_x_47:
[----:B--2---:R-:W-:Y:S01]  /*1dc0*/  LOP3.LUT R53, R11, 0x8, RZ, 0xfc, !PT ;  /* 0x000000080b357812 */ /* 0x004fe200078efcff */
[----:B------:R-:W2:Y:S01]  /*1dd0*/  LDC.64 R50, c[0x0][0x390] ;  /* 0x0000e400ff327b82 */ /* 0x000ea20000000a00 */
[C---:B------:R-:W-:Y:S01]  /*1de0*/  IADD3 R109, PT, PT, R77.reuse, 0x1, RZ ;  /* 0x000000014d6d7810 */ /* 0x040fe20007ffe0ff */
[----:B------:R-:W-:Y:S01]  /*1df0*/  VIADD R110, R77, 0x2 ;  /* 0x000000024d6e7836 */ /* 0x000fe20000000000 */
[----:B------:R-:W-:Y:S01]  /*1e00*/  ISETP.GE.AND P3, PT, R53, R98, PT ;  /* 0x000000623500720c */ /* 0x000fe20003f66270 */
[----:B------:R-:W-:Y:S01]  /*1e10*/  IMAD.IADD R63, R5, 0x1, R77 ;  /* 0x00000001053f7824 */ /* 0x000fe200078e024d */
[----:B------:R-:W-:Y:S01]  /*1e20*/  IADD3 R108, PT, PT, R77, 0x3, RZ ;  /* 0x000000034d6c7810 */ /* 0x000fe20007ffe0ff */
[C---:B------:R-:W-:Y:S01]  /*1e30*/  IMAD.IADD R69, R5.reuse, 0x1, R109 ;  /* 0x0000000105457824 */ /* 0x040fe200078e026d */
[----:B------:R-:W-:Y:S01]  /*1e40*/  IADD3 R111, PT, PT, R5, R110, RZ ;  /* 0x0000006e056f7210 */ /* 0x000fe20007ffe0ff */
[----:B-1----:R-:W-:Y:S02]  /*1e50*/  IMAD R53, R97, UR5, R63 ;  /* 0x0000000561357c24 */ /* 0x002fe4000f8e023f */
[----:B------:R-:W-:-:S02]  /*1e60*/  IMAD.IADD R115, R5, 0x1, R108 ;  /* 0x0000000105737824 */ /* 0x000fc400078e026c */
[C---:B------:R-:W-:Y:S02]  /*1e70*/  @!P4 IMAD R63, R106.reuse, UR5, R63 ;  /* 0x000000056a3fcc24 */ /* 0x040fe4000f8e023f */
[C-C-:B------:R-:W-:Y:S02]  /*1e80*/  IMAD R67, R97.reuse, UR5, R69.reuse ;  /* 0x0000000561437c24 */ /* 0x140fe4000f8e0245 */
[C---:B------:R-:W-:Y:S02]  /*1e90*/  @!P3 IMAD R69, R106.reuse, UR5, R69 ;  /* 0x000000056a45bc24 */ /* 0x040fe4000f8e0245 */
[C-C-:B------:R-:W-:Y:S02]  /*1ea0*/  IMAD R71, R97.reuse, UR5, R111.reuse ;  /* 0x0000000561477c24 */ /* 0x140fe4000f8e026f */
[----:B------:R-:W-:Y:S02]  /*1eb0*/  @!P3 IMAD R111, R106, UR5, R111 ;  /* 0x000000056a6fbc24 */ /* 0x000fe4000f8e026f */
[----:B------:R-:W-:-:S02]  /*1ec0*/  IMAD R113, R97, UR5, R115 ;  /* 0x0000000561717c24 */ /* 0x000fc4000f8e0273 */
[--C-:B0-----:R-:W-:Y:S02]  /*1ed0*/  IMAD R53, R53, UR6, R8.reuse ;  /* 0x0000000635357c24 */ /* 0x101fe4000f8e0208 */
[--C-:B------:R-:W-:Y:S02]  /*1ee0*/  @!P4 IMAD R63, R63, UR6, R8.reuse ;  /* 0x000000063f3fcc24 */ /* 0x100fe4000f8e0208 */
[--C-:B------:R-:W-:Y:S02]  /*1ef0*/  IMAD R67, R67, UR6, R8.reuse ;  /* 0x0000000643437c24 */ /* 0x100fe4000f8e0208 */
[--C-:B------:R-:W-:Y:S02]  /*1f00*/  @!P3 IMAD R69, R69, UR6, R8.reuse ;  /* 0x000000064545bc24 */ /* 0x100fe4000f8e0208 */
[--C-:B------:R-:W-:Y:S02]  /*1f10*/  IMAD R71, R71, UR6, R8.reuse ;  /* 0x0000000647477c24 */ /* 0x100fe4000f8e0208 */
[----:B------:R-:W-:-:S02]  /*1f20*/  @!P3 IMAD R111, R111, UR6, R8 ;  /* 0x000000066f6fbc24 */ /* 0x000fc4000f8e0208 */
[----:B------:R-:W-:Y:S02]  /*1f30*/  @!P3 IMAD R115, R106, UR5, R115 ;  /* 0x000000056a73bc24 */ /* 0x000fe4000f8e0273 */
[----:B------:R-:W-:Y:S02]  /*1f40*/  IMAD R113, R113, UR6, R8 ;  /* 0x0000000671717c24 */ /* 0x000fe4000f8e0208 */
[----:B--2---:R-:W-:-:S04]  /*1f50*/  IMAD.WIDE.U32 R74, R53, 0x8, R50 ;  /* 0x00000008354a7825 */ /* 0x004fc800078e0032 */
[--C-:B------:R-:W-:Y:S02]  /*1f60*/  @!P4 IMAD.WIDE.U32 R72, R63, 0x8, R50.reuse ;  /* 0x000000083f48c825 */ /* 0x100fe400078e0032 */
[----:B------:R-:W2:Y:S02]  /*1f70*/  LDG.E.64 R74, desc[UR10][R74.64] ;  /* 0x0000000a4a4a7981 */ /* 0x000ea4000c1e1b00 */
[--C-:B------:R-:W-:Y:S02]  /*1f80*/  IMAD.WIDE.U32 R52, R67, 0x8, R50.reuse ;  /* 0x0000000843347825 */ /* 0x100fe400078e0032 */
[----:B------:R-:W3:Y:S02]  /*1f90*/  @!P4 LDG.E.64 R72, desc[UR10][R72.64] ;  /* 0x0000000a4848c981 */ /* 0x000ee4000c1e1b00 */
[--C-:B------:R-:W-:Y:S02]  /*1fa0*/  @!P3 IMAD.WIDE.U32 R62, R69, 0x8, R50.reuse ;  /* 0x00000008453eb825 */ /* 0x100fe400078e0032 */
[----:B------:R-:W4:Y:S02]  /*1fb0*/  LDG.E.64 R52, desc[UR10][R52.64] ;  /* 0x0000000a34347981 */ /* 0x000f24000c1e1b00 */
[----:B------:R-:W-:-:S02]  /*1fc0*/  IMAD.WIDE.U32 R66, R71, 0x8, R50 ;  /* 0x0000000847427825 */ /* 0x000fc400078e0032 */
[----:B------:R-:W5:Y:S02]  /*1fd0*/  @!P3 LDG.E.64 R62, desc[UR10][R62.64] ;  /* 0x0000000a3e3eb981 */ /* 0x000f64000c1e1b00 */
[----:B------:R-:W-:Y:S02]  /*1fe0*/  @!P3 IMAD.WIDE.U32 R68, R111, 0x8, R50 ;  /* 0x000000086f44b825 */ /* 0x000fe400078e0032 */
[----:B------:R-:W5:Y:S02]  /*1ff0*/  LDG.E.64 R66, desc[UR10][R66.64] ;  /* 0x0000000a42427981 */ /* 0x000f64000c1e1b00 */
[----:B------:R-:W-:Y:S02]  /*2000*/  @!P3 IMAD R115, R115, UR6, R8 ;  /* 0x000000067373bc24 */ /* 0x000fe4000f8e0208 */
[--C-:B------:R-:W-:Y:S01]  /*2010*/  IMAD.WIDE.U32 R70, R113, 0x8, R50.reuse ;  /* 0x0000000871467825 */ /* 0x100fe200078e0032 */
[----:B------:R-:W5:Y:S03]  /*2020*/  @!P3 LDG.E.64 R68, desc[UR10][R68.64] ;  /* 0x0000000a4444b981 */ /* 0x000f66000c1e1b00 */
[----:B------:R-:W-:-:S02]  /*2030*/  @!P3 IMAD.WIDE.U32 R50, R115, 0x8, R50 ;  /* 0x000000087332b825 */ /* 0x000fc400078e0032 */
[----:B------:R-:W5:Y:S04]  /*2040*/  LDG.E.64 R70, desc[UR10][R70.64] ;  /* 0x0000000a46467981 */ /* 0x000f68000c1e1b00 */
[----:B------:R-:W5:Y:S01]  /*2050*/  @!P3 LDG.E.64 R50, desc[UR10][R50.64] ;  /* 0x0000000a3232b981 */ /* 0x000f62000c1e1b00 */
[-C--:B------:R-:W-:Y:S01]  /*2060*/  LEA R112, R77, R0.reuse, 0x4 ;  /* 0x000000004d707211 */ /* 0x080fe200078e20ff */
[----:B------:R-:W-:Y:S01]  /*2070*/  IMAD R110, R110, 0x10, R0 ;  /* 0x000000106e6e7824 */ /* 0x000fe200078e0200 */
[----:B------:R-:W-:-:S03]  /*2080*/  LEA R108, R108, R0, 0x4 ;  /* 0x000000006c6c7211 */ /* 0x000fc600078e20ff */
[--C-:B------:R-:W-:Y:S01]  /*2090*/  IMAD R111, R112, 0x8, R7.reuse ;  /* 0x00000008706f7824 */ /* 0x100fe200078e0207 */
[----:B------:R-:W-:Y:S01]  /*20a0*/  LEA R112, R109, R0, 0x4 ;  /* 0x000000006d707211 */ /* 0x000fe200078e20ff */
[----:B------:R-:W-:Y:S01]  /*20b0*/  IMAD R115, R108, 0x8, R7 ;  /* 0x000000086c737824 */ /* 0x000fe200078e0207 */
[----:B------:R-:W-:-:S03]  /*20c0*/  LEA R113, R110, R7, 0x3 ;  /* 0x000000076e717211 */ /* 0x000fc600078e18ff */
[----:B------:R-:W-:Y:S01]  /*20d0*/  IMAD R109, R112, 0x8, R7 ;  /* 0x00000008706d7824 */ /* 0x000fe200078e0207 */
[----:B------:R-:W-:Y:S01]  /*20e0*/  IADD3 R77, PT, PT, R77, 0x4, RZ ;  /* 0x000000044d4d7810 */ /* 0x000fe20007ffe0ff */
[----:B--2---:R0:W-:Y:S04]  /*20f0*/  STS.64 [R111], R74 ;  /* 0x0000004a6f007388 */ /* 0x0041e80000000a00 */
[----:B---3--:R0:W-:Y:S04]  /*2100*/  @!P4 STS.64 [R111+0x40], R72 ;  /* 0x000040486f00c388 */ /* 0x0081e80000000a00 */
[----:B----4-:R0:W-:Y:S04]  /*2110*/  STS.64 [R109], R52 ;  /* 0x000000346d007388 */ /* 0x0101e80000000a00 */
[----:B-----5:R0:W-:Y:S04]  /*2120*/  @!P3 STS.64 [R109+0x40], R62 ;  /* 0x0000403e6d00b388 */ /* 0x0201e80000000a00 */
[----:B------:R0:W-:Y:S04]  /*2130*/  STS.64 [R113], R66 ;  /* 0x0000004271007388 */ /* 0x0001e80000000a00 */
[----:B------:R0:W-:Y:S04]  /*2140*/  @!P3 STS.64 [R113+0x40], R68 ;  /* 0x000040447100b388 */ /* 0x0001e80000000a00 */
[----:B------:R0:W-:Y:S04]  /*2150*/  STS.64 [R115], R70 ;  /* 0x0000004673007388 */ /* 0x0001e80000000a00 */
[----:B------:R0:W-:Y:S01]  /*2160*/  @!P3 STS.64 [R115+0x40], R50 ;  /* 0x000040327300b388 */ /* 0x0001e20000000a00 */
[----:B------:R-:W-:-:S13]  /*2170*/  ISETP.GE.AND P3, PT, R77, R76, PT ;  /* 0x0000004c4d00720c */ /* 0x000fda0003f66270 */
[----:B0-----:R-:W-:Y:S05]  /*2180*/  @!P3 BRA `(.L_x_47) ;  /* 0xfffffffc000cb947 */ /* 0x001fea000383ffff */
.L_x_46:
[----:B------:R-:W-:-:S05]  /*2190*/  IMAD.IADD R50, R12, 0x1, -R77 ;  /* 0x000000010c327824 */ /* 0x000fca00078e0a4d */
[----:B------:R-:W-:-:S13]  /*21a0*/  ISETP.GT.AND P3, PT, R50, 0x1, PT ;  /* 0x000000013200780c */ /* 0x000fda0003f64270 */
[----:B------:R-:W-:Y:S05]  /*21b0*/  @!P3 BRA `(.L_x_48) ;  /* 0x000000000088b947 */ /* 0x000fea0003800000 */
[----:B------:R-:W0:Y:S01]  /*21c0*/  LDCU UR5, c[0x0][0x3a8] ;  /* 0x00007500ff0577ac */ /* 0x000e220008000800 */
[----:B------:R-:W-:Y:S01]  /*21d0*/  LOP3.LUT R51, R11, 0x8, RZ, 0xfc, !PT ;  /* 0x000000080b337812 */ /* 0x000fe200078efcff */
[----:B--2---:R-:W1:Y:S01]  /*21e0*/  LDC.64 R52, c[0x0][0x390] ;  /* 0x0000e400ff347b82 */ /* 0x004e620000000a00 */
[----:B------:R-:W-:Y:S01]  /*21f0*/  IADD3 R72, PT, PT, R77, 0x1, RZ ;  /* 0x000000014d487810 */ /* 0x000fe20007ffe0ff */
[----:B------:R-:W2:Y:S01]  /*2200*/  LDCU UR6, c[0x0][0x3b0] ;  /* 0x00007600ff0677ac */ /* 0x000ea20008000800 */
[----:B------:R-:W-:Y:S01]  /*2210*/  ISETP.GE.AND P0, PT, R51, R98, PT ;  /* 0x000000623300720c */ /* 0x000fe20003f06270 */
[C---:B------:R-:W-:Y:S01]  /*2220*/  IMAD.IADD R63, R5.reuse, 0x1, R77 ;  /* 0x00000001053f7824 */ /* 0x040fe200078e024d */
[----:B------:R-:W-:-:S03]  /*2230*/  IADD3 R71, PT, PT, R5, R72, RZ ;  /* 0x0000004805477210 */ /* 0x000fc60007ffe0ff */
[----:B0-----:R-:W-:-:S08]  /*2240*/  IMAD R51, R97, UR5, R63 ;  /* 0x0000000561337c24 */ /* 0x001fd0000f8e023f */
[----:B------:R-:W-:Y:S02]  /*2250*/  @!P0 IMAD R63, R106, UR5, R63 ;  /* 0x000000056a3f8c24 */ /* 0x000fe4000f8e023f */
[----:B------:R-:W-:Y:S02]  /*2260*/  IMAD R67, R97, UR5, R71 ;  /* 0x0000000561437c24 */ /* 0x000fe4000f8e0247 */
[--C-:B--2---:R-:W-:Y:S02]  /*2270*/  IMAD R51, R51, UR6, R8.reuse ;  /* 0x0000000633337c24 */ /* 0x104fe4000f8e0208 */
[--C-:B------:R-:W-:Y:S02]  /*2280*/  @!P0 IMAD R63, R63, UR6, R8.reuse ;  /* 0x000000063f3f8c24 */ /* 0x100fe4000f8e0208 */
[----:B------:R-:W-:Y:S02]  /*2290*/  IMAD R69, R67, UR6, R8 ;  /* 0x0000000643457c24 */ /* 0x000fe4000f8e0208 */
[----:B-1----:R-:W-:-:S04]  /*22a0*/  IMAD.WIDE.U32 R50, R51, 0x8, R52 ;  /* 0x0000000833327825 */ /* 0x002fc800078e0034 */
[--C-:B------:R-:W-:Y:S02]  /*22b0*/  @!P0 IMAD.WIDE.U32 R66, R63, 0x8, R52.reuse ;  /* 0x000000083f428825 */ /* 0x100fe400078e0034 */
[----:B------:R-:W2:Y:S02]  /*22c0*/  LDG.E.64 R50, desc[UR10][R50.64] ;  /* 0x0000000a32327981 */ /* 0x000ea4000c1e1b00 */
[----:B------:R-:W-:Y:S02]  /*22d0*/  IMAD.WIDE.U32 R62, R69, 0x8, R52 ;  /* 0x00000008453e7825 */ /* 0x000fe400078e0034 */
[----:B------:R-:W3:Y:S02]  /*22e0*/  @!P0 LDG.E.64 R66, desc[UR10][R66.64] ;  /* 0x0000000a42428981 */ /* 0x000ee4000c1e1b00 */
[----:B------:R-:W-:Y:S02]  /*22f0*/  @!P0 IMAD R71, R106, UR5, R71 ;  /* 0x000000056a478c24 */ /* 0x000fe4000f8e0247 */
[----:B------:R-:W4:Y:S02]  /*2300*/  LDG.E.64 R62, desc[UR10][R62.64] ;  /* 0x0000000a3e3e7981 */ /* 0x000f24000c1e1b00 */
[----:B------:R-:W-:-:S04]  /*2310*/  @!P0 IMAD R71, R71, UR6, R8 ;  /* 0x0000000647478c24 */ /* 0x000fc8000f8e0208 */
[----:B------:R-:W-:-:S06]  /*2320*/  @!P0 IMAD.WIDE.U32 R52, R71, 0x8, R52 ;  /* 0x0000000847348825 */ /* 0x000fcc00078e0034 */
[----:B------:R-:W5:Y:S01]  /*2330*/  @!P0 LDG.E.64 R52, desc[UR10][R52.64] ;  /* 0x0000000a34348981 */ /* 0x000f62000c1e1b00 */
[----:B------:R-:W-:Y:S01]  /*2340*/  IMAD R68, R77, 0x10, R0 ;  /* 0x000000104d447824 */ /* 0x000fe200078e0200 */
[----:B------:R-:W-:-:S03]  /*2350*/  LEA R70, R72, R0, 0x4 ;  /* 0x0000000048467211 */ /* 0x000fc600078e20ff */
[----:B------:R-:W-:Y:S01]  /*2360*/  IMAD R69, R68, 0x8, R7 ;  /* 0x0000000844457824 */ /* 0x000fe200078e0207 */
[----:B------:R-:W-:Y:S01]  /*2370*/  LEA R71, R70, R7, 0x3 ;  /* 0x0000000746477211 */ /* 0x000fe200078e18ff */
[----:B------:R-:W-:-:S03]  /*2380*/  VIADD R77, R72, 0x1 ;  /* 0x00000001484d7836 */ /* 0x000fc60000000000 */
[----:B--2---:R0:W-:Y:S04]  /*2390*/  STS.64 [R69], R50 ;  /* 0x0000003245007388 */ /* 0x0041e80000000a00 */
[----:B---3--:R0:W-:Y:S04]  /*23a0*/  @!P0 STS.64 [R69+0x40], R66 ;  /* 0x0000404245008388 */ /* 0x0081e80000000a00 */
[----:B----4-:R0:W-:Y:S04]  /*23b0*/  STS.64 [R71], R62 ;  /* 0x0000003e47007388 */ /* 0x0101e80000000a00 */
[----:B-----5:R0:W-:Y:S01]  /*23c0*/  @!P0 STS.64 [R71+0x40], R52 ;  /* 0x0000403447008388 */ /* 0x0201e20000000a00 */
[----:B------:R-:W-:-:S13]  /*23d0*/  PLOP3.LUT P0, PT, PT, PT, PT, 0x8, 0x80 ;  /* 0x000000000080781c */ /* 0x000fda0003f0e170 */
.L_x_48:
[----:B------:R-:W-:-:S13]  /*23e0*/  ISETP.NE.OR P0, PT, R77, R12, P0 ;  /* 0x0000000c4d00720c */ /* 0x000fda0000705670 */
[----:B------:R-:W-:Y:S05]  /*23f0*/  @!P0 BRA `(.L_x_44) ;  /* 0x0000000000588947 */ /* 0x000fea0003800000 */
.L_x_45:
[----:B0---4-:R-:W-:Y:S01]  /*2400*/  LOP3.LUT R51, R11, 0x8, RZ, 0xfc, !PT ;  /* 0x000000080b337812 */ /* 0x011fe200078efcff */
[----:B------:R-:W0:Y:S03]  /*2410*/  LDCU UR6, c[0x0][0x3b0] ;  /* 0x00007600ff0677ac */ /* 0x000e260008000800 */
[----:B------:R-:W-:Y:S01]  /*2420*/  ISETP.GE.AND P3, PT, R51, R98, PT ;  /* 0x000000623300720c */ /* 0x000fe20003f66270 */
[----:B------:R-:W1:Y:S01]  /*2430*/  LDCU UR5, c[0x0][0x3a8] ;  /* 0x00007500ff0577ac */ /* 0x000e620008000800 */
[----:B------:R-:W-:-:S11]  /*2440*/  NOP ;  /* 0x0000000000007918 */ /* 0x000fd60000000000 */
.L_x_49:
[----:B0-----:R-:W3:Y:S01]  /*2450*/  LDC.64 R50, c[0x0][0x390] ;  /* 0x0000e400ff327b82 */ /* 0x001ee20000000a00 */
[----:B------:R-:W-:-:S05]  /*2460*/  IADD3 R63, PT, PT, R5, R77, RZ ;  /* 0x0000004d053f7210 */ /* 0x000fca0007ffe0ff */
[--C-:B-12---:R-:W-:Y:S02]  /*2470*/  IMAD R53, R97, UR5, R63.reuse ;  /* 0x0000000561357c24 */ /* 0x106fe4000f8e023f */
[----:B------:R-:W-:Y:S02]  /*2480*/  @!P3 IMAD R63, R106, UR5, R63 ;  /* 0x000000056a3fbc24 */ /* 0x000fe4000f8e023f */
[--C-:B0-----:R-:W-:Y:S02]  /*2490*/  IMAD R53, R53, UR6, R8.reuse ;  /* 0x0000000635357c24 */ /* 0x101fe4000f8e0208 */
[----:B------:R-:W-:-:S04]  /*24a0*/  @!P3 IMAD R63, R63, UR6, R8 ;  /* 0x000000063f3fbc24 */ /* 0x000fc8000f8e0208 */
[----:B---3--:R-:W-:-:S04]  /*24b0*/  @!P3 IMAD.WIDE.U32 R62, R63, 0x8, R50 ;  /* 0x000000083f3eb825 */ /* 0x008fc800078e0032 */
[----:B------:R-:W-:Y:S02]  /*24c0*/  IMAD.WIDE.U32 R52, R53, 0x8, R50 ;  /* 0x0000000835347825 */ /* 0x000fe400078e0032 */
[----:B------:R-:W2:Y:S04]  /*24d0*/  @!P3 LDG.E.64 R62, desc[UR10][R62.64] ;  /* 0x0000000a3e3eb981 */ /* 0x000ea8000c1e1b00 */
[----:B------:R-:W3:Y:S01]  /*24e0*/  LDG.E.64 R50, desc[UR10][R52.64] ;  /* 0x0000000a34327981 */ /* 0x000ee2000c1e1b00 */
[----:B------:R-:W-:-:S05]  /*24f0*/  IMAD R66, R77, 0x10, R0 ;  /* 0x000000104d427824 */ /* 0x000fca00078e0200 */
[----:B------:R-:W-:Y:S01]  /*2500*/  LEA R67, R66, R7, 0x3 ;  /* 0x0000000742437211 */ /* 0x000fe200078e18ff */
[----:B------:R-:W-:-:S05]  /*2510*/  VIADD R77, R77, 0x1 ;  /* 0x000000014d4d7836 */ /* 0x000fca0000000000 */
[----:B------:R-:W-:Y:S01]  /*2520*/  ISETP.NE.AND P0, PT, R77, R12, PT ;  /* 0x0000000c4d00720c */ /* 0x000fe20003f05270 */
[----:B--2---:R0:W-:Y:S04]  /*2530*/  @!P3 STS.64 [R67+0x40], R62 ;  /* 0x0000403e4300b388 */ /* 0x0041e80000000a00 */
[----:B---3--:R0:W-:Y:S08]  /*2540*/  STS.64 [R67], R50 ;  /* 0x0000003243007388 */ /* 0x0081f00000000a00 */
[----:B------:R-:W-:Y:S05]  /*2550*/  @P0 BRA `(.L_x_49) ;  /* 0xfffffffc00bc0947 */ /* 0x000fea000383ffff */
.L_x_44:
[----:B------:R-:W-:Y:S05]  /*2560*/  BSYNC.RECONVERGENT B0 ;  /* 0x0000000000007941 */ /* 0x000fea0003800200 */
.L_x_43:
[----:B------:R-:W1:Y:S08]  /*2570*/  S2UR UR6, SR_CgaCtaId ;  /* 0x00000000000679c3 */ /* 0x000e700000008800 */
[----:B------:R-:W-:Y:S06]  /*2580*/  BAR.SYNC.DEFER_BLOCKING 0x0 ;  /* 0x0000000000007b1d */ /* 0x000fec0000010000 */
[----:B------:R-:W-:-:S02]  /*2590*/  UMOV UR5, 0x400 ;  /* 0x0000040000057882 */ /* 0x000fc40000000000 */
[----:B------:R-:W-:Y:S02]  /*25a0*/  UIADD3 UR8, UPT, UPT, UR5, 0x1000, URZ ;  /* 0x0000100005087890 */ /* 0x000fe4000fffe0ff */
[----:B-1----:R-:W-:Y:S02]  /*25b0*/  ULEA UR7, UR6, UR5, 0x18 ;  /* 0x0000000506077291 */ /* 0x002fe4000f8ec0ff */
[----:B------:R-:W-:Y:S01]  /*25c0*/  ULEA UR8, UR6, UR8, 0x18 ;  /* 0x0000000806087291 */ /* 0x000fe2000f8ec0ff */
[----:B------:R-:W-:-:S11]  /*25d0*/  UMOV UR5, URZ ;  /* 0x000000ff00057c82 */ /* 0x000fd60008000000 */
.L_x_50:
[----:B------:R-:W-:Y:S02]  /*25e0*/  ULEA UR6, UR5, UR7, 0x9 ;  /* 0x0000000705067291 */ /* 0x000fe4000f8e48ff */
[----:B------:R-:W-:Y:S02]  /*25f0*/  ULEA UR9, UR5, UR8, 0x9 ;  /* 0x0000000805097291 */ /* 0x000fe4000f8e48ff */
[----:B------:R-:W-:Y:S02]  /*2600*/  UIADD3 UR5, UPT, UPT, UR5, 0x2, URZ ;  /* 0x0000000205057890 */ /* 0x000fe4000fffe0ff */
[----:B------:R-:W-:Y:S02]  /*2610*/  LEA R8, R102, UR6, 0x3 ;  /* 0x0000000666087c11 */ /* 0x000fe4000f8e18ff */
[----:B------:R-:W-:Y:S01]  /*2620*/  LEA R108, R101, UR9, 0x3 ;  /* 0x00000009656c7c11 */ /* 0x000fe2000f8e18ff */
[----:B------:R-:W-:Y:S02]  /*2630*/  UISETP.NE.AND UP0, UPT, UR5, 0x8, UPT ;  /* 0x000000080500788c */ /* 0x000fe4000bf05270 */
[----:B------:R-:W-:Y:S04]  /*2640*/  LDS.64 R114, [R8+0x100] ;  /* 0x0001000008727984 */ /* 0x000fe80000000a00 */
[----:B0-----:R-:W0:Y:S04]  /*2650*/  LDS.64 R62, [R108] ;  /* 0x000000006c3e7984 */ /* 0x001e280000000a00 */
[----:B------:R-:W1:Y:S04]  /*2660*/  LDS.64 R66, [R108+0x80] ;  /* 0x000080006c427984 */ /* 0x000e680000000a00 */
[----:B--2-4-:R-:W2:Y:S04]  /*2670*/  LDS.64 R68, [R108+0x100] ;  /* 0x000100006c447984 */ /* 0x014ea80000000a00 */
        /* <DEDUP_REMOVED lines=9> */
[C---:B-1----:R-:W-:Y:S01]  /*2710*/  DFMA R42, R114.reuse, R66, R42 ;  /* 0x00000042722a722b */ /* 0x042fe2000000002a */
[----:B------:R-:W-:Y:S01]  /*2720*/  LDS.64 R122, [R8+0x380] ;  /* 0x00038000087a7984 */ /* 0x000fe20000000a00 */
[----:B--2---:R-:W-:-:S03]  /*2730*/  DFMA R40, R114, R68, R40 ;  /* 0x000000447228722b */ /* 0x004fc60000000028 */
[----:B------:R-:W-:Y:S01]  /*2740*/  LDS.64 R120, [R8+0x340] ;  /* 0x0003400008787984 */ /* 0x000fe20000000a00 */
[----:B---3--:R-:W-:-:S03]  /*2750*/  DFMA R38, R114, R52, R38 ;  /* 0x000000347226722b */ /* 0x008fc60000000026 */
[----:B------:R-:W-:Y:S01]  /*2760*/  LDS.64 R118, [R8+0x300] ;  /* 0x0003000008767984 */ /* 0x000fe20000000a00 */
[----:B----4-:R-:W-:-:S03]  /*2770*/  DFMA R94, R112, R62, R94 ;  /* 0x0000003e705e722b */ /* 0x010fc6000000005e */
[----:B------:R-:W-:Y:S01]  /*2780*/  LDS.64 R116, [R8+0x2c0] ;  /* 0x0002c00008747984 */ /* 0x000fe20000000a00 */
[C---:B------:R-:W-:Y:S02]  /*2790*/  DFMA R48, R112.reuse, R66, R48 ;  /* 0x000000427030722b */ /* 0x040fe40000000030 */
[C---:B------:R-:W-:Y:S01]  /*27a0*/  DFMA R46, R112.reuse, R68, R46 ;  /* 0x00000044702e722b */ /* 0x040fe2000000002e */
[----:B------:R-:W-:Y:S01]  /*27b0*/  LDS.64 R114, [R8+0x280] ;  /* 0x0002800008727984 */ /* 0x000fe20000000a00 */
[----:B------:R-:W-:Y:S02]  /*27c0*/  DFMA R44, R112, R52, R44 ;  /* 0x00000034702c722b */ /* 0x000fe4000000002c */
[C---:B-----5:R-:W-:Y:S01]  /*27d0*/  DFMA R86, R76.reuse, R62, R86 ;  /* 0x0000003e4c56722b */ /* 0x060fe20000000056 */
[----:B------:R-:W-:Y:S01]  /*27e0*/  LDS.64 R112, [R8+0x240] ;  /* 0x0002400008707984 */ /* 0x000fe20000000a00 */
[C---:B------:R-:W-:Y:S02]  /*27f0*/  DFMA R88, R76.reuse, R66, R88 ;  /* 0x000000424c58722b */ /* 0x040fe40000000058 */
[----:B------:R-:W-:-:S02]  /*2800*/  DFMA R90, R76, R68, R90 ;  /* 0x000000444c5a722b */ /* 0x000fc4000000005a */
[----:B------:R-:W-:Y:S02]  /*2810*/  DFMA R92, R76, R52, R92 ;  /* 0x000000344c5c722b */ /* 0x000fe4000000005c */
[C---:B------:R-:W-:Y:S01]  /*2820*/  DFMA R78, R74.reuse, R62, R78 ;  /* 0x0000003e4a4e722b */ /* 0x040fe2000000004e */
[----:B------:R-:W0:Y:S01]  /*2830*/  LDS.64 R76, [R108+0x380] ;  /* 0x000380006c4c7984 */ /* 0x000e220000000a00 */
[C---:B------:R-:W-:Y:S02]  /*2840*/  DFMA R80, R74.reuse, R66, R80 ;  /* 0x000000424a50722b */ /* 0x040fe40000000050 */
[C---:B------:R-:W-:Y:S02]  /*2850*/  DFMA R82, R74.reuse, R68, R82 ;  /* 0x000000444a52722b */ /* 0x040fe40000000052 */
[----:B------:R-:W-:Y:S02]  /*2860*/  DFMA R84, R74, R52, R84 ;  /* 0x000000344a54722b */ /* 0x000fe40000000054 */
[C---:B------:R-:W-:Y:S01]  /*2870*/  DFMA R28, R72.reuse, R62, R28 ;  /* 0x0000003e481c722b */ /* 0x040fe2000000001c */
[----:B------:R-:W1:Y:S01]  /*2880*/  LDS.64 R74, [R108+0x300] ;  /* 0x000300006c4a7984 */ /* 0x000e620000000a00 */
[----:B------:R-:W-:-:S02]  /*2890*/  DFMA R26, R72, R66, R26 ;  /* 0x00000042481a722b */ /* 0x000fc4000000001a */
[C---:B------:R-:W-:Y:S02]  /*28a0*/  DFMA R24, R72.reuse, R68, R24 ;  /* 0x000000444818722b */ /* 0x040fe40000000018 */
[----:B------:R-:W-:Y:S02]  /*28b0*/  DFMA R22, R72, R52, R22 ;  /* 0x000000344816722b */ /* 0x000fe40000000016 */
[C---:B------:R-:W-:Y:S01]  /*28c0*/  DFMA R20, R70.reuse, R62, R20 ;  /* 0x0000003e4614722b */ /* 0x040fe20000000014 */
[----:B------:R-:W2:Y:S01]  /*28d0*/  LDS.64 R72, [R108+0x280] ;  /* 0x000280006c487984 */ /* 0x000ea20000000a00 */
[C---:B------:R-:W-:Y:S02]  /*28e0*/  DFMA R18, R70.reuse, R66, R18 ;  /* 0x000000424612722b */ /* 0x040fe40000000012 */
[C---:B------:R-:W-:Y:S02]  /*28f0*/  DFMA R16, R70.reuse, R68, R16 ;  /* 0x000000444610722b */ /* 0x040fe40000000010 */
[----:B------:R-:W-:-:S02]  /*2900*/  DFMA R14, R70, R52, R14 ;  /* 0x00000034460e722b */ /* 0x000fc4000000000e */
[C---:B------:R-:W-:Y:S01]  /*2910*/  DFMA R60, R50.reuse, R62, R60 ;  /* 0x0000003e323c722b */ /* 0x040fe2000000003c */
[----:B------:R-:W3:Y:S01]  /*2920*/  LDS.64 R70, [R108+0x200] ;  /* 0x000200006c467984 */ /* 0x000ee20000000a00 */
[C---:B------:R-:W-:Y:S02]  /*2930*/  DFMA R64, R50.reuse, R66, R64 ;  /* 0x000000423240722b */ /* 0x040fe40000000040 */
[C---:B------:R-:W-:Y:S02]  /*2940*/  DFMA R56, R50.reuse, R68, R56 ;  /* 0x000000443238722b */ /* 0x040fe40000000038 */
[----:B------:R-:W-:Y:S02]  /*2950*/  DFMA R54, R50, R52, R54 ;  /* 0x000000343236722b */ /* 0x000fe40000000036 */
[C---:B------:R-:W-:Y:S01]  /*2960*/  DFMA R36, R110.reuse, R62, R36 ;  /* 0x0000003e6e24722b */ /* 0x040fe20000000024 */
[----:B------:R-:W-:Y:S01]  /*2970*/  LDS.64 R50, [R8+0x3c0] ;  /* 0x0003c00008327984 */ /* 0x000fe20000000a00 */
[----:B------:R-:W-:-:S02]  /*2980*/  DFMA R58, R110, R66, R58 ;  /* 0x000000426e3a722b */ /* 0x000fc4000000003a */
[C---:B------:R-:W-:Y:S01]  /*2990*/  DFMA R32, R110.reuse, R68, R32 ;  /* 0x000000446e20722b */ /* 0x040fe20000000020 */
[----:B------:R-:W4:Y:S01]  /*29a0*/  LDS.64 R62, [R8+0x200] ;  /* 0x00020000083e7984 */ /* 0x000f220000000a00 */
[----:B------:R-:W-:Y:S02]  /*29b0*/  DFMA R30, R110, R52, R30 ;  /* 0x000000346e1e722b */ /* 0x000fe4000000001e */
[-C--:B0-----:R-:W-:Y:S02]  /*29c0*/  DFMA R22, R122, R76.reuse, R22 ;  /* 0x0000004c7a16722b */ /* 0x081fe40000000016 */
[-C--:B------:R-:W-:Y:S02]  /*29d0*/  DFMA R14, R120, R76.reuse, R14 ;  /* 0x0000004c780e722b */ /* 0x080fe4000000000e */
[-C--:B------:R-:W-:Y:S02]  /*29e0*/  DFMA R38, R118, R76.reuse, R38 ;  /* 0x0000004c7626722b */ /* 0x080fe40000000026 */
[----:B------:R-:W-:-:S02]  /*29f0*/  DFMA R44, R116, R76, R44 ;  /* 0x0000004c742c722b */ /* 0x000fc4000000002c */
[-C--:B-1----:R-:W-:Y:S02]  /*2a00*/  DFMA R24, R122, R74.reuse, R24 ;  /* 0x0000004a7a18722b */ /* 0x082fe40000000018 */
[-C--:B------:R-:W-:Y:S02]  /*2a10*/  DFMA R16, R120, R74.reuse, R16 ;  /* 0x0000004a7810722b */ /* 0x080fe40000000010 */
[-C--:B------:R-:W-:Y:S02]  /*2a20*/  DFMA R40, R118, R74.reuse, R40 ;  /* 0x0000004a7628722b */ /* 0x080fe40000000028 */
[----:B------:R-:W-:Y:S02]  /*2a30*/  DFMA R46, R116, R74, R46 ;  /* 0x0000004a742e722b */ /* 0x000fe4000000002e */
[-C--:B--2---:R-:W-:Y:S02]  /*2a40*/  DFMA R26, R122, R72.reuse, R26 ;  /* 0x000000487a1a722b */ /* 0x084fe4000000001a */
[----:B------:R-:W-:-:S02]  /*2a50*/  DFMA R18, R120, R72, R18 ;  /* 0x000000487812722b */ /* 0x000fc40000000012 */
[-C--:B------:R-:W-:Y:S02]  /*2a60*/  DFMA R42, R118, R72.reuse, R42 ;  /* 0x00000048762a722b */ /* 0x080fe4000000002a */
[----:B------:R-:W-:Y:S02]  /*2a70*/  DFMA R48, R116, R72, R48 ;  /* 0x000000487430722b */ /* 0x000fe40000000030 */
[-C--:B---3--:R-:W-:Y:S02]  /*2a80*/  DFMA R28, R122, R70.reuse, R28 ;  /* 0x000000467a1c722b */ /* 0x088fe4000000001c */
[-C--:B------:R-:W-:Y:S02]  /*2a90*/  DFMA R20, R120, R70.reuse, R20 ;  /* 0x000000467814722b */ /* 0x080fe40000000014 */
[-C--:B------:R-:W-:Y:S02]  /*2aa0*/  DFMA R34, R118, R70.reuse, R34 ;  /* 0x000000467622722b */ /* 0x080fe40000000022 */
[----:B------:R-:W-:-:S02]  /*2ab0*/  DFMA R94, R116, R70, R94 ;  /* 0x00000046745e722b */ /* 0x000fc4000000005e */
[C---:B------:R-:W-:Y:S02]  /*2ac0*/  DFMA R86, R114.reuse, R70, R86 ;  /* 0x000000467256722b */ /* 0x040fe40000000056 */
[C---:B------:R-:W-:Y:S02]  /*2ad0*/  DFMA R88, R114.reuse, R72, R88 ;  /* 0x000000487258722b */ /* 0x040fe40000000058 */
[C---:B------:R-:W-:Y:S02]  /*2ae0*/  DFMA R90, R114.reuse, R74, R90 ;  /* 0x0000004a725a722b */ /* 0x040fe4000000005a */
[----:B------:R-:W-:Y:S02]  /*2af0*/  DFMA R92, R114, R76, R92 ;  /* 0x0000004c725c722b */ /* 0x000fe4000000005c */
[C---:B------:R-:W-:Y:S02]  /*2b00*/  DFMA R78, R112.reuse, R70, R78 ;  /* 0x00000046704e722b */ /* 0x040fe4000000004e */
[----:B------:R-:W-:-:S02]  /*2b10*/  DFMA R80, R112, R72, R80 ;  /* 0x000000487050722b */ /* 0x000fc40000000050 */
[C---:B------:R-:W-:Y:S02]  /*2b20*/  DFMA R82, R112.reuse, R74, R82 ;  /* 0x0000004a7052722b */ /* 0x040fe40000000052 */
[----:B------:R-:W-:Y:S02]  /*2b30*/  DFMA R84, R112, R76, R84 ;  /* 0x0000004c7054722b */ /* 0x000fe40000000054 */
[C---:B----4-:R-:W-:Y:S02]  /*2b40*/  DFMA R60, R62.reuse, R70, R60 ;  /* 0x000000463e3c722b */ /* 0x050fe4000000003c */
[C---:B------:R-:W-:Y:S02]  /*2b50*/  DFMA R64, R62.reuse, R72, R64 ;  /* 0x000000483e40722b */ /* 0x040fe40000000040 */
[C---:B------:R-:W-:Y:S02]  /*2b60*/  DFMA R56, R62.reuse, R74, R56 ;  /* 0x0000004a3e38722b */ /* 0x040fe40000000038 */
[----:B------:R-:W-:-:S02]  /*2b70*/  DFMA R54, R62, R76, R54 ;  /* 0x0000004c3e36722b */ /* 0x000fc40000000036 */
[C---:B------:R-:W-:Y:S02]  /*2b80*/  DFMA R36, R50.reuse, R70, R36 ;  /* 0x000000463224722b */ /* 0x040fe40000000024 */
[C---:B------:R-:W-:Y:S02]  /*2b90*/  DFMA R58, R50.reuse, R72, R58 ;  /* 0x00000048323a722b */ /* 0x040fe4000000003a */
[C---:B------:R-:W-:Y:S02]  /*2ba0*/  DFMA R32, R50.reuse, R74, R32 ;  /* 0x0000004a3220722b */ /* 0x040fe40000000020 */
[----:B------:R-:W-:Y:S01]  /*2bb0*/  DFMA R30, R50, R76, R30 ;  /* 0x0000004c321e722b */ /* 0x000fe2000000001e */
[----:B------:R-:W-:Y:S10]  /*2bc0*/  BRA.U UP0, `(.L_x_50) ;  /* 0xfffffff900847547 */ /* 0x000ff4000b83ffff */
[----:B------:R-:W0:Y:S01]  /*2bd0*/  LDCU UR5, c[0x0][0x3dc] ;  /* 0x00007b80ff0577ac */ /* 0x000e220008000800 */
[----:B------:R-:W-:-:S04]  /*2be0*/  UIADD3 UR4, UPT, UPT, UR4, 0x8, URZ ;  /* 0x0000000804047890 */ /* 0x000fc8000fffe0ff */
[----:B0-----:R-:W-:Y:S01]  /*2bf0*/  UISETP.GE.AND UP0, UPT, UR4, UR5, UPT ;  /* 0x000000050400728c */ /* 0x001fe2000bf06270 */
[----:B------:R-:W-:Y:S08]  /*2c00*/  BAR.SYNC.DEFER_BLOCKING 0x0 ;  /* 0x0000000000007b1d */ /* 0x000ff00000010000 */
[----:B------:R-:W-:Y:S05]  /*2c10*/  BRA.U !UP0, `(.L_x_51) ;  /* 0xffffffe108e87547 */ /* 0x000fea000b83ffff */
.L_x_29:
[----:B------:R-:W0:Y:S01]  /*2c20*/  S2R R5, SR_TID.X ;  /* 0x0000000000057919 */ /* 0x000e220000002100 */
[----:B------:R-:W1:Y:S01]  /*2c30*/  LDCU UR5, c[0x0][0x3a0] ;  /* 0x00007400ff0577ac */ /* 0x000e620008000800 */
[----:B------:R-:W2:Y:S01]  /*2c40*/  LDCU UR6, c[0x0][0x39c] ;  /* 0x00007380ff0677ac */ /* 0x000ea20008000800 */
[----:B-1----:R-:W-:-:S04]  /*2c50*/  ISETP.GE.AND P0, PT, R3, UR5, PT ;  /* 0x0000000503007c0c */ /* 0x002fc8000bf06270 */
[----:B------:R-:W-:Y:S02]  /*2c60*/  ISETP.LT.U32.AND P0, PT, R2, 0x10, !P0 ;  /* 0x000000100200780c */ /* 0x000fe40004701070 */
[----:B--2---:R-:W-:-:S04]  /*2c70*/  ISETP.GE.AND P1, PT, R4, UR6, PT ;  /* 0x0000000604007c0c */ /* 0x004fc8000bf26270 */
[----:B------:R-:W-:Y:S02]  /*2c80*/  ISETP.LT.U32.AND P1, PT, R0, 0x8, !P1 ;  /* 0x000000080000780c */ /* 0x000fe40004f21070 */
[----:B0-----:R-:W-:-:S04]  /*2c90*/  LOP3.LUT R5, R5, 0xf, RZ, 0xc0, !PT ;  /* 0x0000000f05057812 */ /* 0x001fc800078ec0ff */
[----:B------:R-:W-:-:S04]  /*2ca0*/  ISETP.LT.AND P0, PT, R5, R98, P0 ;  /* 0x000000620500720c */ /* 0x000fc80000701270 */
[----:B------:R-:W-:-:S04]  /*2cb0*/  ISETP.LT.AND P0, PT, R11, R96, P0 ;  /* 0x000000600b00720c */ /* 0x000fc80000701270 */
[----:B------:R-:W-:-:S13]  /*2cc0*/  PLOP3.LUT P0, PT, P0, P1, PT, 0x80, 0x8 ;  /* 0x000000000008781c */ /* 0x000fda0000703070 */
[----:B------:R-:W-:Y:S05]  /*2cd0*/  @!P0 EXIT ;  /* 0x000000000000894d */ /* 0x000fea0003800000 */
[----:B------:R-:W-:Y:S01]  /*2ce0*/  ISETP.GE.AND P4, PT, R13, 0x1, PT ;  /* 0x000000010d00780c */ /* 0x000fe20003f86270 */
[----:B------:R-:W0:Y:S01]  /*2cf0*/  LDCU UR4, c[0x0][0x3d8] ;  /* 0x00007b00ff0477ac */ /* 0x000e220008000800 */
[C---:B------:R-:W-:Y:S02]  /*2d00*/  VIMNMX R68, PT, PT, R12.reuse, R13, PT ;  /* 0x0000000d0c447248 */ /* 0x040fe40003fe0100 */
[----:B------:R-:W-:Y:S02]  /*2d10*/  ISETP.LT.OR P5, PT, R12, 0x2, !P4 ;  /* 0x000000020c00780c */ /* 0x000fe400067a1670 */
[----:B------:R-:W-:Y:S02]  /*2d20*/  ISETP.GE.AND P0, PT, R68, 0x1, PT ;  /* 0x000000014400780c */ /* 0x000fe40003f06270 */
[----:B------:R-:W-:Y:S02]  /*2d30*/  ISETP.LT.OR P1, PT, R12, 0x3, !P4 ;  /* 0x000000030c00780c */ /* 0x000fe40006721670 */
[----:B------:R-:W-:-:S02]  /*2d40*/  ISETP.LT.OR P4, PT, R10, 0x4, !P4 ;  /* 0x000000040a00780c */ /* 0x000fc40006781670 */
[C---:B------:R-:W-:Y:S02]  /*2d50*/  ISETP.GE.AND P3, PT, R12.reuse, 0x3, PT ;  /* 0x000000030c00780c */ /* 0x040fe40003f66270 */
[----:B------:R-:W-:Y:S02]  /*2d60*/  ISETP.GE.AND P2, PT, R12, 0x1, PT ;  /* 0x000000010c00780c */ /* 0x000fe40003f46270 */
[----:B------:R-:W-:Y:S01]  /*2d70*/  ISETP.GE.AND P6, PT, R68, 0x2, PT ;  /* 0x000000024400780c */ /* 0x000fe20003fc6270 */
[----:B------:R-:W1:Y:S08]  /*2d80*/  @!P5 LDC R7, c[0x0][0x3d4] ;  /* 0x0000f500ff07db82 */ /* 0x000e700000000800 */
[----:B------:R-:W2:Y:S08]  /*2d90*/  @P0 LDC.64 R2, c[0x0][0x380] ;  /* 0x0000e000ff020b82 */ /* 0x000eb00000000a00 */
[----:B------:R-:W3:Y:S01]  /*2da0*/  @!P5 LDC.64 R4, c[0x0][0x380] ;  /* 0x0000e000ff04db82 */ /* 0x000ee20000000a00 */
[----:B-1----:R-:W-:-:S07]  /*2db0*/  @!P5 IADD3 R7, PT, PT, R6, R7, RZ ;  /* 0x000000070607d210 */ /* 0x002fce0007ffe0ff */
[----:B------:R-:W1:Y:S01]  /*2dc0*/  @!P1 LDC R11, c[0x0][0x3d4] ;  /* 0x0000f500ff0b9b82 */ /* 0x000e620000000800 */
[----:B--2---:R-:W-:-:S07]  /*2dd0*/  @P0 IMAD.WIDE R2, R6, 0x8, R2 ;  /* 0x0000000806020825 */ /* 0x004fce00078e0202 */
[----:B------:R-:W2:Y:S01]  /*2de0*/  @!P1 LDC.64 R50, c[0x0][0x380] ;  /* 0x0000e000ff329b82 */ /* 0x000ea20000000a00 */
[----:B------:R1:W-:Y:S01]  /*2df0*/  @P0 STG.E.64 desc[UR10][R2.64], R60 ;  /* 0x0000003c02000986 */ /* 0x0003e2000c101b0a */
[----:B------:R-:W-:Y:S01]  /*2e00*/  ISETP.LT.OR P0, PT, R13, 0x2, !P2 ;  /* 0x000000020d00780c */ /* 0x000fe20005701670 */
[----:B---3--:R-:W-:-:S05]  /*2e10*/  @!P5 IMAD.WIDE R4, R7, 0x8, R4 ;  /* 0x000000080704d825 */ /* 0x008fca00078e0204 */
[----:B------:R-:W3:Y:S01]  /*2e20*/  @!P4 LDC.64 R52, c[0x0][0x380] ;  /* 0x0000e000ff34cb82 */ /* 0x000ee20000000a00 */
[----:B------:R0:W-:Y:S01]  /*2e30*/  @!P5 STG.E.64 desc[UR10][R4.64], R64 ;  /* 0x000000400400d986 */ /* 0x0001e2000c101b0a */
[----:B------:R-:W-:-:S06]  /*2e40*/  ISETP.LT.OR P5, PT, R13, 0x2, !P3 ;  /* 0x000000020d00780c */ /* 0x000fcc0005fa1670 */
[----:B------:R-:W4:Y:S01]  /*2e50*/  @!P4 LDC R7, c[0x0][0x3d4] ;  /* 0x0000f500ff07cb82 */ /* 0x000f220000000800 */
[----:B-1----:R-:W-:-:S07]  /*2e60*/  @!P1 IMAD R3, R11, 0x2, R6 ;  /* 0x000000020b039824 */ /* 0x002fce00078e0206 */
[----:B------:R-:W1:Y:S01]  /*2e70*/  @P6 LDC R0, c[0x0][0x3d4] ;  /* 0x0000f500ff006b82 */ /* 0x000e620000000800 */
[----:B--2---:R-:W-:Y:S01]  /*2e80*/  @!P1 IMAD.WIDE R2, R3, 0x8, R50 ;  /* 0x0000000803029825 */ /* 0x004fe200078e0232 */
[----:B0-----:R-:W-:-:S04]  /*2e90*/  IADD3 R65, PT, PT, R6, UR4, RZ ;  /* 0x0000000406417c10 */ /* 0x001fc8000fffe0ff */
[----:B------:R-:W-:Y:S01]  /*2ea0*/  @!P1 STG.E.64 desc[UR10][R2.64], R56 ;  /* 0x0000003802009986 */ /* 0x000fe2000c101b0a */
[C---:B------:R-:W-:Y:S01]  /*2eb0*/  ISETP.GE.AND P1, PT, R10.reuse, 0x4, PT ;  /* 0x000000040a00780c */ /* 0x040fe20003f26270 */
[----:B------:R-:W0:Y:S01]  /*2ec0*/  @!P5 LDC R8, c[0x0][0x3d4] ;  /* 0x0000f500ff08db82 */ /* 0x000e220000000800 */
[----:B------:R-:W-:-:S07]  /*2ed0*/  VIMNMX R10, PT, PT, R10, R13, PT ;  /* 0x0000000d0a0a7248 */ /* 0x000fce0003fe0100 */
[----:B------:R-:W2:Y:S01]  /*2ee0*/  @!P0 LDC.64 R60, c[0x0][0x380] ;  /* 0x0000e000ff3c8b82 */ /* 0x000ea20000000a00 */
[----:B----4-:R-:W-:-:S04]  /*2ef0*/  @!P4 IMAD R5, R7, 0x3, R6 ;  /* 0x000000030705c824 */ /* 0x010fc800078e0206 */
[----:B---3--:R-:W-:-:S03]  /*2f00*/  @!P4 IMAD.WIDE R4, R5, 0x8, R52 ;  /* 0x000000080504c825 */ /* 0x008fc600078e0234 */
[----:B------:R-:W3:Y:S01]  /*2f10*/  @P6 LDC.64 R62, c[0x0][0x380] ;  /* 0x0000e000ff3e6b82 */ /* 0x000ee20000000a00 */
[----:B-1----:R-:W-:Y:S01]  /*2f20*/  @P6 IMAD.IADD R51, R65, 0x1, R0 ;  /* 0x0000000141336824 */ /* 0x002fe200078e0200 */
[----:B------:R1:W-:Y:S01]  /*2f30*/  @!P4 STG.E.64 desc[UR10][R4.64], R54 ;  /* 0x000000360400c986 */ /* 0x0003e2000c101b0a */
[----:B------:R-:W-:-:S05]  /*2f40*/  ISETP.LT.OR P4, PT, R13, 0x2, !P1 ;  /* 0x000000020d00780c */ /* 0x000fca0004f81670 */
[----:B------:R-:W4:Y:S01]  /*2f50*/  @!P5 LDC.64 R66, c[0x0][0x380] ;  /* 0x0000e000ff42db82 */ /* 0x000f220000000a00 */
[----:B0-----:R-:W-:Y:S01]  /*2f60*/  @!P5 LEA R11, R8, R65, 0x1 ;  /* 0x00000041080bd211 */ /* 0x001fe200078e08ff */
[----:B--2---:R-:W-:-:S06]  /*2f70*/  @!P0 IMAD.WIDE R6, R65, 0x8, R60 ;  /* 0x0000000841068825 */ /* 0x004fcc00078e023c */
[----:B------:R-:W0:Y:S01]  /*2f80*/  @!P4 LDC R0, c[0x0][0x3d4] ;  /* 0x0000f500ff00cb82 */ /* 0x000e220000000800 */
[----:B------:R2:W-:Y:S01]  /*2f90*/  @!P0 STG.E.64 desc[UR10][R6.64], R78 ;  /* 0x0000004e06008986 */ /* 0x0005e2000c101b0a */
[----:B------:R-:W-:Y:S01]  /*2fa0*/  ISETP.GE.AND P0, PT, R12, 0x2, PT ;  /* 0x000000020c00780c */ /* 0x000fe20003f06270 */
[----:B---3--:R-:W-:-:S05]  /*2fb0*/  @P6 IMAD.WIDE R50, R51, 0x8, R62 ;  /* 0x0000000833326825 */ /* 0x008fca00078e023e */
[----:B-1----:R-:W1:Y:S01]  /*2fc0*/  @!P4 LDC.64 R4, c[0x0][0x380] ;  /* 0x0000e000ff04cb82 */ /* 0x002e620000000a00 */
[----:B------:R-:W-:Y:S01]  /*2fd0*/  @P6 STG.E.64 desc[UR10][R50.64], R80 ;  /* 0x0000005032006986 */ /* 0x000fe2000c101b0a */
[----:B------:R-:W-:Y:S01]  /*2fe0*/  ISETP.LT.OR P6, PT, R13, 0x3, !P0 ;  /* 0x000000030d00780c */ /* 0x000fe200047c1670 */
[----:B----4-:R-:W-:-:S05]  /*2ff0*/  @!P5 IMAD.WIDE R2, R11, 0x8, R66 ;  /* 0x000000080b02d825 */ /* 0x010fca00078e0242 */
[----:B------:R3:W-:Y:S01]  /*3000*/  @!P5 STG.E.64 desc[UR10][R2.64], R82 ;  /* 0x000000520200d986 */ /* 0x0007e2000c101b0a */
[----:B------:R-:W-:Y:S01]  /*3010*/  ISETP.LT.OR P5, PT, R13, 0x3, !P2 ;  /* 0x000000030d00780c */ /* 0x000fe200057a1670 */
[----:B0-----:R-:W-:-:S05]  /*3020*/  @!P4 IMAD R11, R0, 0x3, R65 ;  /* 0x00000003000bc824 */ /* 0x001fca00078e0241 */
[----:B------:R-:W0:Y:S01]  /*3030*/  @!P6 LDC R8, c[0x0][0x3d4] ;  /* 0x0000f500ff08eb82 */ /* 0x000e220000000800 */
[----:B------:R-:W-:Y:S02]  /*3040*/  VIADD R65, R65, UR4 ;  /* 0x0000000441417c36 */ /* 0x000fe40008000000 */
[----:B-1----:R-:W-:-:S05]  /*3050*/  @!P4 IMAD.WIDE R4, R11, 0x8, R4 ;  /* 0x000000080b04c825 */ /* 0x002fca00078e0204 */
[----:B------:R-:W3:Y:S01]  /*3060*/  @!P5 LDC.64 R52, c[0x0][0x380] ;  /* 0x0000e000ff34db82 */ /* 0x000ee20000000a00 */
[----:B------:R1:W-:Y:S01]  /*3070*/  @!P4 STG.E.64 desc[UR10][R4.64], R84 ;  /* 0x000000540400c986 */ /* 0x0003e2000c101b0a */
[----:B------:R-:W-:-:S06]  /*3080*/  ISETP.GE.AND P4, PT, R68, 0x3, PT ;  /* 0x000000034400780c */ /* 0x000fcc0003f86270 */
[----:B--2---:R-:W2:Y:S01]  /*3090*/  @!P6 LDC.64 R6, c[0x0][0x380] ;  /* 0x0000e000ff06eb82 */ /* 0x004ea20000000a00 */
[----:B0-----:R-:W-:-:S07]  /*30a0*/  @!P6 IADD3 R11, PT, PT, R65, R8, RZ ;  /* 0x00000008410be210 */ /* 0x001fce0007ffe0ff */
[----:B------:R-:W1:Y:S01]  /*30b0*/  @P4 LDC R0, c[0x0][0x3d4] ;  /* 0x0000f500ff004b82 */ /* 0x000e620000000800 */
[----:B---3--:R-:W-:-:S07]  /*30c0*/  @!P5 IMAD.WIDE R2, R65, 0x8, R52 ;  /* 0x000000084102d825 */ /* 0x008fce00078e0234 */
[----:B------:R-:W0:Y:S01]  /*30d0*/  @P4 LDC.64 R50, c[0x0][0x380] ;  /* 0x0000e000ff324b82 */ /* 0x000e220000000a00 */
[----:B------:R3:W-:Y:S01]  /*30e0*/  @!P5 STG.E.64 desc[UR10][R2.64], R86 ;  /* 0x000000560200d986 */ /* 0x0007e2000c101b0a */
[----:B------:R-:W-:Y:S01]  /*30f0*/  ISETP.LT.OR P5, PT, R13, 0x3, !P1 ;  /* 0x000000030d00780c */ /* 0x000fe20004fa1670 */
[----:B--2---:R-:W-:-:S05]  /*3100*/  @!P6 IMAD.WIDE R6, R11, 0x8, R6 ;  /* 0x000000080b06e825 */ /* 0x004fca00078e0206 */
[----:B------:R-:W-:Y:S01]  /*3110*/  @!P6 STG.E.64 desc[UR10][R6.64], R88 ;  /* 0x000000580600e986 */ /* 0x000fe2000c101b0a */
[----:B------:R-:W-:Y:S01]  /*3120*/  ISETP.LT.OR P6, PT, R13, 0x4, !P2 ;  /* 0x000000040d00780c */ /* 0x000fe200057c1670 */
[----:B-1----:R-:W-:-:S05]  /*3130*/  @P4 IMAD R5, R0, 0x2, R65 ;  /* 0x0000000200054824 */ /* 0x002fca00078e0241 */
[----:B------:R-:W3:Y:S01]  /*3140*/  @!P5 LDC R8, c[0x0][0x3d4] ;  /* 0x0000f500ff08db82 */ /* 0x000ee20000000800 */
[----:B0-----:R-:W-:-:S07]  /*3150*/  @P4 IMAD.WIDE R4, R5, 0x8, R50 ;  /* 0x0000000805044825 */ /* 0x001fce00078e0232 */
[----:B------:R-:W0:Y:S01]  /*3160*/  @!P5 LDC.64 R52, c[0x0][0x380] ;  /* 0x0000e000ff34db82 */ /* 0x000e220000000a00 */
[----:B------:R1:W-:Y:S01]  /*3170*/  @P4 STG.E.64 desc[UR10][R4.64], R90 ;  /* 0x0000005a04004986 */ /* 0x0003e2000c101b0a */
[----:B------:R-:W-:-:S06]  /*3180*/  ISETP.LT.OR P4, PT, R13, 0x4, !P0 ;  /* 0x000000040d00780c */ /* 0x000fcc0004781670 */
[----:B------:R-:W2:Y:S01]  /*3190*/  @!P6 LDC.64 R54, c[0x0][0x380] ;  /* 0x0000e000ff36eb82 */ /* 0x000ea20000000a00 */
[----:B---3--:R-:W-:Y:S01]  /*31a0*/  @!P5 IMAD R3, R8, 0x3, R65 ;  /* 0x000000030803d824 */ /* 0x008fe200078e0241 */
[----:B------:R-:W-:-:S06]  /*31b0*/  IADD3 R65, PT, PT, R65, UR4, RZ ;  /* 0x0000000441417c10 */ /* 0x000fcc000fffe0ff */
[----:B------:R-:W3:Y:S01]  /*31c0*/  @!P4 LDC R0, c[0x0][0x3d4] ;  /* 0x0000f500ff00cb82 */ /* 0x000ee20000000800 */
[----:B0-----:R-:W-:-:S07]  /*31d0*/  @!P5 IMAD.WIDE R2, R3, 0x8, R52 ;  /* 0x000000080302d825 */ /* 0x001fce00078e0234 */
[----:B-1----:R-:W0:Y:S01]  /*31e0*/  @!P4 LDC.64 R4, c[0x0][0x380] ;  /* 0x0000e000ff04cb82 */ /* 0x002e220000000a00 */
[----:B------:R3:W-:Y:S01]  /*31f0*/  @!P5 STG.E.64 desc[UR10][R2.64], R92 ;  /* 0x0000005c0200d986 */ /* 0x0007e2000c101b0a */
[----:B------:R-:W-:Y:S01]  /*3200*/  ISETP.LT.OR P5, PT, R13, 0x4, !P3 ;  /* 0x000000040d00780c */ /* 0x000fe20005fa1670 */
[----:B--2---:R-:W-:-:S05]  /*3210*/  @!P6 IMAD.WIDE R6, R65, 0x8, R54 ;  /* 0x000000084106e825 */ /* 0x004fca00078e0236 */
[----:B------:R1:W-:Y:S01]  /*3220*/  @!P6 STG.E.64 desc[UR10][R6.64], R94 ;  /* 0x0000005e0600e986 */ /* 0x0003e2000c101b0a */
[----:B------:R-:W-:-:S06]  /*3230*/  ISETP.GE.AND P6, PT, R10, 0x4, PT ;  /* 0x000000040a00780c */ /* 0x000fcc0003fc6270 */
[----:B------:R-:W2:Y:S01]  /*3240*/  @!P5 LDC R8, c[0x0][0x3d4] ;  /* 0x0000f500ff08db82 */ /* 0x000ea20000000800 */
[----:B---3--:R-:W-:-:S04]  /*3250*/  @!P4 IMAD.IADD R3, R65, 0x1, R0 ;  /* 0x000000014103c824 */ /* 0x008fc800078e0200 */
[----:B0-----:R-:W-:-:S03]  /*3260*/  @!P4 IMAD.WIDE R2, R3, 0x8, R4 ;  /* 0x000000080302c825 */ /* 0x001fc600078e0204 */
[----:B------:R-:W1:Y:S02]  /*3270*/  @P6 LDC R12, c[0x0][0x3d4] ;  /* 0x0000f500ff0c6b82 */ /* 0x000e640000000800 */
[----:B------:R0:W-:Y:S01]  /*3280*/  @!P4 STG.E.64 desc[UR10][R2.64], R48 ;  /* 0x000000300200c986 */ /* 0x0001e2000c101b0a */
[----:B------:R-:W-:-:S05]  /*3290*/  ISETP.LT.OR P4, PT, R13, 0x5, !P2 ;  /* 0x000000050d00780c */ /* 0x000fca0005781670 */
[----:B------:R-:W3:Y:S08]  /*32a0*/  @!P5 LDC.64 R10, c[0x0][0x380] ;  /* 0x0000e000ff0adb82 */ /* 0x000ef00000000a00 */
[----:B------:R-:W4:Y:S01]  /*32b0*/  @P6 LDC.64 R50, c[0x0][0x380] ;  /* 0x0000e000ff326b82 */ /* 0x000f220000000a00 */
[----:B--2---:R-:W-:Y:S01]  /*32c0*/  @!P5 LEA R5, R8, R65, 0x1 ;  /* 0x000000410805d211 */ /* 0x004fe200078e08ff */
[----:B-1----:R-:W-:-:S02]  /*32d0*/  @P6 IMAD R7, R12, 0x3, R65 ;  /* 0x000000030c076824 */ /* 0x002fc400078e0241 */
[----:B------:R-:W-:Y:S02]  /*32e0*/  VIADD R65, R65, UR4 ;  /* 0x0000000441417c36 */ /* 0x000fe40008000000 */
[----:B---3--:R-:W-:Y:S02]  /*32f0*/  @!P5 IMAD.WIDE R4, R5, 0x8, R10 ;  /* 0x000000080504d825 */ /* 0x008fe400078e020a */
[----:B------:R-:W0:Y:S03]  /*3300*/  @!P4 LDC.64 R10, c[0x0][0x380] ;  /* 0x0000e000ff0acb82 */ /* 0x000e260000000a00 */
[----:B------:R1:W-:Y:S01]  /*3310*/  @!P5 STG.E.64 desc[UR10][R4.64], R46 ;  /* 0x0000002e0400d986 */ /* 0x0003e2000c101b0a */
[----:B------:R-:W-:Y:S01]  /*3320*/  ISETP.LT.OR P5, PT, R13, 0x5, !P0 ;  /* 0x000000050d00780c */ /* 0x000fe200047a1670 */
[----:B----4-:R-:W-:-:S05]  /*3330*/  @P6 IMAD.WIDE R6, R7, 0x8, R50 ;  /* 0x0000000807066825 */ /* 0x010fca00078e0232 */
[----:B------:R2:W-:Y:S01]  /*3340*/  @P6 STG.E.64 desc[UR10][R6.64], R44 ;  /* 0x0000002c06006986 */ /* 0x0005e2000c101b0a */
[----:B------:R-:W-:-:S06]  /*3350*/  ISETP.LT.OR P6, PT, R13, 0x5, !P3 ;  /* 0x000000050d00780c */ /* 0x000fcc0005fc1670 */
[----:B------:R-:W1:Y:S01]  /*3360*/  @!P5 LDC R0, c[0x0][0x3d4] ;  /* 0x0000f500ff00db82 */ /* 0x000e620000000800 */
[----:B0-----:R-:W-:-:S07]  /*3370*/  @!P4 IMAD.WIDE R2, R65, 0x8, R10 ;  /* 0x000000084102c825 */ /* 0x001fce00078e020a */
[----:B------:R-:W2:Y:S01]  /*3380*/  @!P6 LDC R8, c[0x0][0x3d4] ;  /* 0x0000f500ff08eb82 */ /* 0x000ea20000000800 */
[----:B------:R0:W-:Y:S01]  /*3390*/  @!P4 STG.E.64 desc[UR10][R2.64], R34 ;  /* 0x000000220200c986 */ /* 0x0001e2000c101b0a */
[----:B------:R-:W-:-:S06]  /*33a0*/  ISETP.LT.OR P4, PT, R13, 0x5, !P1 ;  /* 0x000000050d00780c */ /* 0x000fcc0004f81670 */
[----:B------:R-:W3:Y:S08]  /*33b0*/  @!P5 LDC.64 R48, c[0x0][0x380] ;  /* 0x0000e000ff30db82 */ /* 0x000ef00000000a00 */
[----:B------:R-:W4:Y:S01]  /*33c0*/  @!P6 LDC.64 R50, c[0x0][0x380] ;  /* 0x0000e000ff32eb82 */ /* 0x000f220000000a00 */
[----:B-1----:R-:W-:Y:S01]  /*33d0*/  @!P5 IADD3 R5, PT, PT, R65, R0, RZ ;  /* 0x000000004105d210 */ /* 0x002fe20007ffe0ff */
[----:B--2---:R-:W-:-:S06]  /*33e0*/  @!P6 IMAD R7, R8, 0x2, R65 ;  /* 0x000000020807e824 */ /* 0x004fcc00078e0241 */
[----:B------:R-:W1:Y:S01]  /*33f0*/  @!P4 LDC R0, c[0x0][0x3d4] ;  /* 0x0000f500ff00cb82 */ /* 0x000e620000000800 */
[----:B---3--:R-:W-:-:S07]  /*3400*/  @!P5 IMAD.WIDE R4, R5, 0x8, R48 ;  /* 0x000000080504d825 */ /* 0x008fce00078e0230 */
[----:B0-----:R-:W0:Y:S01]  /*3410*/  @!P4 LDC.64 R2, c[0x0][0x380] ;  /* 0x0000e000ff02cb82 */ /* 0x001e220000000a00 */
[----:B------:R-:W-:Y:S01]  /*3420*/  @!P5 STG.E.64 desc[UR10][R4.64], R42 ;  /* 0x0000002a0400d986 */ /* 0x000fe2000c101b0a */
[----:B------:R-:W-:Y:S01]  /*3430*/  ISETP.LT.OR P5, PT, R13, 0x6, !P0 ;  /* 0x000000060d00780c */ /* 0x000fe200047a1670 */
[----:B----4-:R-:W-:-:S05]  /*3440*/  @!P6 IMAD.WIDE R6, R7, 0x8, R50 ;  /* 0x000000080706e825 */ /* 0x010fca00078e0232 */
[----:B------:R2:W-:Y:S01]  /*3450*/  @!P6 STG.E.64 desc[UR10][R6.64], R40 ;  /* 0x000000280600e986 */ /* 0x0005e2000c101b0a */
[----:B------:R-:W-:Y:S01]  /*3460*/  ISETP.LT.OR P6, PT, R13, 0x6, !P2 ;  /* 0x000000060d00780c */ /* 0x000fe200057c1670 */
[----:B-1----:R-:W-:Y:S01]  /*3470*/  @!P4 IMAD R45, R0, 0x3, R65 ;  /* 0x00000003002dc824 */ /* 0x002fe200078e0241 */
[----:B------:R-:W-:-:S04]  /*3480*/  IADD3 R65, PT, PT, R65, UR4, RZ ;  /* 0x0000000441417c10 */ /* 0x000fc8000fffe0ff */
[----:B------:R-:W2:Y:S01]  /*3490*/  @!P5 LDC R8, c[0x0][0x3d4] ;  /* 0x0000f500ff08db82 */ /* 0x000ea20000000800 */
[----:B0-----:R-:W-:-:S07]  /*34a0*/  @!P4 IMAD.WIDE R2, R45, 0x8, R2 ;  /* 0x000000082d02c825 */ /* 0x001fce00078e0202 */
[----:B------:R-:W0:Y:S01]  /*34b0*/  @!P6 LDC.64 R10, c[0x0][0x380] ;  /* 0x0000e000ff0aeb82 */ /* 0x000e220000000a00 */
[----:B------:R1:W-:Y:S01]  /*34c0*/  @!P4 STG.E.64 desc[UR10][R2.64], R38 ;  /* 0x000000260200c986 */ /* 0x0003e2000c101b0a */
[----:B------:R-:W-:-:S06]  /*34d0*/  ISETP.LT.OR P4, PT, R13, 0x6, !P3 ;  /* 0x000000060d00780c */ /* 0x000fcc0005f81670 */
[----:B------:R-:W3:Y:S01]  /*34e0*/  @!P5 LDC.64 R34, c[0x0][0x380] ;  /* 0x0000e000ff22db82 */ /* 0x000ee20000000a00 */
[----:B--2---:R-:W-:-:S07]  /*34f0*/  @!P5 IMAD.IADD R7, R65, 0x1, R8 ;  /* 0x000000014107d824 */ /* 0x004fce00078e0208 */
        /* <DEDUP_REMOVED lines=8> */
[----:B------:R-:W-:Y:S02]  /*3580*/  ISETP.LT.OR P2, PT, R9, 0x8, !P2 ;  /* 0x000000080900780c */ /* 0x000fe40005741670 */
[----:B--2---:R-:W-:Y:S02]  /*3590*/  @!P4 LEA R39, R0, R65, 0x1 ;  /* 0x000000410027c211 */ /* 0x004fe400078e08ff */
[----:B------:R-:W1:Y:S03]  /*35a0*/  @!P6 LDC R8, c[0x0][0x3d4] ;  /* 0x0000f500ff08eb82 */ /* 0x000e660000000800 */
[----:B0-----:R-:W-:-:S05]  /*35b0*/  @!P4 IMAD.WIDE R2, R39, 0x8, R2 ;  /* 0x000000082702c825 */ /* 0x001fca00078e0202 */
[----:B------:R-:W0:Y:S01]  /*35c0*/  @!P6 LDC.64 R10, c[0x0][0x380] ;  /* 0x0000e000ff0aeb82 */ /* 0x000e220000000a00 */
[----:B------:R2:W-:Y:S01]  /*35d0*/  @!P4 STG.E.64 desc[UR10][R2.64], R16 ;  /* 0x000000100200c986 */ /* 0x0005e2000c101b0a */
[----:B------:R-:W-:Y:S02]  /*35e0*/  ISETP.LT.OR P4, PT, R13, 0x7, !P0 ;  /* 0x000000070d00780c */ /* 0x000fe40004781670 */
[----:B------:R-:W-:-:S04]  /*35f0*/  ISETP.LT.OR P0, PT, R9, 0x8, !P0 ;  /* 0x000000080900780c */ /* 0x000fc80004701670 */
[----:B------:R-:W3:Y:S01]  /*3600*/  @!P5 LDC.64 R34, c[0x0][0x380] ;  /* 0x0000e000ff22db82 */ /* 0x000ee20000000a00 */
[----:B-1----:R-:W-:-:S07]  /*3610*/  @!P6 IMAD R5, R8, 0x3, R65 ;  /* 0x000000030805e824 */ /* 0x002fce00078e0241 */
[----:B------:R-:W1:Y:S01]  /*3620*/  @!P4 LDC R0, c[0x0][0x3d4] ;  /* 0x0000f500ff00cb82 */ /* 0x000e620000000800 */
[----:B------:R-:W-:Y:S02]  /*3630*/  VIADD R65, R65, UR4 ;  /* 0x0000000441417c36 */ /* 0x000fe40008000000 */
[----:B0-----:R-:W-:-:S05]  /*3640*/  @!P6 IMAD.WIDE R4, R5, 0x8, R10 ;  /* 0x000000080504e825 */ /* 0x001fca00078e020a */
[----:B--2---:R-:W0:Y:S01]  /*3650*/  @!P4 LDC.64 R2, c[0x0][0x380] ;  /* 0x0000e000ff02cb82 */ /* 0x004e220000000a00 */
[----:B------:R-:W-:Y:S01]  /*3660*/  @!P6 STG.E.64 desc[UR10][R4.64], R14 ;  /* 0x0000000e0400e986 */ /* 0x000fe2000c101b0a */
[----:B------:R-:W-:Y:S01]  /*3670*/  ISETP.LT.OR P6, PT, R13, 0x7, !P3 ;  /* 0x000000070d00780c */ /* 0x000fe20005fc1670 */
[----:B---3--:R-:W-:Y:S01]  /*3680*/  @!P5 IMAD.WIDE R6, R65, 0x8, R34 ;  /* 0x000000084106d825 */ /* 0x008fe200078e0222 */
[----:B------:R-:W-:-:S04]  /*3690*/  ISETP.LT.OR P3, PT, R9, 0x8, !P3 ;  /* 0x000000080900780c */ /* 0x000fc80005f61670 */
[----:B------:R-:W2:Y:S01]  /*36a0*/  @!P0 LDC R18, c[0x0][0x3d4] ;  /* 0x0000f500ff128b82 */ /* 0x000ea20000000800 */
[----:B------:R3:W-:Y:S01]  /*36b0*/  @!P5 STG.E.64 desc[UR10][R6.64], R28 ;  /* 0x0000001c0600d986 */ /* 0x0007e2000c101b0a */
[----:B------:R-:W-:Y:S02]  /*36c0*/  ISETP.LT.OR P5, PT, R13, 0x7, !P1 ;  /* 0x000000070d00780c */ /* 0x000fe40004fa1670 */
[----:B------:R-:W-:-:S04]  /*36d0*/  ISETP.LT.OR P1, PT, R9, 0x8, !P1 ;  /* 0x000000080900780c */ /* 0x000fc80004f21670 */
[----:B------:R-:W4:Y:S01]  /*36e0*/  @!P2 LDC.64 R10, c[0x0][0x380] ;  /* 0x0000e000ff0aab82 */ /* 0x000f220000000a00 */
[----:B-1----:R-:W-:-:S05]  /*36f0*/  @!P4 IADD3 R17, PT, PT, R65, R0, RZ ;  /* 0x000000004111c210 */ /* 0x002fca0007ffe0ff */
[----:B0-----:R-:W-:Y:S02]  /*3700*/  @!P4 IMAD.WIDE R2, R17, 0x8, R2 ;  /* 0x000000081102c825 */ /* 0x001fe400078e0202 */
[----:B------:R-:W0:Y:S02]  /*3710*/  @!P6 LDC R8, c[0x0][0x3d4] ;  /* 0x0000f500ff08eb82 */ /* 0x000e240000000800 */
[----:B---3--:R-:W-:Y:S01]  /*3720*/  VIADD R29, R65, UR4 ;  /* 0x00000004411d7c36 */ /* 0x008fe20008000000 */
[----:B------:R1:W-:Y:S05]  /*3730*/  @!P4 STG.E.64 desc[UR10][R2.64], R26 ;  /* 0x0000001a0200c986 */ /* 0x0003ea000c101b0a */
[----:B------:R-:W3:Y:S01]  /*3740*/  @!P5 LDC R16, c[0x0][0x3d4] ;  /* 0x0000f500ff10db82 */ /* 0x000ee20000000800 */
[----:B--2---:R-:W-:-:S07]  /*3750*/  @!P0 IMAD.IADD R19, R29, 0x1, R18 ;  /* 0x000000011d138824 */ /* 0x004fce00078e0212 */
[----:B------:R-:W2:Y:S08]  /*3760*/  @!P3 LDC R20, c[0x0][0x3d4] ;  /* 0x0000f500ff14bb82 */ /* 0x000eb00000000800 */
[----:B------:R-:W5:Y:S01]  /*3770*/  @!P6 LDC.64 R4, c[0x0][0x380] ;  /* 0x0000e000ff04eb82 */ /* 0x000f620000000a00 */
[----:B0-----:R-:W-:-:S07]  /*3780*/  @!P6 LEA R9, R8, R65, 0x1 ;  /* 0x000000410809e211 */ /* 0x001fce00078e08ff */
[----:B------:R-:W0:Y:S01]  /*3790*/  @!P5 LDC.64 R6, c[0x0][0x380] ;  /* 0x0000e000ff06db82 */ /* 0x000e220000000a00 */
[----:B---3--:R-:W-:-:S07]  /*37a0*/  @!P5 IMAD R17, R16, 0x3, R65 ;  /* 0x000000031011d824 */ /* 0x008fce00078e0241 */
[----:B------:R-:W3:Y:S01]  /*37b0*/  @!P0 LDC.64 R12, c[0x0][0x380] ;  /* 0x0000e000ff0c8b82 */ /* 0x000ee20000000a00 */
[----:B--2---:R-:W-:-:S07]  /*37c0*/  @!P3 LEA R21, R20, R29, 0x1 ;  /* 0x0000001d1415b211 */ /* 0x004fce00078e08ff */
[----:B------:R-:W2:Y:S01]  /*37d0*/  @!P3 LDC.64 R14, c[0x0][0x380] ;  /* 0x0000e000ff0ebb82 */ /* 0x000ea20000000a00 */
[----:B-----5:R-:W-:-:S04]  /*37e0*/  @!P6 IMAD.WIDE R4, R9, 0x8, R4 ;  /* 0x000000080904e825 */ /* 0x020fc800078e0204 */
[----:B----4-:R-:W-:Y:S01]  /*37f0*/  @!P2 IMAD.WIDE R8, R29, 0x8, R10 ;  /* 0x000000081d08a825 */ /* 0x010fe200078e020a */
[----:B------:R1:W-:Y:S03]  /*3800*/  @!P6 STG.E.64 desc[UR10][R4.64], R24 ;  /* 0x000000180400e986 */ /* 0x0003e6000c101b0a */
[----:B0-----:R-:W-:-:S05]  /*3810*/  @!P5 IMAD.WIDE R6, R17, 0x8, R6 ;  /* 0x000000081106d825 */ /* 0x001fca00078e0206 */
[----:B------:R1:W-:Y:S01]  /*3820*/  @!P5 STG.E.64 desc[UR10][R6.64], R22 ;  /* 0x000000160600d986 */ /* 0x0003e2000c101b0a */
[----:B---3--:R-:W-:-:S03]  /*3830*/  @!P0 IMAD.WIDE R10, R19, 0x8, R12 ;  /* 0x00000008130a8825 */ /* 0x008fc600078e020c */
[----:B------:R1:W-:Y:S04]  /*3840*/  @!P2 STG.E.64 desc[UR10][R8.64], R36 ;  /* 0x000000240800a986 */ /* 0x0003e8000c101b0a */
[----:B------:R1:W-:Y:S01]  /*3850*/  @!P0 STG.E.64 desc[UR10][R10.64], R58 ;  /* 0x0000003a0a008986 */ /* 0x0003e2000c101b0a */
[----:B--2---:R-:W-:-:S05]  /*3860*/  @!P3 IMAD.WIDE R12, R21, 0x8, R14 ;  /* 0x00000008150cb825 */ /* 0x004fca00078e020e */
[----:B------:R1:W-:Y:S01]  /*3870*/  @!P3 STG.E.64 desc[UR10][R12.64], R32 ;  /* 0x000000200c00b986 */ /* 0x0003e2000c101b0a */
[----:B------:R-:W-:Y:S05]  /*3880*/  @P1 EXIT ;  /* 0x000000000000194d */ /* 0x000fea0003800000 */
[----:B------:R-:W0:Y:S08]  /*3890*/  LDC R0, c[0x0][0x3d4] ;  /* 0x0000f500ff007b82 */ /* 0x000e300000000800 */
[----:B-1----:R-:W1:Y:S01]  /*38a0*/  LDC.64 R2, c[0x0][0x380] ;  /* 0x0000e000ff027b82 */ /* 0x002e620000000a00 */
[----:B0-----:R-:W-:-:S04]  /*38b0*/  IMAD R5, R0, 0x3, R29 ;  /* 0x0000000300057824 */ /* 0x001fc800078e021d */
[----:B-1----:R-:W-:-:S05]  /*38c0*/  IMAD.WIDE R2, R5, 0x8, R2 ;  /* 0x0000000805027825 */ /* 0x002fca00078e0202 */
[----:B------:R-:W-:Y:S01]  /*38d0*/  STG.E.64 desc[UR10][R2.64], R30 ;  /* 0x0000001e02007986 */ /* 0x000fe2000c101b0a */
[----:B------:R-:W-:Y:S05]  /*38e0*/  EXIT ;  /* 0x000000000000794d */ /* 0x000fea0003800000 */
.L_x_52:
        /* <DEDUP_REMOVED lines=9> */
.L_x_74:


//--------------------- .text._Z11kernel__2_1PdS_S_iiiiiiiiiiiiiiiiii --------------------------
	.section	.text._Z11kernel__2_1PdS_S_iiiiiiiiiiiiiiiiii,"ax",@progbits
	.align	128
        .global         _Z11kernel__2_1PdS_S_iiiiiiiiiiiiiiiiii
        .type           _Z11kernel__2_1PdS_S_iiiiiiiiiiiiiiiiii,@function
        .size           _Z11kernel__2_1PdS_S_iiiiiiiiiiiiiiiiii,(.L_x_75 - _Z11kernel__2_1PdS_S_iiiiiiiiiiiiiiiiii)
        .other          _Z11kernel__2_1PdS_S_iiiiiiiiiiiiiiiiii,@"STO_CUDA_ENTRY STV_DEFAULT"
_Z11kernel__2_1PdS_S_iiiiiiiiiiiiiiiiii:
.text._Z11kernel__2_1PdS_S_iiiiiiiiiiiiiiiiii:
        /* <DEDUP_REMOVED lines=9> */
[----:B------:R-:W2:Y:S01]  /*0090*/  LDC R43, c[0x0][0x3a8] ;  /* 0x0000ea00ff2b7b82 */ /* 0x000ea20000000800 */
[----:B------:R-:W-:Y:S02]  /*00a0*/  CS2R R20, SRZ ;  /* 0x0000000000147805 */ /* 0x000fe4000001ff00 */
[----:B------:R-:W-:-:S02]  /*00b0*/  CS2R R28, SRZ ;  /* 0x00000000001c7805 */ /* 0x000fc4000001ff00 */
[----:B------:R-:W-:Y:S02]  /*00c0*/  CS2R R84, SRZ ;  /* 0x0000000000547805 */ /* 0x000fe4000001ff00 */
[----:B------:R-:W-:Y:S02]  /*00d0*/  CS2R R24, SRZ ;  /* 0x0000000000187805 */ /* 0x000fe4000001ff00 */
[----:B------:R-:W-:Y:S02]  /*00e0*/  CS2R R26, SRZ ;  /* 0x00000000001a7805 */ /* 0x000fe4000001ff00 */
[----:B------:R-:W-:Y:S02]  /*00f0*/  CS2R R34, SRZ ;  /* 0x0000000000227805 */ /* 0x000fe4000001ff00 */
        /* <DEDUP_REMOVED lines=8> */
[----:B------:R-:W-:Y:S01]  /*0180*/  CS2R R76, SRZ ;  /* 0x00000000004c7805 */ /* 0x000fe2000001ff00 */
[----:B0-----:R-:W-:Y:S01]  /*0190*/  IMAD R0, R11, UR4, RZ ;  /* 0x000000040b007c24 */ /* 0x001fe2000f8e02ff */
[----:B------:R-:W0:Y:S01]  /*01a0*/  S2UR UR4, SR_CTAID.X ;  /* 0x00000000000479c3 */ /* 0x000e220000002500 */
[----:B------:R-:W-:Y:S02]  /*01b0*/  CS2R R44, SRZ ;  /* 0x00000000002c7805 */ /* 0x000fe4000001ff00 */
[----:B------:R-:W-:Y:S01]  /*01c0*/  CS2R R106, SRZ ;  /* 0x00000000006a7805 */ /* 0x000fe2000001ff00 */
[----:B------:R-:W-:Y:S01]  /*01d0*/  IMAD R4, R0, UR5, RZ ;  /* 0x0000000500047c24 */ /* 0x000fe2000f8e02ff */
[----:B------:R-:W-:Y:S02]  /*01e0*/  CS2R R104, SRZ ;  /* 0x0000000000687805 */ /* 0x000fe4000001ff00 */
[----:B------:R-:W-:Y:S02]  /*01f0*/  CS2R R102, SRZ ;  /* 0x0000000000667805 */ /* 0x000fe4000001ff00 */
[----:B------:R-:W-:Y:S01]  /*0200*/  CS2R R100, SRZ ;  /* 0x0000000000647805 */ /* 0x000fe2000001ff00 */
[----:B-1----:R-:W-:Y:S01]  /*0210*/  IMAD R5, R4, UR6, RZ ;  /* 0x0000000604057c24 */ /* 0x002fe2000f8e02ff */
[----:B------:R-:W-:-:S02]  /*0220*/  CS2R R48, SRZ ;  /* 0x0000000000307805 */ /* 0x000fc4000001ff00 */
[----:B------:R-:W-:Y:S02]  /*0230*/  CS2R R98, SRZ ;  /* 0x0000000000627805 */ /* 0x000fe4000001ff00 */
[----:B------:R-:W-:Y:S01]  /*0240*/  CS2R R96, SRZ ;  /* 0x0000000000607805 */ /* 0x000fe2000001ff00 */
[----:B------:R-:W-:Y:S01]  /*0250*/  IMAD R6, R5, UR7, RZ ;  /* 0x0000000705067c24 */ /* 0x000fe2000f8e02ff */
[-C--:B------:R-:W-:Y:S01]  /*0260*/  IABS R10, R5.reuse ;  /* 0x00000005000a7213 */ /* 0x080fe20000000000 */
[----:B------:R-:W1:Y:S01]  /*0270*/  LDCU.64 UR6, c[0x0][0x398] ;  /* 0x00007300ff0677ac */ /* 0x000e620008000a00 */
[----:B------:R-:W-:Y:S01]  /*0280*/  IABS R12, R5 ;  /* 0x00000005000c7213 */ /* 0x000fe20000000000 */
[----:B------:R-:W3:Y:S01]  /*0290*/  I2F.U32.RP R7, R6 ;  /* 0x0000000600077306 */ /* 0x000ee20000209000 */
[----:B------:R-:W-:Y:S01]  /*02a0*/  IMAD.MOV R9, RZ, RZ, -R6 ;  /* 0x000000ffff097224 */ /* 0x000fe200078e0a06 */
[----:B------:R-:W-:Y:S02]  /*02b0*/  ISETP.NE.U32.AND P2, PT, R6, RZ, PT ;  /* 0x000000ff0600720c */ /* 0x000fe40003f45070 */
[----:B------:R-:W-:Y:S01]  /*02c0*/  CS2R R94, SRZ ;  /* 0x00000000005e7805 */ /* 0x000fe2000001ff00 */
[----:B------:R-:W4:Y:S03]  /*02d0*/  LDCU.64 UR10, c[0x0][0x358] ;  /* 0x00006b00ff0a77ac */ /* 0x000f260008000a00 */
[----:B------:R-:W5:Y:S08]  /*02e0*/  I2F.RP R8, R10 ;  /* 0x0000000a00087306 */ /* 0x000f700000209400 */
[----:B---3--:R-:W3:Y:S08]  /*02f0*/  MUFU.RCP R7, R7 ;  /* 0x0000000700077308 */ /* 0x008ef00000001000 */
[----:B-----5:R-:W-:Y:S01]  /*0300*/  MUFU.RCP R8, R8 ;  /* 0x0000000800087308 */ /* 0x020fe20000001000 */
[----:B---3--:R-:W-:-:S07]  /*0310*/  VIADD R2, R7, 0xffffffe ;  /* 0x0ffffffe07027836 */ /* 0x008fce0000000000 */
[----:B------:R3:W5:Y:S02]  /*0320*/  F2I.FTZ.U32.TRUNC.NTZ R3, R2 ;  /* 0x0000000200037305 */ /* 0x000764000021f000 */
[----:B---3--:R-:W-:Y:S02]  /*0330*/  HFMA2 R2, -RZ, RZ, 0, 0 ;  /* 0x00000000ff027431 */ /* 0x008fe400000001ff */
[----:B-----5:R-:W-:-:S04]  /*0340*/  IMAD R9, R9, R3, RZ ;  /* 0x0000000309097224 */ /* 0x020fc800078e02ff */
[----:B------:R-:W-:-:S04]  /*0350*/  IMAD.HI.U32 R3, R3, R9, R2 ;  /* 0x0000000903037227 */ /* 0x000fc800078e0002 */
[----:B------:R-:W-:Y:S02]  /*0360*/  VIADD R2, R8, 0xffffffe ;  /* 0x0ffffffe08027836 */ /* 0x000fe40000000000 */
[----:B0-----:R-:W-:-:S04]  /*0370*/  IMAD.HI.U32 R7, R3, UR4, RZ ;  /* 0x0000000403077c27 */ /* 0x001fc8000f8e00ff */
[----:B------:R-:W-:-:S04]  /*0380*/  IMAD.MOV R3, RZ, RZ, -R7 ;  /* 0x000000ffff037224 */ /* 0x000fc800078e0a07 */
[----:B------:R-:W-:-:S05]  /*0390*/  IMAD R3, R6, R3, UR4 ;  /* 0x0000000406037e24 */ /* 0x000fca000f8e0203 */
[----:B------:R-:W-:-:S13]  /*03a0*/  ISETP.GE.U32.AND P0, PT, R3, R6, PT ;  /* 0x000000060300720c */ /* 0x000fda0003f06070 */
[----:B------:R-:W-:Y:S02]  /*03b0*/  @P0 IADD3 R3, PT, PT, -R6, R3, RZ ;  /* 0x0000000306030210 */ /* 0x000fe40007ffe1ff */
[----:B------:R-:W-:Y:S02]  /*03c0*/  @P0 IADD3 R7, PT, PT, R7, 0x1, RZ ;  /* 0x0000000107070810 */ /* 0x000fe40007ffe0ff */
[----:B------:R-:W-:Y:S02]  /*03d0*/  ISETP.GE.U32.AND P1, PT, R3, R6, PT ;  /* 0x000000060300720c */ /* 0x000fe40003f26070 */
[----:B------:R0:W3:Y:S02]  /*03e0*/  F2I.FTZ.U32.TRUNC.NTZ R3, R2 ;  /* 0x0000000200037305 */ /* 0x0000e4000021f000 */
[----:B0-----:R-:W-:-:S09]  /*03f0*/  MOV R2, RZ ;  /* 0x000000ff00027202 */ /* 0x001fd20000000f00 */
[----:B------:R-:W-:Y:S01]  /*0400*/  @P1 VIADD R7, R7, 0x1 ;  /* 0x0000000107071836 */ /* 0x000fe20000000000 */
[----:B------:R-:W-:Y:S02]  /*0410*/  @!P2 LOP3.LUT R7, RZ, R6, RZ, 0x33, !PT ;  /* 0x00000006ff07a212 */ /* 0x000fe400078e33ff */
[----:B---3--:R-:W-:-:S03]  /*0420*/  IADD3 R13, PT, PT, RZ, -R3, RZ ;  /* 0x80000003ff0d7210 */ /* 0x008fc60007ffe0ff */
[----:B------:R-:W-:-:S04]  /*0430*/  IMAD.MOV R9, RZ, RZ, -R7 ;  /* 0x000000ffff097224 */ /* 0x000fc800078e0a07 */
[----:B------:R-:W-:Y:S01]  /*0440*/  IMAD R6, R6, R9, UR4 ;  /* 0x0000000406067e24 */ /* 0x000fe2000f8e0209 */
[----:B------:R-:W0:Y:S01]  /*0450*/  LDCU.64 UR4, c[0x0][0x3a0] ;  /* 0x00007400ff0477ac */ /* 0x000e220008000a00 */
[----:B------:R-:W-:Y:S01]  /*0460*/  IMAD R9, R13, R10, RZ ;  /* 0x0000000a0d097224 */ /* 0x000fe200078e02ff */
[----:B------:R-:W-:Y:S02]  /*0470*/  IABS R13, R4 ;  /* 0x00000004000d7213 */ /* 0x000fe40000000000 */
[----:B------:R-:W-:Y:S01]  /*0480*/  IABS R8, R6 ;  /* 0x0000000600087213 */ /* 0x000fe20000000000 */
[----:B------:R-:W-:-:S03]  /*0490*/  IMAD.HI.U32 R2, R3, R9, R2 ;  /* 0x0000000903027227 */ /* 0x000fc600078e0002 */
[----:B------:R-:W-:Y:S01]  /*04a0*/  MOV R3, R8 ;  /* 0x0000000800037202 */ /* 0x000fe20000000f00 */
[----:B------:R-:W-:Y:S02]  /*04b0*/  IMAD.MOV R9, RZ, RZ, -R12 ;  /* 0x000000ffff097224 */ /* 0x000fe400078e0a0c */
[----:B------:R-:W-:Y:S02]  /*04c0*/  IMAD.MOV.U32 R12, RZ, RZ, R13 ;  /* 0x000000ffff0c7224 */ /* 0x000fe400078e000d */
[----:B------:R-:W-:Y:S02]  /*04d0*/  IMAD.HI.U32 R2, R2, R3, RZ ;  /* 0x0000000302027227 */ /* 0x000fe400078e00ff */
[----:B------:R-:W3:Y:S02]  /*04e0*/  I2F.RP R8, R12 ;  /* 0x0000000c00087306 */ /* 0x000ee40000209400 */
[----:B------:R-:W-:-:S05]  /*04f0*/  IMAD R3, R2, R9, R3 ;  /* 0x0000000902037224 */ /* 0x000fca00078e0203 */
[----:B------:R-:W-:Y:S01]  /*0500*/  ISETP.GT.U32.AND P2, PT, R10, R3, PT ;  /* 0x000000030a00720c */ /* 0x000fe20003f44070 */
[----:B---3--:R-:W3:-:S12]  /*0510*/  MUFU.RCP R8, R8 ;  /* 0x0000000800087308 */ /* 0x008ed80000001000 */
[-C--:B------:R-:W-:Y:S02]  /*0520*/  @!P2 IADD3 R3, PT, PT, R3, -R10.reuse, RZ ;  /* 0x8000000a0303a210 */ /* 0x080fe40007ffe0ff */
[----:B------:R-:W-:Y:S02]  /*0530*/  @!P2 IADD3 R2, PT, PT, R2, 0x1, RZ ;  /* 0x000000010202a810 */ /* 0x000fe40007ffe0ff */
[----:B------:R-:W-:Y:S02]  /*0540*/  ISETP.GE.U32.AND P0, PT, R3, R10, PT ;  /* 0x0000000a0300720c */ /* 0x000fe40003f06070 */
[----:B------:R-:W-:Y:S01]  /*0550*/  LOP3.LUT R3, R6, R5, RZ, 0x3c, !PT ;  /* 0x0000000506037212 */ /* 0x000fe200078e3cff */
[----:B------:R-:W5:Y:S01]  /*0560*/  S2R R10, SR_TID.Y ;  /* 0x00000000000a7919 */ /* 0x000f620000002200 */
[----:B------:R-:W-:Y:S02]  /*0570*/  ISETP.NE.AND P2, PT, R5, RZ, PT ;  /* 0x000000ff0500720c */ /* 0x000fe40003f45270 */
[----:B------:R-:W-:Y:S01]  /*0580*/  ISETP.GE.AND P1, PT, R3, RZ, PT ;  /* 0x000000ff0300720c */ /* 0x000fe20003f26270 */
[----:B---3--:R-:W-:Y:S01]  /*0590*/  VIADD R9, R8, 0xffffffe ;  /* 0x0ffffffe08097836 */ /* 0x008fe20000000000 */
[----:B------:R-:W-:-:S03]  /*05a0*/  IABS R8, R4 ;  /* 0x0000000400087213 */ /* 0x000fc60000000000 */
[----:B------:R3:W2:Y:S02]  /*05b0*/  F2I.FTZ.U32.TRUNC.NTZ R3, R9 ;  /* 0x0000000900037305 */ /* 0x0006a4000021f000 */
[----:B------:R-:W-:-:S05]  /*05c0*/  @P0 VIADD R2, R2, 0x1 ;  /* 0x0000000102020836 */ /* 0x000fca0000000000 */
[----:B------:R-:W-:Y:S02]  /*05d0*/  MOV R14, R2 ;  /* 0x00000002000e7202 */ /* 0x000fe40000000f00 */
[----:B---3--:R-:W-:-:S03]  /*05e0*/  IABS R9, R0 ;  /* 0x0000000000097213 */ /* 0x008fc60000000000 */
[----:B------:R-:W-:Y:S01]  /*05f0*/  @!P1 IMAD.MOV R14, RZ, RZ, -R14 ;  /* 0x000000ffff0e9224 */ /* 0x000fe200078e0a0e */
[----:B------:R-:W-:Y:S02]  /*0600*/  @!P2 LOP3.LUT R14, RZ, R5, RZ, 0x33, !PT ;  /* 0x00000005ff0ea212 */ /* 0x000fe400078e33ff */
[----:B--2---:R-:W-:-:S03]  /*0610*/  IADD3 R15, PT, PT, RZ, -R3, RZ ;  /* 0x80000003ff0f7210 */ /* 0x004fc60007ffe0ff */
[----:B------:R-:W-:Y:S01]  /*0620*/  IMAD.MOV R2, RZ, RZ, -R14 ;  /* 0x000000ffff027224 */ /* 0x000fe200078e0a0e */
[----:B------:R-:W-:-:S03]  /*0630*/  SHF.L.U32 R50, R14, 0x2, RZ ;  /* 0x000000020e327819 */ /* 0x000fc600000006ff */
[----:B------:R-:W-:Y:S02]  /*0640*/  IMAD R13, R5, R2, R6 ;  /* 0x00000002050d7224 */ /* 0x000fe400078e0206 */
[----:B------:R-:W-:Y:S02]  /*0650*/  HFMA2 R2, -RZ, RZ, 0, 0 ;  /* 0x00000000ff027431 */ /* 0x000fe400000001ff */
[----:B------:R-:W-:Y:S01]  /*0660*/  IMAD R5, R15, R12, RZ ;  /* 0x0000000c0f057224 */ /* 0x000fe200078e02ff */
[----:B------:R-:W-:-:S03]  /*0670*/  IABS R6, R13 ;  /* 0x0000000d00067213 */ /* 0x000fc60000000000 */
[----:B------:R-:W-:Y:S01]  /*0680*/  IMAD.HI.U32 R2, R3, R5, R2 ;  /* 0x0000000503027227 */ /* 0x000fe200078e0002 */
[----:B------:R-:W-:-:S03]  /*0690*/  MOV R3, R6 ;  /* 0x0000000600037202 */ /* 0x000fc60000000f00 */
[----:B------:R-:W-:Y:S02]  /*06a0*/  IMAD.MOV R5, RZ, RZ, -R8 ;  /* 0x000000ffff057224 */ /* 0x000fe400078e0a08 */
[----:B------:R-:W-:-:S03]  /*06b0*/  IMAD.HI.U32 R2, R2, R3, RZ ;  /* 0x0000000302027227 */ /* 0x000fc600078e00ff */
[----:B------:R-:W-:Y:S01]  /*06c0*/  MOV R6, R5 ;  /* 0x0000000500067202 */ /* 0x000fe20000000f00 */
[----:B------:R-:W-:-:S04]  /*06d0*/  IMAD.MOV.U32 R8, RZ, RZ, R9 ;  /* 0x000000ffff087224 */ /* 0x000fc800078e0009 */
[----:B------:R-:W-:Y:S01]  /*06e0*/  IMAD R3, R2, R6, R3 ;  /* 0x0000000602037224 */ /* 0x000fe200078e0203 */
[----:B------:R-:W2:Y:S04]  /*06f0*/  I2F.RP R5, R8 ;  /* 0x0000000800057306 */ /* 0x000ea80000209400 */
[----:B------:R-:W-:-:S04]  /*0700*/  ISETP.GT.U32.AND P2, PT, R12, R3, PT ;  /* 0x000000030c00720c */ /* 0x000fc80003f44070 */
[----:B--2---:R-:W2:Y:S09]  /*0710*/  MUFU.RCP R5, R5 ;  /* 0x0000000500057308 */ /* 0x004eb20000001000 */
[----:B------:R-:W-:Y:S02]  /*0720*/  @!P2 IMAD.IADD R3, R3, 0x1, -R12 ;  /* 0x000000010303a824 */ /* 0x000fe400078e0a0c */
[----:B------:R-:W-:Y:S01]  /*0730*/  @!P2 VIADD R2, R2, 0x1 ;  /* 0x000000010202a836 */ /* 0x000fe20000000000 */
[----:B------:R-:W-:-:S02]  /*0740*/  ISETP.NE.AND P2, PT, R4, RZ, PT ;  /* 0x000000ff0400720c */ /* 0x000fc40003f45270 */
[----:B------:R-:W-:Y:S02]  /*0750*/  ISETP.GE.U32.AND P0, PT, R3, R12, PT ;  /* 0x0000000c0300720c */ /* 0x000fe40003f06070 */
[----:B------:R-:W-:-:S04]  /*0760*/  LOP3.LUT R3, R13, R4, RZ, 0x3c, !PT ;  /* 0x000000040d037212 */ /* 0x000fc800078e3cff */
[----:B------:R-:W-:Y:S02]  /*0770*/  ISETP.GE.AND P1, PT, R3, RZ, PT ;  /* 0x000000ff0300720c */ /* 0x000fe40003f26270 */
[----:B--2---:R-:W-:-:S05]  /*0780*/  IADD3 R6, PT, PT, R5, 0xffffffe, RZ ;  /* 0x0ffffffe05067810 */ /* 0x004fca0007ffe0ff */
[----:B------:R-:W-:Y:S01]  /*0790*/  @P0 IADD3 R2, PT, PT, R2, 0x1, RZ ;  /* 0x0000000102020810 */ /* 0x000fe20007ffe0ff */
[----:B------:R2:W3:Y:S04]  /*07a0*/  F2I.FTZ.U32.TRUNC.NTZ R3, R6 ;  /* 0x0000000600037305 */ /* 0x0004e8000021f000 */
[----:B------:R-:W-:Y:S02]  /*07b0*/  IMAD.MOV.U32 R12, RZ, RZ, R2 ;  /* 0x000000ffff0c7224 */ /* 0x000fe400078e0002 */
[----:B------:R-:W-:-:S03]  /*07c0*/  IMAD.MOV.U32 R2, RZ, RZ, RZ ;  /* 0x000000ffff027224 */ /* 0x000fc600078e00ff */
[----:B------:R-:W-:Y:S01]  /*07d0*/  @!P1 IADD3 R12, PT, PT, -R12, RZ, RZ ;  /* 0x000000ff0c0c9210 */ /* 0x000fe20007ffe1ff */
[----:B--2---:R-:W2:Y:S01]  /*07e0*/  S2R R6, SR_TID.X ;  /* 0x0000000000067919 */ /* 0x004ea20000002100 */
[----:B------:R-:W-:-:S04]  /*07f0*/  @!P2 LOP3.LUT R12, RZ, R4, RZ, 0x33, !PT ;  /* 0x00000004ff0ca212 */ /* 0x000fc800078e33ff */
[C---:B------:R-:W-:Y:S01]  /*0800*/  IADD3 R5, PT, PT, -R12.reuse, RZ, RZ ;  /* 0x000000ff0c057210 */ /* 0x040fe20007ffe1ff */
[----:B---3--:R-:W-:Y:S02]  /*0810*/  IMAD.MOV R9, RZ, RZ, -R3 ;  /* 0x000000ffff097224 */ /* 0x008fe400078e0a03 */
[----:B------:R-:W-:Y:S02]  /*0820*/  IMAD.SHL.U32 R42, R12, 0x8, RZ ;  /* 0x000000080c2a7824 */ /* 0x000fe400078e00ff */
[----:B------:R-:W-:Y:S01]  /*0830*/  IMAD R15, R4, R5, R13 ;  /* 0x00000005040f7224 */ /* 0x000fe200078e020d */
[----:B------:R-:W-:Y:S01]  /*0840*/  IABS R13, R11 ;  /* 0x0000000b000d7213 */ /* 0x000fe20000000000 */
[----:B------:R-:W-:Y:S01]  /*0850*/  IMAD R5, R9, R8, RZ ;  /* 0x0000000809057224 */ /* 0x000fe200078e02ff */
[----:B------:R-:W-:Y:S02]  /*0860*/  IABS R9, R0 ;  /* 0x0000000000097213 */ /* 0x000fe40000000000 */
[----:B------:R-:W-:Y:S01]  /*0870*/  IABS R4, R15 ;  /* 0x0000000f00047213 */ /* 0x000fe20000000000 */
[----:B------:R-:W-:Y:S01]  /*0880*/  IMAD.HI.U32 R2, R3, R5, R2 ;  /* 0x0000000503027227 */ /* 0x000fe200078e0002 */
[----:B------:R-:W-:-:S03]  /*0890*/  IADD3 R5, PT, PT, RZ, -R9, RZ ;  /* 0x80000009ff057210 */ /* 0x000fc60007ffe0ff */
[----:B------:R-:W-:Y:S02]  /*08a0*/  IMAD.MOV.U32 R3, RZ, RZ, R4 ;  /* 0x000000ffff037224 */ /* 0x000fe400078e0004 */
[----:B------:R-:W3:Y:S02]  /*08b0*/  I2F.RP R4, R13 ;  /* 0x0000000d00047306 */ /* 0x000ee40000209400 */
[----:B------:R-:W-:-:S04]  /*08c0*/  IMAD.HI.U32 R2, R2, R3, RZ ;  /* 0x0000000302027227 */ /* 0x000fc800078e00ff */
[----:B------:R-:W-:-:S05]  /*08d0*/  IMAD R3, R2, R5, R3 ;  /* 0x0000000502037224 */ /* 0x000fca00078e0203 */
[----:B------:R-:W-:Y:S01]  /*08e0*/  ISETP.GT.U32.AND P2, PT, R8, R3, PT ;  /* 0x000000030800720c */ /* 0x000fe20003f44070 */
[----:B---3--:R-:W3:-:S12]  /*08f0*/  MUFU.RCP R4, R4 ;  /* 0x0000000400047308 */ /* 0x008ed80000001000 */
[-C--:B------:R-:W-:Y:S02]  /*0900*/  @!P2 IADD3 R3, PT, PT, R3, -R8.reuse, RZ ;  /* 0x800000080303a210 */ /* 0x080fe40007ffe0ff */
[----:B------:R-:W-:Y:S02]  /*0910*/  @!P2 IADD3 R2, PT, PT, R2, 0x1, RZ ;  /* 0x000000010202a810 */ /* 0x000fe40007ffe0ff */
[----:B------:R-:W-:Y:S02]  /*0920*/  ISETP.GE.U32.AND P0, PT, R3, R8, PT ;  /* 0x000000080300720c */ /* 0x000fe40003f06070 */
[----:B------:R-:W-:Y:S01]  /*0930*/  LOP3.LUT R3, R15, R0, RZ, 0x3c, !PT ;  /* 0x000000000f037212 */ /* 0x000fe200078e3cff */
[----:B---3--:R-:W-:Y:S01]  /*0940*/  VIADD R5, R4, 0xffffffe ;  /* 0x0ffffffe04057836 */ /* 0x008fe20000000000 */
[----:B------:R-:W-:Y:S02]  /*0950*/  ISETP.NE.AND P2, PT, R0, RZ, PT ;  /* 0x000000ff0000720c */ /* 0x000fe40003f45270 */
[----:B------:R-:W-:-:S02]  /*0960*/  ISETP.GE.AND P1, PT, R3, RZ, PT ;  /* 0x000000ff0300720c */ /* 0x000fc40003f26270 */
[----:B------:R3:W1:Y:S05]  /*0970*/  F2I.FTZ.U32.TRUNC.NTZ R3, R5 ;  /* 0x0000000500037305 */ /* 0x00066a000021f000 */
[----:B------:R-:W-:-:S05]  /*0980*/  @P0 VIADD R2, R2, 0x1 ;  /* 0x0000000102020836 */ /* 0x000fca0000000000 */
[----:B------:R-:W-:Y:S01]  /*0990*/  MOV R51, R2 ;  /* 0x0000000200337202 */ /* 0x000fe20000000f00 */
[----:B---3--:R-:W-:-:S04]  /*09a0*/  IMAD.SHL.U32 R5, R7, 0x8, RZ ;  /* 0x0000000807057824 */ /* 0x008fc800078e00ff */
[----:B------:R-:W-:Y:S01]  /*09b0*/  @!P1 IMAD.MOV R51, RZ, RZ, -R51 ;  /* 0x000000ffff339224 */ /* 0x000fe200078e0a33 */
[----:B------:R-:W-:Y:S01]  /*09c0*/  @!P2 LOP3.LUT R51, RZ, R0, RZ, 0x33, !PT ;  /* 0x00000000ff33a212 */ /* 0x000fe200078e33ff */
[----:B------:R-:W-:Y:S01]  /*09d0*/  IMAD R7, R5, R43, R50 ;  /* 0x0000002b05077224 */ /* 0x000fe200078e0232 */
[----:B-1----:R-:W-:-:S03]  /*09e0*/  IADD3 R2, PT, PT, RZ, -R3, RZ ;  /* 0x80000003ff027210 */ /* 0x002fc60007ffe0ff */
[----:B------:R-:W-:-:S04]  /*09f0*/  IMAD.MOV R9, RZ, RZ, -R51 ;  /* 0x000000ffff097224 */ /* 0x000fc800078e0a33 */
[----:B------:R-:W-:Y:S01]  /*0a00*/  IMAD R4, R0, R9, R15 ;  /* 0x0000000900047224 */ /* 0x000fe200078e020f */
[----:B------:R-:W-:Y:S01]  /*0a10*/  CS2R R14, SRZ ;  /* 0x00000000000e7805 */ /* 0x000fe2000001ff00 */
[----:B------:R-:W-:Y:S02]  /*0a20*/  IMAD R9, R2, R13, RZ ;  /* 0x0000000d02097224 */ /* 0x000fe400078e02ff */
[----:B------:R-:W-:Y:S01]  /*0a30*/  HFMA2 R2, -RZ, RZ, 0, 0 ;  /* 0x00000000ff027431 */ /* 0x000fe200000001ff */
[----:B------:R-:W-:-:S04]  /*0a40*/  IABS R0, R4 ;  /* 0x0000000400007213 */ /* 0x000fc80000000000 */
[----:B------:R-:W-:Y:S01]  /*0a50*/  IMAD.HI.U32 R2, R3, R9, R2 ;  /* 0x0000000903027227 */ /* 0x000fe200078e0002 */
[----:B------:R-:W-:-:S05]  /*0a60*/  CS2R R8, SRZ ;  /* 0x0000000000087805 */ /* 0x000fca000001ff00 */
[----:B------:R-:W-:-:S04]  /*0a70*/  IMAD.HI.U32 R2, R2, R0, RZ ;  /* 0x0000000002027227 */ /* 0x000fc800078e00ff */
[----:B------:R-:W-:-:S04]  /*0a80*/  IMAD.MOV R3, RZ, RZ, -R2 ;  /* 0x000000ffff037224 */ /* 0x000fc800078e0a02 */
[----:B------:R-:W-:Y:S01]  /*0a90*/  IMAD R0, R13, R3, R0 ;  /* 0x000000030d007224 */ /* 0x000fe200078e0200 */
[----:B--2---:R-:W-:-:S04]  /*0aa0*/  LEA.HI R3, R6, R51, RZ, 0x1c ;  /* 0x0000003306037211 */ /* 0x004fc800078fe0ff */
[----:B------:R-:W-:-:S13]  /*0ab0*/  ISETP.GT.U32.AND P2, PT, R13, R0, PT ;  /* 0x000000000d00720c */ /* 0x000fda0003f44070 */
[-C--:B------:R-:W-:Y:S01]  /*0ac0*/  @!P2 IADD3 R0, PT, PT, R0, -R13.reuse, RZ ;  /* 0x8000000d0000a210 */ /* 0x080fe20007ffe0ff */
[----:B------:R-:W-:Y:S01]  /*0ad0*/  @!P2 VIADD R2, R2, 0x1 ;  /* 0x000000010202a836 */ /* 0x000fe20000000000 */
[----:B------:R-:W-:Y:S02]  /*0ae0*/  ISETP.NE.AND P2, PT, R11, RZ, PT ;  /* 0x000000ff0b00720c */ /* 0x000fe40003f45270 */
[----:B------:R-:W-:Y:S02]  /*0af0*/  ISETP.GE.U32.AND P0, PT, R0, R13, PT ;  /* 0x0000000d0000720c */ /* 0x000fe40003f06070 */
[----:B------:R-:W-:Y:S02]  /*0b00*/  CS2R R12, SRZ ;  /* 0x00000000000c7805 */ /* 0x000fe4000001ff00 */
[----:B------:R-:W-:-:S04]  /*0b10*/  LOP3.LUT R0, R4, R11, RZ, 0x3c, !PT ;  /* 0x0000000b04007212 */ /* 0x000fc800078e3cff */
[----:B------:R-:W-:-:S05]  /*0b20*/  ISETP.GE.AND P1, PT, R0, RZ, PT ;  /* 0x000000ff0000720c */ /* 0x000fca0003f26270 */
[----:B------:R-:W-:-:S05]  /*0b30*/  @P0 IADD3 R2, PT, PT, R2, 0x1, RZ ;  /* 0x0000000102020810 */ /* 0x000fca0007ffe0ff */
[----:B------:R-:W-:Y:S01]  /*0b40*/  IMAD.MOV.U32 R53, RZ, RZ, R2 ;  /* 0x000000ffff357224 */ /* 0x000fe200078e0002 */
[----:B-----5:R-:W-:-:S04]  /*0b50*/  LOP3.LUT R2, R42, 0x7, R10, 0xf8, !PT ;  /* 0x000000072a027812 */ /* 0x020fc800078ef80a */
[----:B------:R-:W-:Y:S02]  /*0b60*/  @!P1 IADD3 R53, PT, PT, -R53, RZ, RZ ;  /* 0x000000ff35359210 */ /* 0x000fe40007ffe1ff */
[----:B------:R-:W-:-:S04]  /*0b70*/  @!P2 LOP3.LUT R53, RZ, R11, RZ, 0x33, !PT ;  /* 0x0000000bff35a212 */ /* 0x000fc800078e33ff */
[----:B------:R-:W-:-:S05]  /*0b80*/  IADD3 R0, PT, PT, -R53, RZ, RZ ;  /* 0x000000ff35007210 */ /* 0x000fca0007ffe1ff */
[----:B------:R-:W-:Y:S02]  /*0b90*/  IMAD R0, R11, R0, R4 ;  /* 0x000000000b007224 */ /* 0x000fe400078e0204 */
[----:B0-----:R-:W-:Y:S01]  /*0ba0*/  IMAD R4, R7, UR5, R2 ;  /* 0x0000000507047c24 */ /* 0x001fe2000f8e0202 */
[----:B------:R-:W-:Y:S01]  /*0bb0*/  LEA.HI R2, R10, R53, RZ, 0x1d ;  /* 0x000000350a027211 */ /* 0x000fe200078fe8ff */
[----:B------:R-:W-:Y:S02]  /*0bc0*/  IMAD.SHL.U32 R7, R0, 0x10, RZ ;  /* 0x0000001000077824 */ /* 0x000fe400078e00ff */
[----:B------:R-:W-:Y:S01]  /*0bd0*/  IMAD R3, R4, UR4, R3 ;  /* 0x0000000404037c24 */ /* 0x000fe2000f8e0203 */
[----:B------:R-:W0:Y:S02]  /*0be0*/  LDCU UR4, c[0x0][0x3dc] ;  /* 0x00007b80ff0477ac */ /* 0x000e240008000800 */
[----:B------:R-:W-:Y:S01]  /*0bf0*/  LOP3.LUT R0, R7, 0xf, R6, 0xf8, !PT ;  /* 0x0000000f07007812 */ /* 0x000fe200078ef806 */
[----:B------:R-:W-:-:S04]  /*0c00*/  IMAD R3, R3, UR7, R2 ;  /* 0x0000000703037c24 */ /* 0x000fc8000f8e0202 */
[----:B------:R-:W-:Y:S01]  /*0c10*/  IMAD R0, R3, UR6, R0 ;  /* 0x0000000603007c24 */ /* 0x000fe2000f8e0200 */
[----:B0-----:R-:W-:-:S09]  /*0c20*/  UISETP.GE.AND UP0, UPT, UR4, 0x1, UPT ;  /* 0x000000010400788c */ /* 0x001fd2000bf06270 */
[----:B----4-:R-:W-:Y:S05]  /*0c30*/  BRA.U !UP0, `(.L_x_53) ;  /* 0x0000001d086c7547 */ /* 0x010fea000b800000 */
[----:B------:R-:W0:Y:S01]  /*0c40*/  LDC R11, c[0x0][0x3b0] ;  /* 0x0000ec00ff0b7b82 */ /* 0x000e220000000800 */
[----:B------:R-:W0:Y:S01]  /*0c50*/  LDCU UR4, c[0x0][0x3ac] ;  /* 0x00007580ff0477ac */ /* 0x000e220008000800 */
[----:B------:R-:W-:Y:S02]  /*0c60*/  LOP3.LUT R2, R10, 0x7, RZ, 0xc0, !PT ;  /* 0x000000070a027812 */ /* 0x000fe400078ec0ff */
[----:B------:R-:W-:Y:S02]  /*0c70*/  CS2R R16, SRZ ;  /* 0x0000000000107805 */ /* 0x000fe4000001ff00 */
[----:B------:R-:W-:Y:S01]  /*0c80*/  LOP3.LUT R3, R6, 0xf, RZ, 0xc0, !PT ;  /* 0x0000000f06037812 */ /* 0x000fe200078ec0ff */
[----:B------:R-:W-:Y:S01]  /*0c90*/  UMOV UR5, URZ ;  /* 0x000000ff00057c82 */ /* 0x000fe20008000000 */
[----:B------:R-:W-:Y:S02]  /*0ca0*/  IADD3 R2, PT, PT, R2, R7, RZ ;  /* 0x0000000702027210 */ /* 0x000fe40007ffe0ff */
[----:B------:R-:W-:-:S03]  /*0cb0*/  IADD3 R3, PT, PT, R3, R42, RZ ;  /* 0x0000002a03037210 */ /* 0x000fc60007ffe0ff */
[----:B------:R-:W-:-:S04]  /*0cc0*/  IMAD R4, R51, UR6, R2 ;  /* 0x0000000633047c24 */ /* 0x000fc8000f8e0202 */
[C---:B------:R-:W-:Y:S02]  /*0cd0*/  VIADD R2, R4.reuse, 0x8 ;  /* 0x0000000804027836 */ /* 0x040fe40000000000 */
[-CC-:B------:R-:W-:Y:S02]  /*0ce0*/  IMAD R4, R4, R43.reuse, R50.reuse ;  /* 0x0000002b04047224 */ /* 0x180fe400078e0232 */
[----:B------:R-:W-:Y:S02]  /*0cf0*/  IMAD R2, R2, R43, R50 ;  /* 0x0000002b02027224 */ /* 0x000fe400078e0232 */
[----:B0-----:R-:W-:-:S03]  /*0d00*/  IMAD R6, R11, UR4, RZ ;  /* 0x000000040b067c24 */ /* 0x001fc6000f8e02ff */
[C---:B------:R-:W-:Y:S01]  /*0d10*/  IADD3 R7, PT, PT, R2.reuse, 0x3, RZ ;  /* 0x0000000302077810 */ /* 0x040fe20007ffe0ff */
[C---:B------:R-:W-:Y:S01]  /*0d20*/  IMAD R108, R2.reuse, R11, R11 ;  /* 0x0000000b026c7224 */ /* 0x040fe200078e020b */
[----:B------:R-:W-:Y:S01]  /*0d30*/  UMOV UR4, URZ ;  /* 0x000000ff00047c82 */ /* 0x000fe20008000000 */
[----:B------:R-:W-:Y:S02]  /*0d40*/  IMAD R5, R53, R6, R5 ;  /* 0x0000000635057224 */ /* 0x000fe400078e0205 */
[----:B------:R-:W-:-:S07]  /*0d50*/  VIADD R6, R2, 0x2 ;  /* 0x0000000202067836 */ /* 0x000fce0000000000 */
.L_x_63:
[----:B0-----:R-:W0:Y:S01]  /*0d60*/  LDCU UR9, c[0x0][0x3dc] ;  /* 0x00007b80ff0977ac */ /* 0x001e220008000800 */
[----:B-1----:R-:W1:Y:S01]  /*0d70*/  S2R R10, SR_TID.X ;  /* 0x00000000000a7919 */ /* 0x002e620000002100 */
[----:B------:R-:W-:Y:S01]  /*0d80*/  BSSY.RECONVERGENT B0, `(.L_x_54) ;  /* 0x0000034000007945 */ /* 0x000fe20003800200 */
[----:B------:R-:W-:Y:S01]  /*0d90*/  UIADD3 UR8, UPT, UPT, UR4, 0x8, URZ ;  /* 0x0000000804087890 */ /* 0x000fe2000fffe0ff */
[----:B------:R-:W2:Y:S03]  /*0da0*/  S2R R11, SR_TID.Y ;  /* 0x00000000000b7919 */ /* 0x000ea60000002200 */
[----:B0-----:R-:W-:-:S04]  /*0db0*/  UIADD3 UR6, UPT, UPT, UR8, -UR9, URZ ;  /* 0x8000000908067290 */ /* 0x001fc8000fffe0ff */
[----:B------:R-:W-:-:S04]  /*0dc0*/  UISETP.GT.AND UP0, UPT, UR6, URZ, UPT ;  /* 0x000000ff0600728c */ /* 0x000fc8000bf04270 */
[----:B------:R-:W-:-:S04]  /*0dd0*/  USEL UR5, UR6, UR5, UP0 ;  /* 0x0000000506057287 */ /* 0x000fc80008000000 */
[----:B------:R-:W-:Y:S01]  /*0de0*/  UIADD3 UR6, UPT, UPT, -UR5, 0x8, URZ ;  /* 0x0000000805067890 */ /* 0x000fe2000fffe1ff */
[----:B-1----:R-:W-:-:S05]  /*0df0*/  ISETP.GT.U32.AND P0, PT, R10, 0x7, PT ;  /* 0x000000070a00780c */ /* 0x002fca0003f04070 */
[----:B--2---:R-:W-:-:S13]  /*0e00*/  ISETP.GE.U32.OR P0, PT, R11, UR6, P0 ;  /* 0x000000060b007c0c */ /* 0x004fda0008706470 */
[----:B------:R-:W-:Y:S05]  /*0e10*/  @P0 BRA `(.L_x_55) ;  /* 0x0000000000a80947 */ /* 0x000fea0003800000 */
[----:B------:R-:W0:Y:S01]  /*0e20*/  LDCU UR6, c[0x0][0x3cc] ;  /* 0x00007980ff0677ac */ /* 0x000e220008000800 */
[----:B------:R-:W-:Y:S01]  /*0e30*/  VIADD R42, R11, UR4 ;  /* 0x000000040b2a7c36 */ /* 0x000fe20008000000 */
[----:B------:R-:W1:Y:S01]  /*0e40*/  LDC.64 R62, c[0x0][0x388] ;  /* 0x0000e200ff3e7b82 */ /* 0x000e620000000a00 */
[----:B------:R-:W2:Y:S02]  /*0e50*/  LDCU UR7, c[0x0][0x3a4] ;  /* 0x00007480ff0777ac */ /* 0x000ea40008000800 */
[----:B0-----:R-:W-:-:S04]  /*0e60*/  IMAD R42, R42, UR6, R3 ;  /* 0x000000062a2a7c24 */ /* 0x001fc8000f8e0203 */
[----:B--2---:R-:W-:-:S05]  /*0e70*/  IMAD R43, R5, UR7, R42 ;  /* 0x00000007052b7c24 */ /* 0x004fca000f8e022a */
[C---:B------:R-:W-:Y:S01]  /*0e80*/  IADD3 R51, PT, PT, R43.reuse, UR7, RZ ;  /* 0x000000072b337c10 */ /* 0x040fe2000fffe0ff */
[----:B-1----:R-:W-:-:S04]  /*0e90*/  IMAD.WIDE.U32 R42, R43, 0x8, R62 ;  /* 0x000000082b2a7825 */ /* 0x002fc800078e003e */
[C---:B------:R-:W-:Y:S02]  /*0ea0*/  VIADD R53, R51.reuse, UR7 ;  /* 0x0000000733357c36 */ /* 0x040fe40008000000 */
[--C-:B------:R-:W-:Y:S01]  /*0eb0*/  IMAD.WIDE.U32 R50, R51, 0x8, R62.reuse ;  /* 0x0000000833327825 */ /* 0x100fe200078e003e */
[----:B------:R-:W2:Y:S02]  /*0ec0*/  LDG.E.64 R42, desc[UR10][R42.64] ;  /* 0x0000000a2a2a7981 */ /* 0x000ea4000c1e1b00 */
[C---:B------:R-:W-:Y:S01]  /*0ed0*/  IADD3 R55, PT, PT, R53.reuse, UR7, RZ ;  /* 0x0000000735377c10 */ /* 0x040fe2000fffe0ff */
[----:B------:R-:W-:Y:S02]  /*0ee0*/  IMAD.WIDE.U32 R52, R53, 0x8, R62 ;  /* 0x0000000835347825 */ /* 0x000fe400078e003e */
[----:B------:R-:W3:Y:S02]  /*0ef0*/  LDG.E.64 R50, desc[UR10][R50.64] ;  /* 0x0000000a32327981 */ /* 0x000ee4000c1e1b00 */
[----:B------:R-:W-:-:S02]  /*0f00*/  VIADD R57, R55, UR7 ;  /* 0x0000000737397c36 */ /* 0x000fc40008000000 */
[--C-:B------:R-:W-:Y:S01]  /*0f10*/  IMAD.WIDE.U32 R54, R55, 0x8, R62.reuse ;  /* 0x0000000837367825 */ /* 0x100fe200078e003e */
[----:B------:R-:W4:Y:S02]  /*0f20*/  LDG.E.64 R52, desc[UR10][R52.64] ;  /* 0x0000000a34347981 */ /* 0x000f24000c1e1b00 */
[C---:B------:R-:W-:Y:S01]  /*0f30*/  IADD3 R59, PT, PT, R57.reuse, UR7, RZ ;  /* 0x00000007393b7c10 */ /* 0x040fe2000fffe0ff */
[--C-:B------:R-:W-:Y:S02]  /*0f40*/  IMAD.WIDE.U32 R56, R57, 0x8, R62.reuse ;  /* 0x0000000839387825 */ /* 0x100fe400078e003e */
[----:B------:R-:W5:Y:S02]  /*0f50*/  LDG.E.64 R54, desc[UR10][R54.64] ;  /* 0x0000000a36367981 */ /* 0x000f64000c1e1b00 */
[C---:B------:R-:W-:Y:S02]  /*0f60*/  VIADD R61, R59.reuse, UR7 ;  /* 0x000000073b3d7c36 */ /* 0x040fe40008000000 */
[--C-:B------:R-:W-:Y:S01]  /*0f70*/  IMAD.WIDE.U32 R58, R59, 0x8, R62.reuse ;  /* 0x000000083b3a7825 */ /* 0x100fe200078e003e */
[----:B------:R-:W5:Y:S02]  /*0f80*/  LDG.E.64 R56, desc[UR10][R56.64] ;  /* 0x0000000a38387981 */ /* 0x000f64000c1e1b00 */
[C---:B------:R-:W-:Y:S01]  /*0f90*/  IADD3 R65, PT, PT, R61.reuse, UR7, RZ ;  /* 0x000000073d417c10 */ /* 0x040fe2000fffe0ff */
[----:B------:R-:W-:-:S02]  /*0fa0*/  IMAD.WIDE.U32 R60, R61, 0x8, R62 ;  /* 0x000000083d3c7825 */ /* 0x000fc400078e003e */
[----:B------:R-:W5:Y:S02]  /*0fb0*/  LDG.E.64 R58, desc[UR10][R58.64] ;  /* 0x0000000a3a3a7981 */ /* 0x000f64000c1e1b00 */
[----:B------:R-:W-:Y:S02]  /*0fc0*/  IMAD.WIDE.U32 R62, R65, 0x8, R62 ;  /* 0x00000008413e7825 */ /* 0x000fe400078e003e */
[----:B------:R-:W5:Y:S04]  /*0fd0*/  LDG.E.64 R60, desc[UR10][R60.64] ;  /* 0x0000000a3c3c7981 */ /* 0x000f68000c1e1b00 */
[----:B------:R-:W5:Y:S01]  /*0fe0*/  LDG.E.64 R62, desc[UR10][R62.64] ;  /* 0x0000000a3e3e7981 */ /* 0x000f62000c1e1b00 */
[----:B------:R-:W0:Y:S01]  /*0ff0*/  S2UR UR7, SR_CgaCtaId ;  /* 0x00000000000779c3 */ /* 0x000e220000008800 */
[----:B------:R-:W-:-:S02]  /*1000*/  UMOV UR6, 0x400 ;  /* 0x0000040000067882 */ /* 0x000fc40000000000 */
[----:B0-----:R-:W-:-:S06]  /*1010*/  ULEA UR6, UR7, UR6, 0x18 ;  /* 0x0000000607067291 */ /* 0x001fcc000f8ec0ff */
[----:B------:R-:W-:-:S05]  /*1020*/  LEA R65, R11, UR6, 0x9 ;  /* 0x000000060b417c11 */ /* 0x000fca000f8e48ff */
[----:B------:R-:W-:-:S05]  /*1030*/  IMAD R65, R10, 0x8, R65 ;  /* 0x000000080a417824 */ /* 0x000fca00078e0241 */
[----:B--2---:R0:W-:Y:S04]  /*1040*/  STS.64 [R65], R42 ;  /* 0x0000002a41007388 */ /* 0x0041e80000000a00 */
[----:B---3--:R0:W-:Y:S04]  /*1050*/  STS.64 [R65+0x40], R50 ;  /* 0x0000403241007388 */ /* 0x0081e80000000a00 */
[----:B----4-:R0:W-:Y:S04]  /*1060*/  STS.64 [R65+0x80], R52 ;  /* 0x0000803441007388 */ /* 0x0101e80000000a00 */
[----:B-----5:R0:W-:Y:S04]  /*1070*/  STS.64 [R65+0xc0], R54 ;  /* 0x0000c03641007388 */ /* 0x0201e80000000a00 */
[----:B------:R0:W-:Y:S04]  /*1080*/  STS.64 [R65+0x100], R56 ;  /* 0x0001003841007388 */ /* 0x0001e80000000a00 */
[----:B------:R0:W-:Y:S04]  /*1090*/  STS.64 [R65+0x140], R58 ;  /* 0x0001403a41007388 */ /* 0x0001e80000000a00 */
[----:B------:R0:W-:Y:S04]  /*10a0*/  STS.64 [R65+0x180], R60 ;  /* 0x0001803c41007388 */ /* 0x0001e80000000a00 */
[----:B------:R0:W-:Y:S02]  /*10b0*/  STS.64 [R65+0x1c0], R62 ;  /* 0x0001c03e41007388 */ /* 0x0001e40000000a00 */
.L_x_55:
[----:B------:R-:W-:Y:S05]  /*10c0*/  BSYNC.RECONVERGENT B0 ;  /* 0x0000000000007941 */ /* 0x000fea0003800200 */
.L_x_54:
[----:B------:R-:W-:Y:S01]  /*10d0*/  UIADD3 UR6, UPT, UPT, -UR5, 0x8, URZ ;  /* 0x0000000805067890 */ /* 0x000fe2000fffe1ff */
[C---:B------:R-:W-:Y:S01]  /*10e0*/  LOP3.LUT P0, RZ, R10.reuse, 0x3f8, RZ, 0xc0, !PT ;  /* 0x000003f80aff7812 */ /* 0x040fe2000780c0ff */
[----:B------:R-:W-:Y:S04]  /*10f0*/  BSSY.RECONVERGENT B0, `(.L_x_56) ;  /* 0x000002d000007945 */ /* 0x000fe80003800200 */
[----:B------:R-:W-:-:S13]  /*1100*/  ISETP.GE.U32.OR P0, PT, R10, UR6, P0 ;  /* 0x000000060a007c0c */ /* 0x000fda0008706470 */
[----:B------:R-:W-:Y:S05]  /*1110*/  @P0 BRA `(.L_x_57) ;  /* 0x0000000000a80947 */ /* 0x000fea0003800000 */
[----:B------:R-:W1:Y:S01]  /*1120*/  LDCU UR6, c[0x0][0x3b0] ;  /* 0x00007600ff0677ac */ /* 0x000e620008000800 */
[----:B0-----:R-:W0:Y:S01]  /*1130*/  LDC.64 R60, c[0x0][0x390] ;  /* 0x0000e400ff3c7b82 */ /* 0x001e220000000a00 */
[----:B------:R-:W-:-:S04]  /*1140*/  IADD3 R63, PT, PT, R10, UR4, RZ ;  /* 0x000000040a3f7c10 */ /* 0x000fc8000fffe0ff */
[----:B------:R-:W-:Y:S01]  /*1150*/  ISETP.GE.U32.AND P0, PT, R63, UR9, PT ;  /* 0x000000093f007c0c */ /* 0x000fe2000bf06070 */
[----:B-1----:R-:W-:-:S12]  /*1160*/  IMAD R43, R4, UR6, R63 ;  /* 0x00000006042b7c24 */ /* 0x002fd8000f8e023f */
[----:B------:R-:W-:Y:S01]  /*1170*/  @!P0 IADD3 R55, PT, PT, R108, R63, RZ ;  /* 0x0000003f6c378210 */ /* 0x000fe20007ffe0ff */
[--C-:B------:R-:W-:Y:S02]  /*1180*/  @!P0 IMAD R51, R2, UR6, R63.reuse ;  /* 0x0000000602338c24 */ /* 0x100fe4000f8e023f */
[----:B------:R-:W-:Y:S02]  /*1190*/  VIADD R53, R43, UR6 ;  /* 0x000000062b357c36 */ /* 0x000fe40008000000 */
[--C-:B------:R-:W-:Y:S02]  /*11a0*/  @!P0 IMAD R59, R6, UR6, R63.reuse ;  /* 0x00000006063b8c24 */ /* 0x100fe4000f8e023f */
[----:B------:R-:W-:Y:S02]  /*11b0*/  VIADD R57, R53, UR6 ;  /* 0x0000000635397c36 */ /* 0x000fe40008000000 */
[----:B------:R-:W-:Y:S02]  /*11c0*/  @!P0 IMAD R63, R7, UR6, R63 ;  /* 0x00000006073f8c24 */ /* 0x000fe4000f8e023f */
[----:B0-----:R-:W-:Y:S01]  /*11d0*/  IMAD.WIDE.U32 R42, R43, 0x8, R60 ;  /* 0x000000082b2a7825 */ /* 0x001fe200078e003c */
[----:B------:R-:W-:-:S03]  /*11e0*/  IADD3 R65, PT, PT, R57, UR6, RZ ;  /* 0x0000000639417c10 */ /* 0x000fc6000fffe0ff */
[--C-:B------:R-:W-:Y:S02]  /*11f0*/  @!P0 IMAD.WIDE.U32 R50, R51, 0x8, R60.reuse ;  /* 0x0000000833328825 */ /* 0x100fe400078e003c */
[----:B------:R-:W2:Y:S02]  /*1200*/  LDG.E.64 R42, desc[UR10][R42.64] ;  /* 0x0000000a2a2a7981 */ /* 0x000ea4000c1e1b00 */
[--C-:B------:R-:W-:Y:S02]  /*1210*/  IMAD.WIDE.U32 R52, R53, 0x8, R60.reuse ;  /* 0x0000000835347825 */ /* 0x100fe400078e003c */
[----:B------:R-:W3:Y:S02]  /*1220*/  @!P0 LDG.E.64 R50, desc[UR10][R50.64] ;  /* 0x0000000a32328981 */ /* 0x000ee4000c1e1b00 */
[--C-:B------:R-:W-:Y:S02]  /*1230*/  @!P0 IMAD.WIDE.U32 R54, R55, 0x8, R60.reuse ;  /* 0x0000000837368825 */ /* 0x100fe400078e003c */
[----:B------:R-:W4:Y:S02]  /*1240*/  LDG.E.64 R52, desc[UR10][R52.64] ;  /* 0x0000000a34347981 */ /* 0x000f24000c1e1b00 */
[----:B------:R-:W-:-:S02]  /*1250*/  @!P0 IMAD.WIDE.U32 R58, R59, 0x8, R60 ;  /* 0x000000083b3a8825 */ /* 0x000fc400078e003c */
[----:B------:R-:W5:Y:S02]  /*1260*/  @!P0 LDG.E.64 R54, desc[UR10][R54.64] ;  /* 0x0000000a36368981 */ /* 0x000f64000c1e1b00 */
[--C-:B------:R-:W-:Y:S02]  /*1270*/  @!P0 IMAD.WIDE.U32 R62, R63, 0x8, R60.reuse ;  /* 0x000000083f3e8825 */ /* 0x100fe400078e003c */
[----:B------:R-:W5:Y:S02]  /*1280*/  @!P0 LDG.E.64 R58, desc[UR10][R58.64] ;  /* 0x0000000a3a3a8981 */ /* 0x000f64000c1e1b00 */
[--C-:B------:R-:W-:Y:S02]  /*1290*/  IMAD.WIDE.U32 R56, R57, 0x8, R60.reuse ;  /* 0x0000000839387825 */ /* 0x100fe400078e003c */
[----:B------:R-:W5:Y:S02]  /*12a0*/  @!P0 LDG.E.64 R62, desc[UR10][R62.64] ;  /* 0x0000000a3e3e8981 */ /* 0x000f64000c1e1b00 */
[----:B------:R-:W-:-:S02]  /*12b0*/  IMAD.WIDE.U32 R60, R65, 0x8, R60 ;  /* 0x00000008413c7825 */ /* 0x000fc400078e003c */
[----:B------:R-:W5:Y:S04]  /*12c0*/  LDG.E.64 R56, desc[UR10][R56.64] ;  /* 0x0000000a38387981 */ /* 0x000f68000c1e1b00 */
[----:B------:R-:W5:Y:S01]  /*12d0*/  LDG.E.64 R60, desc[UR10][R60.64] ;  /* 0x0000000a3c3c7981 */ /* 0x000f62000c1e1b00 */
[----:B------:R-:W0:Y:S01]  /*12e0*/  S2UR UR7, SR_CgaCtaId ;  /* 0x00000000000779c3 */ /* 0x000e220000008800 */
[----:B------:R-:W-:Y:S02]  /*12f0*/  UMOV UR6, 0x400 ;  /* 0x0000040000067882 */ /* 0x000fe40000000000 */
[----:B------:R-:W-:-:S04]  /*1300*/  UIADD3 UR6, UPT, UPT, UR6, 0x1000, URZ ;  /* 0x0000100006067890 */ /* 0x000fc8000fffe0ff */
[----:B0-----:R-:W-:-:S06]  /*1310*/  ULEA UR6, UR7, UR6, 0x18 ;  /* 0x0000000607067291 */ /* 0x001fcc000f8ec0ff */
[----:B------:R-:W-:-:S05]  /*1320*/  LEA R64, R10, UR6, 0x9 ;  /* 0x000000060a407c11 */ /* 0x000fca000f8e48ff */
[----:B------:R-:W-:-:S05]  /*1330*/  IMAD R65, R11, 0x8, R64 ;  /* 0x000000080b417824 */ /* 0x000fca00078e0240 */
[----:B--2---:R1:W-:Y:S04]  /*1340*/  STS.64 [R65], R42 ;  /* 0x0000002a41007388 */ /* 0x0043e80000000a00 */
[----:B---3--:R1:W-:Y:S04]  /*1350*/  @!P0 STS.64 [R65+0x40], R50 ;  /* 0x0000403241008388 */ /* 0x0083e80000000a00 */
[----:B----4-:R1:W-:Y:S04]  /*1360*/  STS.64 [R65+0x80], R52 ;  /* 0x0000803441007388 */ /* 0x0103e80000000a00 */
[----:B-----5:R1:W-:Y:S04]  /*1370*/  @!P0 STS.64 [R65+0xc0], R54 ;  /* 0x0000c03641008388 */ /* 0x0203e80000000a00 */
[----:B------:R1:W-:Y:S04]  /*1380*/  @!P0 STS.64 [R65+0x140], R58 ;  /* 0x0001403a41008388 */ /* 0x0003e80000000a00 */
[----:B------:R1:W-:Y:S04]  /*1390*/  @!P0 STS.64 [R65+0x1c0], R62 ;  /* 0x0001c03e41008388 */ /* 0x0003e80000000a00 */
[----:B------:R1:W-:Y:S04]  /*13a0*/  STS.64 [R65+0x100], R56 ;  /* 0x0001003841007388 */ /* 0x0003e80000000a00 */
[----:B------:R1:W-:Y:S02]  /*13b0*/  STS.64 [R65+0x180], R60 ;  /* 0x0001803c41007388 */ /* 0x0003e40000000a00 */
.L_x_57:
[----:B------:R-:W-:Y:S05]  /*13c0*/  BSYNC.RECONVERGENT B0 ;  /* 0x0000000000007941 */ /* 0x000fea0003800200 */
.L_x_56:
[----:B------:R-:W-:Y:S01]  /*13d0*/  BAR.SYNC.DEFER_BLOCKING 0x0 ;  /* 0x0000000000007b1d */ /* 0x000fe20000010000 */
[----:B------:R-:W-:-:S09]  /*13e0*/  UISETP.GT.AND UP0, UPT, UR5, 0x7, UPT ;  /* 0x000000070500788c */ /* 0x000fd2000bf04270 */
[----:B------:R-:W-:Y:S05]  /*13f0*/  BRA.U UP0, `(.L_x_58) ;  /* 0x00000015006c7547 */ /* 0x000fea000b800000 */
[----:B------:R-:W2:Y:S01]  /*1400*/  S2UR UR6, SR_CgaCtaId ;  /* 0x00000000000679c3 */ /* 0x000ea20000008800 */
[----:B01----:R-:W-:Y:S01]  /*1410*/  IMAD.MOV.U32 R42, RZ, RZ, 0x8 ;  /* 0x00000008ff2a7424 */ /* 0x003fe200078e00ff */
[----:B------:R-:W-:Y:S01]  /*1420*/  IADD3 R109, PT, PT, RZ, -UR5, RZ ;  /* 0x80000005ff6d7c10 */ /* 0x000fe2000fffe0ff */
[----:B------:R-:W-:Y:S02]  /*1430*/  UMOV UR4, 0x400 ;  /* 0x0000040000047882 */ /* 0x000fe40000000000 */
[----:B------:R-:W-:Y:S01]  /*1440*/  UIADD3 UR7, UPT, UPT, UR4, 0x1000, URZ ;  /* 0x0000100004077890 */ /* 0x000fe2000fffe0ff */
[----:B------:R-:W-:-:S04]  /*1450*/  VIADDMNMX R109, R109, R42, 0x1, !PT ;  /* 0x000000016d6d7446 */ /* 0x000fc8000780012a */
[----:B------:R-:W-:-:S04]  /*1460*/  IADD3 R109, PT, PT, -R109, RZ, RZ ;  /* 0x000000ff6d6d7210 */ /* 0x000fc80007ffe1ff */
[----:B------:R-:W-:Y:S01]  /*1470*/  ISETP.GE.AND P0, PT, R109, RZ, PT ;  /* 0x000000ff6d00720c */ /* 0x000fe20003f06270 */
[----:B--2---:R-:W-:Y:S02]  /*1480*/  ULEA UR4, UR6, UR4, 0x18 ;  /* 0x0000000406047291 */ /* 0x004fe4000f8ec0ff */
[----:B------:R-:W-:-:S04]  /*1490*/  ULEA UR7, UR6, UR7, 0x18 ;  /* 0x0000000706077291 */ /* 0x000fc8000f8ec0ff */
[----:B------:R-:W-:Y:S02]  /*14a0*/  LEA R11, R11, UR4, 0x3 ;  /* 0x000000040b0b7c11 */ /* 0x000fe4000f8e18ff */
[----:B------:R-:W-:-:S03]  /*14b0*/  LEA R10, R10, UR7, 0x3 ;  /* 0x000000070a0a7c11 */ /* 0x000fc6000f8e18ff */
[----:B------:R-:W-:Y:S01]  /*14c0*/  VIADD R110, R11, 0x100 ;  /* 0x000001000b6e7836 */ /* 0x000fe20000000000 */
[----:B------:R-:W-:Y:S01]  /*14d0*/  IADD3 R111, PT, PT, R10, 0x100, RZ ;  /* 0x000001000a6f7810 */ /* 0x000fe20007ffe0ff */
[----:B------:R-:W-:Y:S06]  /*14e0*/  @P0 BRA `(.L_x_59) ;  /* 0x00000010006c0947 */ /* 0x000fec0003800000 */
[----:B------:R-:W-:Y:S01]  /*14f0*/  IMAD.MOV R10, RZ, RZ, -R109 ;  /* 0x000000ffff0a7224 */ /* 0x000fe200078e0a6d */
[----:B------:R-:W-:-:S04]  /*1500*/  PLOP3.LUT P0, PT, PT, PT, PT, 0x80, 0x8 ;  /* 0x000000000008781c */ /* 0x000fc80003f0f070 */
[----:B------:R-:W-:-:S13]  /*1510*/  ISETP.GT.AND P1, PT, R10, 0x3, PT ;  /* 0x000000030a00780c */ /* 0x000fda0003f24270 */
[----:B------:R-:W-:Y:S05]  /*1520*/  @!P1 BRA `(.L_x_60) ;  /* 0x0000000800d89947 */ /* 0x000fea0003800000 */
[----:B------:R-:W-:-:S13]  /*1530*/  PLOP3.LUT P0, PT, PT, PT, PT, 0x8, 0x80 ;  /* 0x000000000080781c */ /* 0x000fda0003f0e170 */
.L_x_61:
[----:B------:R-:W-:Y:S01]  /*1540*/  LDS.64 R112, [R110+-0x100] ;  /* 0xffff00006e707984 */ /* 0x000fe20000000a00 */
[----:B------:R-:W-:-:S03]  /*1550*/  IADD3 R109, PT, PT, R109, 0x4, RZ ;  /* 0x000000046d6d7810 */ /* 0x000fc60007ffe0ff */
[----:B------:R-:W0:Y:S01]  /*1560*/  LDS.64 R64, [R111+-0x100] ;  /* 0xffff00006f407984 */ /* 0x000e220000000a00 */
[----:B------:R-:W-:-:S03]  /*1570*/  ISETP.GE.AND P1, PT, R109, -0x3, PT ;  /* 0xfffffffd6d00780c */ /* 0x000fc60003f26270 */
[----:B------:R-:W1:Y:S04]  /*1580*/  LDS.64 R92, [R110+-0xc0] ;  /* 0xffff40006e5c7984 */ /* 0x000e680000000a00 */
[----:B------:R-:W2:Y:S04]  /*1590*/  LDS.64 R90, [R110+-0x80] ;  /* 0xffff80006e5a7984 */ /* 0x000ea80000000a00 */
[----:B------:R-:W3:Y:S04]  /*15a0*/  LDS.64 R10, [R110+-0x40] ;  /* 0xffffc0006e0a7984 */ /* 0x000ee80000000a00 */
[----:B------:R-:W4:Y:S04]  /*15b0*/  LDS.64 R56, [R110] ;  /* 0x000000006e387984 */ /* 0x000f280000000a00 */
[----:B------:R-:W5:Y:S04]  /*15c0*/  LDS.64 R54, [R110+0x40] ;  /* 0x000040006e367984 */ /* 0x000f680000000a00 */
[----:B------:R-:W5:Y:S04]  /*15d0*/  LDS.64 R52, [R110+0x80] ;  /* 0x000080006e347984 */ /* 0x000f680000000a00 */
[----:B------:R-:W5:Y:S04]  /*15e0*/  LDS.64 R42, [R110+0xc0] ;  /* 0x0000c0006e2a7984 */ /* 0x000f680000000a00 */
[----:B------:R-:W5:Y:S04]  /*15f0*/  LDS.64 R116, [R111+-0x80] ;  /* 0xffff80006f747984 */ /* 0x000f680000000a00 */
[----:B------:R-:W5:Y:S04]  /*1600*/  LDS.64 R114, [R111] ;  /* 0x000000006f727984 */ /* 0x000f680000000a00 */
[----:B------:R-:W5:Y:S01]  /*1610*/  LDS.64 R50, [R111+0x80] ;  /* 0x000080006f327984 */ /* 0x000f620000000a00 */
[----:B0-----:R-:W-:-:S02]  /*1620*/  DFMA R94, R112, R64, R94 ;  /* 0x00000040705e722b */ /* 0x001fc4000000005e */
[-C--:B-1----:R-:W-:Y:S01]  /*1630*/  DFMA R100, R92, R64.reuse, R100 ;  /* 0x000000405c64722b */ /* 0x082fe20000000064 */
[----:B------:R-:W-:Y:S01]  /*1640*/  LDS.64 R62, [R110+0x100] ;  /* 0x000100006e3e7984 */ /* 0x000fe20000000a00 */
[----:B--2---:R-:W-:-:S03]  /*1650*/  DFMA R106, R90, R64, R106 ;  /* 0x000000405a6a722b */ /* 0x004fc6000000006a */
[----:B------:R-:W-:Y:S01]  /*1660*/  LDS.64 R72, [R110+0x140] ;  /* 0x000140006e487984 */ /* 0x000fe20000000a00 */
[----:B---3--:R-:W-:-:S03]  /*1670*/  DFMA R38, R10, R64, R38 ;  /* 0x000000400a26722b */ /* 0x008fc60000000026 */
[----:B------:R-:W-:Y:S01]  /*1680*/  LDS.64 R70, [R110+0x180] ;  /* 0x000180006e467984 */ /* 0x000fe20000000a00 */
[----:B----4-:R-:W-:-:S03]  /*1690*/  DFMA R32, R56, R64, R32 ;  /* 0x000000403820722b */ /* 0x010fc60000000020 */
[----:B------:R-:W-:Y:S01]  /*16a0*/  LDS.64 R68, [R110+0x200] ;  /* 0x000200006e447984 */ /* 0x000fe20000000a00 */
[----:B-----5:R-:W-:-:S03]  /*16b0*/  DFMA R26, R54, R64, R26 ;  /* 0x00000040361a722b */ /* 0x020fc6000000001a */
[----:B------:R-:W-:Y:S01]  /*16c0*/  LDS.64 R66, [R110+0x240] ;  /* 0x000240006e427984 */ /* 0x000fe20000000a00 */
[----:B------:R-:W-:-:S03]  /*16d0*/  DFMA R20, R52, R64, R20 ;  /* 0x000000403414722b */ /* 0x000fc60000000014 */
[----:B------:R-:W-:Y:S01]  /*16e0*/  LDS.64 R60, [R110+0x280] ;  /* 0x000280006e3c7984 */ /* 0x000fe20000000a00 */
[----:B------:R-:W-:-:S03]  /*16f0*/  DFMA R64, R42, R64, R14 ;  /* 0x000000402a40722b */ /* 0x000fc6000000000e */
[----:B------:R-:W0:Y:S01]  /*1700*/  LDS.64 R58, [R111+0x180] ;  /* 0x000180006f3a7984 */ /* 0x000e220000000a00 */
[----:B------:R-:W-:-:S03]  /*1710*/  DFMA R44, R90, R116, R44 ;  /* 0x000000745a2c722b */ /* 0x000fc6000000002c */
[----:B------:R-:W1:Y:S01]  /*1720*/  LDS.64 R14, [R110+0x1c0] ;  /* 0x0001c0006e0e7984 */ /* 0x000e620000000a00 */
[----:B------:R-:W-:Y:S02]  /*1730*/  DFMA R96, R112, R116, R96 ;  /* 0x000000747060722b */ /* 0x000fe40000000060 */
[----:B------:R-:W-:Y:S01]  /*1740*/  DFMA R76, R90, R114, R76 ;  /* 0x000000725a4c722b */ /* 0x000fe2000000004c */
[----:B------:R-:W2:Y:S01]  /*1750*/  LDS.64 R74, [R110+0x2c0] ;  /* 0x0002c0006e4a7984 */ /* 0x000ea20000000a00 */
[----:B------:R-:W-:Y:S02]  /*1760*/  DFMA R102, R92, R116, R102 ;  /* 0x000000745c66722b */ /* 0x000fe40000000066 */
[----:B------:R-:W-:Y:S01]  /*1770*/  DFMA R46, R90, R50, R46 ;  /* 0x000000325a2e722b */ /* 0x000fe2000000002e */
[----:B------:R-:W-:Y:S01]  /*1780*/  LDS.64 R78, [R111+0x100] ;  /* 0x000100006f4e7984 */ /* 0x000fe20000000a00 */
[-C--:B------:R-:W-:Y:S02]  /*1790*/  DFMA R36, R10, R116.reuse, R36 ;  /* 0x000000740a24722b */ /* 0x080fe40000000024 */
[-C--:B------:R-:W-:Y:S01]  /*17a0*/  DFMA R30, R56, R116.reuse, R30 ;  /* 0x00000074381e722b */ /* 0x080fe2000000001e */
[----:B------:R-:W3:Y:S01]  /*17b0*/  LDS.64 R90, [R111+0x200] ;  /* 0x000200006f5a7984 */ /* 0x000ee20000000a00 */
[----:B------:R-:W-:-:S02]  /*17c0*/  DFMA R24, R54, R116, R24 ;  /* 0x000000743618722b */ /* 0x000fc40000000018 */
[-C--:B------:R-:W-:Y:S02]  /*17d0*/  DFMA R18, R52, R116.reuse, R18 ;  /* 0x000000743412722b */ /* 0x080fe40000000012 */
[----:B------:R-:W-:Y:S02]  /*17e0*/  DFMA R12, R42, R116, R12 ;  /* 0x000000742a0c722b */ /* 0x000fe4000000000c */
[-C--:B------:R-:W-:Y:S01]  /*17f0*/  DFMA R98, R112, R114.reuse, R98 ;  /* 0x000000727062722b */ /* 0x080fe20000000062 */
[----:B------:R-:W-:Y:S01]  /*1800*/  LDS.64 R116, [R111+0x480] ;  /* 0x000480006f747984 */ /* 0x000fe20000000a00 */
[-C--:B------:R-:W-:Y:S02]  /*1810*/  DFMA R104, R92, R114.reuse, R104 ;  /* 0x000000725c68722b */ /* 0x080fe40000000068 */
[-C--:B------:R-:W-:Y:S02]  /*1820*/  DFMA R80, R10, R114.reuse, R80 ;  /* 0x000000720a50722b */ /* 0x080fe40000000050 */
[----:B------:R-:W-:-:S02]  /*1830*/  DFMA R82, R56, R114, R82 ;  /* 0x000000723852722b */ /* 0x000fc40000000052 */
[-C--:B------:R-:W-:Y:S02]  /*1840*/  DFMA R84, R54, R114.reuse, R84 ;  /* 0x000000723654722b */ /* 0x080fe40000000054 */
[-C--:B------:R-:W-:Y:S02]  /*1850*/  DFMA R86, R52, R114.reuse, R86 ;  /* 0x000000723456722b */ /* 0x080fe40000000056 */
[----:B------:R-:W-:Y:S02]  /*1860*/  DFMA R88, R42, R114, R88 ;  /* 0x000000722a58722b */ /* 0x000fe40000000058 */
[-C--:B------:R-:W-:Y:S01]  /*1870*/  DFMA R48, R112, R50.reuse, R48 ;  /* 0x000000327030722b */ /* 0x080fe20000000030 */
[----:B------:R-:W4:Y:S01]  /*1880*/  LDS.64 R114, [R111+0x280] ;  /* 0x000280006f727984 */ /* 0x000f220000000a00 */
[----:B------:R-:W-:Y:S02]  /*1890*/  DFMA R8, R92, R50, R8 ;  /* 0x000000325c08722b */ /* 0x000fe40000000008 */
[-C--:B0-----:R-:W-:Y:S01]  /*18a0*/  DFMA R96, R62, R58.reuse, R96 ;  /* 0x0000003a3e60722b */ /* 0x081fe20000000060 */
[----:B------:R-:W-:Y:S01]  /*18b0*/  LDS.64 R92, [R110+0x300] ;  /* 0x000300006e5c7984 */ /* 0x000fe20000000a00 */
[----:B------:R-:W-:-:S02]  /*18c0*/  DFMA R102, R72, R58, R102 ;  /* 0x0000003a4866722b */ /* 0x000fc40000000066 */
[-C--:B------:R-:W-:Y:S01]  /*18d0*/  DFMA R44, R70, R58.reuse, R44 ;  /* 0x0000003a462c722b */ /* 0x080fe2000000002c */
[----:B------:R-:W0:Y:S01]  /*18e0*/  LDS.64 R112, [R111+0x300] ;  /* 0x000300006f707984 */ /* 0x000e220000000a00 */
[-C--:B-1----:R-:W-:Y:S02]  /*18f0*/  DFMA R36, R14, R58.reuse, R36 ;  /* 0x0000003a0e24722b */ /* 0x082fe40000000024 */
[-C--:B------:R-:W-:Y:S02]  /*1900*/  DFMA R30, R68, R58.reuse, R30 ;  /* 0x0000003a441e722b */ /* 0x080fe4000000001e */
[-C--:B------:R-:W-:Y:S02]  /*1910*/  DFMA R24, R66, R58.reuse, R24 ;  /* 0x0000003a4218722b */ /* 0x080fe40000000018 */
[----:B------:R-:W-:Y:S02]  /*1920*/  DFMA R18, R60, R58, R18 ;  /* 0x0000003a3c12722b */ /* 0x000fe40000000012 */
[----:B------:R-:W-:-:S02]  /*1930*/  DFMA R10, R10, R50, R40 ;  /* 0x000000320a0a722b */ /* 0x000fc40000000028 */
[-C--:B------:R-:W-:Y:S01]  /*1940*/  DFMA R34, R56, R50.reuse, R34 ;  /* 0x000000323822722b */ /* 0x080fe20000000022 */
[----:B------:R-:W1:Y:S01]  /*1950*/  LDS.64 R40, [R110+0x340] ;  /* 0x000340006e287984 */ /* 0x000e620000000a00 */
[-C--:B------:R-:W-:Y:S02]  /*1960*/  DFMA R28, R54, R50.reuse, R28 ;  /* 0x00000032361c722b */ /* 0x080fe4000000001c */
[-C--:B------:R-:W-:Y:S01]  /*1970*/  DFMA R22, R52, R50.reuse, R22 ;  /* 0x000000323416722b */ /* 0x080fe20000000016 */
[----:B------:R-:W-:Y:S01]  /*1980*/  LDS.64 R54, [R110+0x440] ;  /* 0x000440006e367984 */ /* 0x000fe20000000a00 */
[----:B------:R-:W-:Y:S02]  /*1990*/  DFMA R16, R42, R50, R16 ;  /* 0x000000322a10722b */ /* 0x000fe40000000010 */
[----:B--2---:R-:W-:Y:S01]  /*19a0*/  DFMA R58, R74, R58, R12 ;  /* 0x0000003a4a3a722b */ /* 0x004fe2000000000c */
[----:B------:R-:W2:Y:S01]  /*19b0*/  LDS.64 R50, [R110+0x380] ;  /* 0x000380006e327984 */ /* 0x000ea20000000a00 */
[----:B---3--:R-:W-:-:S02]  /*19c0*/  DFMA R98, R62, R90, R98 ;  /* 0x0000005a3e62722b */ /* 0x008fc40000000062 */
[-C--:B------:R-:W-:Y:S01]  /*19d0*/  DFMA R104, R72, R90.reuse, R104 ;  /* 0x0000005a4868722b */ /* 0x080fe20000000068 */
[----:B------:R-:W-:Y:S01]  /*19e0*/  LDS.64 R52, [R110+0x3c0] ;  /* 0x0003c0006e347984 */ /* 0x000fe20000000a00 */
[-C--:B------:R-:W-:Y:S02]  /*19f0*/  DFMA R76, R70, R90.reuse, R76 ;  /* 0x0000005a464c722b */ /* 0x080fe4000000004c */
[-C--:B------:R-:W-:Y:S01]  /*1a00*/  DFMA R80, R14, R90.reuse, R80 ;  /* 0x0000005a0e50722b */ /* 0x080fe20000000050 */
[----:B------:R-:W-:Y:S01]  /*1a10*/  LDS.64 R12, [R110+0x400] ;  /* 0x000400006e0c7984 */ /* 0x000fe20000000a00 */
[-C--:B------:R-:W-:Y:S02]  /*1a20*/  DFMA R82, R68, R90.reuse, R82 ;  /* 0x0000005a4452722b */ /* 0x080fe40000000052 */
[-C--:B------:R-:W-:Y:S01]  /*1a30*/  DFMA R84, R66, R90.reuse, R84 ;  /* 0x0000005a4254722b */ /* 0x080fe20000000054 */
[----:B------:R-:W-:Y:S01]  /*1a40*/  LDS.64 R56, [R110+0x480] ;  /* 0x000480006e387984 */ /* 0x000fe20000000a00 */
[----:B------:R-:W-:-:S02]  /*1a50*/  DFMA R86, R60, R90, R86 ;  /* 0x0000005a3c56722b */ /* 0x000fc40000000056 */
[----:B------:R-:W-:Y:S01]  /*1a60*/  DFMA R88, R74, R90, R88 ;  /* 0x0000005a4a58722b */ /* 0x000fe20000000058 */
[----:B------:R-:W3:Y:S01]  /*1a70*/  LDS.64 R42, [R111+0x380] ;  /* 0x000380006f2a7984 */ /* 0x000ee20000000a00 */
[-C--:B------:R-:W-:Y:S02]  /*1a80*/  DFMA R94, R62, R78.reuse, R94 ;  /* 0x0000004e3e5e722b */ /* 0x080fe4000000005e */
[-C--:B------:R-:W-:Y:S01]  /*1a90*/  DFMA R100, R72, R78.reuse, R100 ;  /* 0x0000004e4864722b */ /* 0x080fe20000000064 */
[----:B------:R-:W5:Y:S01]  /*1aa0*/  LDS.64 R90, [R111+0x400] ;  /* 0x000400006f5a7984 */ /* 0x000f620000000a00 */
[-C--:B------:R-:W-:Y:S02]  /*1ab0*/  DFMA R106, R70, R78.reuse, R106 ;  /* 0x0000004e466a722b */ /* 0x080fe4000000006a */
[-C--:B------:R-:W-:Y:S02]  /*1ac0*/  DFMA R38, R14, R78.reuse, R38 ;  /* 0x0000004e0e26722b */ /* 0x080fe40000000026 */
[----:B------:R-:W-:-:S02]  /*1ad0*/  DFMA R32, R68, R78, R32 ;  /* 0x0000004e4420722b */ /* 0x000fc40000000020 */
[-C--:B------:R-:W-:Y:S02]  /*1ae0*/  DFMA R26, R66, R78.reuse, R26 ;  /* 0x0000004e421a722b */ /* 0x080fe4000000001a */
[-C--:B------:R-:W-:Y:S02]  /*1af0*/  DFMA R20, R60, R78.reuse, R20 ;  /* 0x0000004e3c14722b */ /* 0x080fe40000000014 */
[----:B------:R-:W-:Y:S01]  /*1b00*/  DFMA R64, R74, R78, R64 ;  /* 0x0000004e4a40722b */ /* 0x000fe20000000040 */
[----:B------:R-:W5:Y:S01]  /*1b10*/  LDS.64 R78, [R110+0x4c0] ;  /* 0x0004c0006e4e7984 */ /* 0x000f620000000a00 */
[-C--:B----4-:R-:W-:Y:S02]  /*1b20*/  DFMA R8, R72, R114.reuse, R8 ;  /* 0x000000724808722b */ /* 0x090fe40000000008 */
[-C--:B------:R-:W-:Y:S02]  /*1b30*/  DFMA R46, R70, R114.reuse, R46 ;  /* 0x00000072462e722b */ /* 0x080fe4000000002e */
[----:B------:R-:W-:-:S02]  /*1b40*/  DFMA R14, R14, R114, R10 ;  /* 0x000000720e0e722b */ /* 0x000fc4000000000a */
[-C--:B------:R-:W-:Y:S01]  /*1b50*/  DFMA R68, R68, R114.reuse, R34 ;  /* 0x000000724444722b */ /* 0x080fe20000000022 */
[----:B------:R-:W-:Y:S01]  /*1b60*/  LDS.64 R10, [R110+0x5c0] ;  /* 0x0005c0006e0a7984 */ /* 0x000fe20000000a00 */
[-C--:B------:R-:W-:Y:S02]  /*1b70*/  DFMA R66, R66, R114.reuse, R28 ;  /* 0x000000724242722b */ /* 0x080fe4000000001c */
[-C--:B------:R-:W-:Y:S01]  /*1b80*/  DFMA R70, R60, R114.reuse, R22 ;  /* 0x000000723c46722b */ /* 0x080fe20000000016 */
[----:B------:R-:W-:Y:S01]  /*1b90*/  LDS.64 R34, [R110+0x600] ;  /* 0x000600006e227984 */ /* 0x000fe20000000a00 */
[-C--:B------:R-:W-:Y:S02]  /*1ba0*/  DFMA R48, R62, R114.reuse, R48 ;  /* 0x000000723e30722b */ /* 0x080fe40000000030 */
[----:B------:R-:W-:Y:S01]  /*1bb0*/  DFMA R74, R74, R114, R16 ;  /* 0x000000724a4a722b */ /* 0x000fe20000000010 */
[----:B------:R-:W-:Y:S01]  /*1bc0*/  LDS.64 R60, [R110+0x500] ;  /* 0x000500006e3c7984 */ /* 0x000fe20000000a00 */
[----:B0-----:R-:W-:-:S02]  /*1bd0*/  DFMA R94, R92, R112, R94 ;  /* 0x000000705c5e722b */ /* 0x001fc4000000005e */
[-C--:B-1----:R-:W-:Y:S01]  /*1be0*/  DFMA R100, R40, R112.reuse, R100 ;  /* 0x000000702864722b */ /* 0x082fe20000000064 */
[----:B------:R-:W-:Y:S01]  /*1bf0*/  LDS.64 R28, [R110+0x640] ;  /* 0x000640006e1c7984 */ /* 0x000fe20000000a00 */
[----:B--2---:R-:W-:Y:S02]  /*1c00*/  DFMA R106, R50, R112, R106 ;  /* 0x00000070326a722b */ /* 0x004fe4000000006a */
[-C--:B---3--:R-:W-:Y:S01]  /*1c10*/  DFMA R96, R92, R42.reuse, R96 ;  /* 0x0000002a5c60722b */ /* 0x088fe20000000060 */
[----:B------:R-:W-:Y:S01]  /*1c20*/  LDS.64 R22, [R110+0x680] ;  /* 0x000680006e167984 */ /* 0x000fe20000000a00 */
[----:B------:R-:W-:Y:S02]  /*1c30*/  DFMA R102, R40, R42, R102 ;  /* 0x0000002a2866722b */ /* 0x000fe40000000066 */
[-C--:B-----5:R-:W-:Y:S01]  /*1c40*/  DFMA R98, R92, R90.reuse, R98 ;  /* 0x0000005a5c62722b */ /* 0x0a0fe20000000062 */
[----:B------:R-:W0:Y:S01]  /*1c50*/  LDS.64 R114, [R111+0x500] ;  /* 0x000500006f727984 */ /* 0x000e220000000a00 */
[----:B------:R-:W-:-:S02]  /*1c60*/  DFMA R104, R40, R90, R104 ;  /* 0x0000005a2868722b */ /* 0x000fc40000000068 */
[-C--:B------:R-:W-:Y:S01]  /*1c70*/  DFMA R76, R50, R90.reuse, R76 ;  /* 0x0000005a324c722b */ /* 0x080fe2000000004c */
[----:B------:R-:W1:Y:S01]  /*1c80*/  LDS.64 R16, [R110+0x6c0] ;  /* 0x0006c0006e107984 */ /* 0x000e620000000a00 */
[-C--:B------:R-:W-:Y:S02]  /*1c90*/  DFMA R80, R52, R90.reuse, R80 ;  /* 0x0000005a3450722b */ /* 0x080fe40000000050 */
[-C--:B------:R-:W-:Y:S01]  /*1ca0*/  DFMA R82, R12, R90.reuse, R82 ;  /* 0x0000005a0c52722b */ /* 0x080fe20000000052 */
[----:B------:R-:W2:Y:S01]  /*1cb0*/  LDS.64 R62, [R111+0x680] ;  /* 0x000680006f3e7984 */ /* 0x000ea20000000a00 */
[-C--:B------:R-:W-:Y:S02]  /*1cc0*/  DFMA R84, R54, R90.reuse, R84 ;  /* 0x0000005a3654722b */ /* 0x080fe40000000054 */
[----:B------:R-:W-:Y:S02]  /*1cd0*/  DFMA R86, R56, R90, R86 ;  /* 0x0000005a3856722b */ /* 0x000fe40000000056 */
[----:B------:R-:W-:-:S02]  /*1ce0*/  DFMA R44, R50, R42, R44 ;  /* 0x0000002a322c722b */ /* 0x000fc4000000002c */
[-C--:B------:R-:W-:Y:S02]  /*1cf0*/  DFMA R36, R52, R42.reuse, R36 ;  /* 0x0000002a3424722b */ /* 0x080fe40000000024 */
[-C--:B------:R-:W-:Y:S02]  /*1d00*/  DFMA R30, R12, R42.reuse, R30 ;  /* 0x0000002a0c1e722b */ /* 0x080fe4000000001e */
[-C--:B------:R-:W-:Y:S02]  /*1d10*/  DFMA R24, R54, R42.reuse, R24 ;  /* 0x0000002a3618722b */ /* 0x080fe40000000018 */
[-C--:B------:R-:W-:Y:S02]  /*1d20*/  DFMA R18, R56, R42.reuse, R18 ;  /* 0x0000002a3812722b */ /* 0x080fe40000000012 */
[C---:B------:R-:W-:Y:S02]  /*1d30*/  DFMA R72, R78.reuse, R42, R58 ;  /* 0x0000002a4e48722b */ /* 0x040fe4000000003a */
[----:B------:R-:W-:Y:S01]  /*1d40*/  DFMA R90, R78, R90, R88 ;  /* 0x0000005a4e5a722b */ /* 0x000fe20000000058 */
[----:B------:R-:W3:Y:S01]  /*1d50*/  LDS.64 R58, [R110+0x540] ;  /* 0x000540006e3a7984 */ /* 0x000ee20000000a00 */
[----:B------:R-:W-:-:S02]  /*1d60*/  DFMA R38, R52, R112, R38 ;  /* 0x000000703426722b */ /* 0x000fc40000000026 */
[-C--:B------:R-:W-:Y:S01]  /*1d70*/  DFMA R32, R12, R112.reuse, R32 ;  /* 0x000000700c20722b */ /* 0x080fe20000000020 */
[----:B------:R4:W5:Y:S01]  /*1d80*/  LDS.64 R42, [R110+0x580] ;  /* 0x000580006e2a7984 */ /* 0x0009620000000a00 */
[-C--:B------:R-:W-:Y:S02]  /*1d90*/  DFMA R26, R54, R112.reuse, R26 ;  /* 0x00000070361a722b */ /* 0x080fe4000000001a */
[-C--:B------:R-:W-:Y:S01]  /*1da0*/  DFMA R20, R56, R112.reuse, R20 ;  /* 0x000000703814722b */ /* 0x080fe20000000014 */
[----:B------:R-:W5:Y:S01]  /*1db0*/  LDS.64 R88, [R111+0x600] ;  /* 0x000600006f587984 */ /* 0x000f620000000a00 */
[----:B------:R-:W-:Y:S02]  /*1dc0*/  DFMA R64, R78, R112, R64 ;  /* 0x000000704e40722b */ /* 0x000fe40000000040 */
[-C--:B------:R-:W-:Y:S01]  /*1dd0*/  DFMA R8, R40, R116.reuse, R8 ;  /* 0x000000742808722b */ /* 0x080fe20000000008 */
[----:B------:R0:W5:Y:S01]  /*1de0*/  LDS.64 R112, [R111+0x580] ;  /* 0x000580006f707984 */ /* 0x0001620000000a00 */
[-C--:B------:R-:W-:Y:S01]  /*1df0*/  DFMA R48, R92, R116.reuse, R48 ;  /* 0x000000745c30722b */ /* 0x080fe20000000030 */
[----:B----4-:R-:W-:Y:S01]  /*1e00*/  VIADD R110, R110, 0x800 ;  /* 0x000008006e6e7836 */ /* 0x010fe20000000000 */
[----:B------:R-:W-:-:S02]  /*1e10*/  DFMA R46, R50, R116, R46 ;  /* 0x00000074322e722b */ /* 0x000fc4000000002e */
[-C--:B------:R-:W-:Y:S02]  /*1e20*/  DFMA R40, R52, R116.reuse, R14 ;  /* 0x000000743428722b */ /* 0x080fe4000000000e */
[-C--:B------:R-:W-:Y:S01]  /*1e30*/  DFMA R68, R12, R116.reuse, R68 ;  /* 0x000000740c44722b */ /* 0x080fe20000000044 */
[----:B0-----:R-:W-:Y:S01]  /*1e40*/  IADD3 R111, PT, PT, R111, 0x800, RZ ;  /* 0x000008006f6f7810 */ /* 0x001fe20007ffe0ff */
[-C--:B------:R-:W-:Y:S02]  /*1e50*/  DFMA R66, R54, R116.reuse, R66 ;  /* 0x000000743642722b */ /* 0x080fe40000000042 */
[-C--:B------:R-:W-:Y:S02]  /*1e60*/  DFMA R70, R56, R116.reuse, R70 ;  /* 0x000000743846722b */ /* 0x080fe40000000046 */
[----:B------:R-:W-:Y:S02]  /*1e70*/  DFMA R74, R78, R116, R74 ;  /* 0x000000744e4a722b */ /* 0x000fe4000000004a */
[----:B------:R-:W-:-:S02]  /*1e80*/  DFMA R32, R34, R114, R32 ;  /* 0x000000722220722b */ /* 0x000fc40000000020 */
[-C--:B------:R-:W-:Y:S02]  /*1e90*/  DFMA R26, R28, R114.reuse, R26 ;  /* 0x000000721c1a722b */ /* 0x080fe4000000001a */
[-C--:B------:R-:W-:Y:S02]  /*1ea0*/  DFMA R20, R22, R114.reuse, R20 ;  /* 0x000000721614722b */ /* 0x080fe40000000014 */
[-C--:B-1----:R-:W-:Y:S02]  /*1eb0*/  DFMA R14, R16, R114.reuse, R64 ;  /* 0x00000072100e722b */ /* 0x082fe40000000040 */
[-C--:B------:R-:W-:Y:S02]  /*1ec0*/  DFMA R94, R60, R114.reuse, R94 ;  /* 0x000000723c5e722b */ /* 0x080fe4000000005e */
[----:B------:R-:W-:Y:S02]  /*1ed0*/  DFMA R38, R10, R114, R38 ;  /* 0x000000720a26722b */ /* 0x000fe40000000026 */
[----:B--2---:R-:W-:-:S02]  /*1ee0*/  DFMA R48, R60, R62, R48 ;  /* 0x0000003e3c30722b */ /* 0x004fc40000000030 */
[C---:B---3--:R-:W-:Y:S02]  /*1ef0*/  DFMA R100, R58.reuse, R114, R100 ;  /* 0x000000723a64722b */ /* 0x048fe40000000064 */
[----:B------:R-:W-:Y:S02]  /*1f00*/  DFMA R8, R58, R62, R8 ;  /* 0x0000003e3a08722b */ /* 0x000fe40000000008 */
[C---:B-----5:R-:W-:Y:S02]  /*1f10*/  DFMA R106, R42.reuse, R114, R106 ;  /* 0x000000722a6a722b */ /* 0x060fe4000000006a */
[----:B------:R-:W-:Y:S02]  /*1f20*/  DFMA R46, R42, R62, R46 ;  /* 0x0000003e2a2e722b */ /* 0x000fe4000000002e */
[-C--:B------:R-:W-:Y:S02]  /*1f30*/  DFMA R98, R60, R88.reuse, R98 ;  /* 0x000000583c62722b */ /* 0x080fe40000000062 */
[----:B------:R-:W-:-:S02]  /*1f40*/  DFMA R104, R58, R88, R104 ;  /* 0x000000583a68722b */ /* 0x000fc40000000068 */
[-C--:B------:R-:W-:Y:S02]  /*1f50*/  DFMA R76, R42, R88.reuse, R76 ;  /* 0x000000582a4c722b */ /* 0x080fe4000000004c */
[-C--:B------:R-:W-:Y:S02]  /*1f60*/  DFMA R80, R10, R88.reuse, R80 ;  /* 0x000000580a50722b */ /* 0x080fe40000000050 */
[-C--:B------:R-:W-:Y:S02]  /*1f70*/  DFMA R82, R34, R88.reuse, R82 ;  /* 0x000000582252722b */ /* 0x080fe40000000052 */
[-C--:B------:R-:W-:Y:S02]  /*1f80*/  DFMA R84, R28, R88.reuse, R84 ;  /* 0x000000581c54722b */ /* 0x080fe40000000054 */
[----:B------:R-:W-:Y:S02]  /*1f90*/  DFMA R86, R22, R88, R86 ;  /* 0x000000581656722b */ /* 0x000fe40000000056 */
[----:B------:R-:W-:-:S02]  /*1fa0*/  DFMA R30, R34, R112, R30 ;  /* 0x00000070221e722b */ /* 0x000fc4000000001e */
[-C--:B------:R-:W-:Y:S02]  /*1fb0*/  DFMA R24, R28, R112.reuse, R24 ;  /* 0x000000701c18722b */ /* 0x080fe40000000018 */
[-C--:B------:R-:W-:Y:S02]  /*1fc0*/  DFMA R18, R22, R112.reuse, R18 ;  /* 0x000000701612722b */ /* 0x080fe40000000012 */
[C---:B------:R-:W-:Y:S02]  /*1fd0*/  DFMA R12, R16.reuse, R112, R72 ;  /* 0x00000070100c722b */ /* 0x040fe40000000048 */
[----:B------:R-:W-:Y:S02]  /*1fe0*/  DFMA R88, R16, R88, R90 ;  /* 0x000000581058722b */ /* 0x000fe4000000005a */
[-C--:B------:R-:W-:Y:S02]  /*1ff0*/  DFMA R96, R60, R112.reuse, R96 ;  /* 0x000000703c60722b */ /* 0x080fe40000000060 */
[----:B------:R-:W-:-:S02]  /*2000*/  DFMA R102, R58, R112, R102 ;  /* 0x000000703a66722b */ /* 0x000fc40000000066 */
[-C--:B------:R-:W-:Y:S02]  /*2010*/  DFMA R44, R42, R112.reuse, R44 ;  /* 0x000000702a2c722b */ /* 0x080fe4000000002c */
[C---:B------:R-:W-:Y:S02]  /*2020*/  DFMA R36, R10.reuse, R112, R36 ;  /* 0x000000700a24722b */ /* 0x040fe40000000024 */
[-C--:B------:R-:W-:Y:S02]  /*2030*/  DFMA R40, R10, R62.reuse, R40 ;  /* 0x0000003e0a28722b */ /* 0x080fe40000000028 */
[-C--:B------:R-:W-:Y:S02]  /*2040*/  DFMA R34, R34, R62.reuse, R68 ;  /* 0x0000003e2222722b */ /* 0x080fe40000000044 */
[-C--:B------:R-:W-:Y:S02]  /*2050*/  DFMA R28, R28, R62.reuse, R66 ;  /* 0x0000003e1c1c722b */ /* 0x080fe40000000042 */
[----:B------:R-:W-:-:S02]  /*2060*/  DFMA R22, R22, R62, R70 ;  /* 0x0000003e1616722b */ /* 0x000fc40000000046 */
[----:B------:R-:W-:Y:S01]  /*2070*/  DFMA R16, R16, R62, R74 ;  /* 0x0000003e1010722b */ /* 0x000fe2000000004a */
[----:B------:R-:W-:Y:S10]  /*2080*/  @!P1 BRA `(.L_x_61) ;  /* 0xfffffff4002c9947 */ /* 0x000ff4000383ffff */
.L_x_60:
[----:B------:R-:W-:-:S05]  /*2090*/  IMAD.MOV R10, RZ, RZ, -R109 ;  /* 0x000000ffff0a7224 */ /* 0x000fca00078e0a6d */
[----:B------:R-:W-:-:S13]  /*20a0*/  ISETP.GT.AND P1, PT, R10, 0x1, PT ;  /* 0x000000010a00780c */ /* 0x000fda0003f24270 */
[----:B------:R-:W-:Y:S05]  /*20b0*/  @!P1 BRA `(.L_x_62) ;  /* 0x0000000400709947 */ /* 0x000fea0003800000 */
[----:B------:R-:W-:Y:S01]  /*20c0*/  LDS.64 R62, [R110+-0x100] ;  /* 0xffff00006e3e7984 */ /* 0x000fe20000000a00 */
[----:B------:R-:W-:Y:S02]  /*20d0*/  PLOP3.LUT P0, PT, PT, PT, PT, 0x8, 0x80 ;  /* 0x000000000080781c */ /* 0x000fe40003f0e170 */
[----:B------:R-:W-:Y:S01]  /*20e0*/  IADD3 R109, PT, PT, R109, 0x2, RZ ;  /* 0x000000026d6d7810 */ /* 0x000fe20007ffe0ff */
[----:B------:R-:W0:Y:S04]  /*20f0*/  LDS.64 R52, [R111+-0x100] ;  /* 0xffff00006f347984 */ /* 0x000e280000000a00 */
        /* <DEDUP_REMOVED lines=14> */
[----:B------:R-:W0:Y:S01]  /*21e0*/  LDS.64 R114, [R111+0x100] ;  /* 0x000100006f727984 */ /* 0x000e220000000a00 */
[----:B---3--:R-:W-:-:S03]  /*21f0*/  DFMA R38, R72, R52, R38 ;  /* 0x000000344826722b */ /* 0x008fc60000000026 */
[----:B------:R-:W1:Y:S01]  /*2200*/  LDS.64 R58, [R110+0x140] ;  /* 0x000140006e3a7984 */ /* 0x000e620000000a00 */
[----:B----4-:R-:W-:-:S03]  /*2210*/  DFMA R32, R70, R52, R32 ;  /* 0x000000344620722b */ /* 0x010fc60000000020 */
[----:B------:R-:W2:Y:S01]  /*2220*/  LDS.64 R56, [R110+0x180] ;  /* 0x000180006e387984 */ /* 0x000ea20000000a00 */
[----:B-----5:R-:W-:-:S03]  /*2230*/  DFMA R26, R68, R52, R26 ;  /* 0x00000034441a722b */ /* 0x020fc6000000001a */
[----:B------:R-:W3:Y:S01]  /*2240*/  LDS.64 R54, [R110+0x1c0] ;  /* 0x0001c0006e367984 */ /* 0x000ee20000000a00 */
[----:B------:R-:W-:-:S03]  /*2250*/  DFMA R20, R66, R52, R20 ;  /* 0x000000344214722b */ /* 0x000fc60000000014 */
[----:B------:R-:W-:Y:S01]  /*2260*/  LDS.64 R74, [R110+0x280] ;  /* 0x000280006e4a7984 */ /* 0x000fe20000000a00 */
[----:B------:R-:W-:-:S03]  /*2270*/  DFMA R14, R64, R52, R14 ;  /* 0x00000034400e722b */ /* 0x000fc6000000000e */
[----:B------:R-:W-:Y:S01]  /*2280*/  LDS.64 R78, [R110+0x2c0] ;  /* 0x0002c0006e4e7984 */ /* 0x000fe20000000a00 */
[----:B------:R-:W-:-:S03]  /*2290*/  DFMA R96, R62, R50, R96 ;  /* 0x000000323e60722b */ /* 0x000fc60000000060 */
[----:B------:R-:W4:Y:S01]  /*22a0*/  LDS.64 R52, [R110+0x200] ;  /* 0x000200006e347984 */ /* 0x000f220000000a00 */
[-C--:B------:R-:W-:Y:S02]  /*22b0*/  DFMA R102, R10, R50.reuse, R102 ;  /* 0x000000320a66722b */ /* 0x080fe40000000066 */
[-C--:B------:R-:W-:Y:S01]  /*22c0*/  DFMA R44, R42, R50.reuse, R44 ;  /* 0x000000322a2c722b */ /* 0x080fe2000000002c */
[----:B------:R-:W-:Y:S01]  /*22d0*/  LDS.64 R112, [R111+0x180] ;  /* 0x000180006f707984 */ /* 0x000fe20000000a00 */
[-C--:B------:R-:W-:Y:S02]  /*22e0*/  DFMA R36, R72, R50.reuse, R36 ;  /* 0x000000324824722b */ /* 0x080fe40000000024 */
[-C--:B------:R-:W-:Y:S01]  /*22f0*/  DFMA R30, R70, R50.reuse, R30 ;  /* 0x00000032461e722b */ /* 0x080fe2000000001e */
[----:B------:R-:W-:Y:S01]  /*2300*/  LDS.64 R92, [R111+0x280] ;  /* 0x000280006f5c7984 */ /* 0x000fe20000000a00 */
[-C--:B------:R-:W-:Y:S02]  /*2310*/  DFMA R24, R68, R50.reuse, R24 ;  /* 0x000000324418722b */ /* 0x080fe40000000018 */
[----:B------:R-:W-:-:S02]  /*2320*/  DFMA R18, R66, R50, R18 ;  /* 0x000000324212722b */ /* 0x000fc40000000012 */
[----:B------:R-:W-:Y:S02]  /*2330*/  DFMA R12, R64, R50, R12 ;  /* 0x00000032400c722b */ /* 0x000fe4000000000c */
[-C--:B------:R-:W-:Y:S01]  /*2340*/  DFMA R98, R62, R90.reuse, R98 ;  /* 0x0000005a3e62722b */ /* 0x080fe20000000062 */
[----:B------:R5:W4:Y:S01]  /*2350*/  LDS.64 R50, [R110+0x240] ;  /* 0x000240006e327984 */ /* 0x000b220000000a00 */
[-C--:B------:R-:W-:Y:S02]  /*2360*/  DFMA R104, R10, R90.reuse, R104 ;  /* 0x0000005a0a68722b */ /* 0x080fe40000000068 */
[-C--:B------:R-:W-:Y:S02]  /*2370*/  DFMA R76, R42, R90.reuse, R76 ;  /* 0x0000005a2a4c722b */ /* 0x080fe4000000004c */
[-C--:B------:R-:W-:Y:S02]  /*2380*/  DFMA R80, R72, R90.reuse, R80 ;  /* 0x0000005a4850722b */ /* 0x080fe40000000050 */
[-C--:B------:R-:W-:Y:S01]  /*2390*/  DFMA R82, R70, R90.reuse, R82 ;  /* 0x0000005a4652722b */ /* 0x080fe20000000052 */
[----:B-----5:R-:W-:Y:S01]  /*23a0*/  VIADD R110, R110, 0x400 ;  /* 0x000004006e6e7836 */ /* 0x020fe20000000000 */
[----:B------:R-:W-:-:S02]  /*23b0*/  DFMA R84, R68, R90, R84 ;  /* 0x0000005a4454722b */ /* 0x000fc40000000054 */
[-C--:B------:R-:W-:Y:S02]  /*23c0*/  DFMA R86, R66, R90.reuse, R86 ;  /* 0x0000005a4256722b */ /* 0x080fe40000000056 */
[----:B------:R-:W-:Y:S01]  /*23d0*/  DFMA R88, R64, R90, R88 ;  /* 0x0000005a4058722b */ /* 0x000fe20000000058 */
[----:B------:R5:W4:Y:S01]  /*23e0*/  LDS.64 R90, [R111+0x200] ;  /* 0x000200006f5a7984 */ /* 0x000b220000000a00 */
[-C--:B------:R-:W-:Y:S02]  /*23f0*/  DFMA R48, R62, R116.reuse, R48 ;  /* 0x000000743e30722b */ /* 0x080fe40000000030 */
[-C--:B------:R-:W-:Y:S02]  /*2400*/  DFMA R8, R10, R116.reuse, R8 ;  /* 0x000000740a08722b */ /* 0x080fe40000000008 */
[-C--:B------:R-:W-:Y:S02]  /*2410*/  DFMA R46, R42, R116.reuse, R46 ;  /* 0x000000742a2e722b */ /* 0x080fe4000000002e */
[-C--:B------:R-:W-:Y:S01]  /*2420*/  DFMA R40, R72, R116.reuse, R40 ;  /* 0x000000744828722b */ /* 0x080fe20000000028 */
[----:B-----5:R-:W-:Y:S01]  /*2430*/  IADD3 R111, PT, PT, R111, 0x400, RZ ;  /* 0x000004006f6f7810 */ /* 0x020fe20007ffe0ff */
[----:B------:R-:W-:-:S02]  /*2440*/  DFMA R34, R70, R116, R34 ;  /* 0x000000744622722b */ /* 0x000fc40000000022 */
[-C--:B------:R-:W-:Y:S02]  /*2450*/  DFMA R28, R68, R116.reuse, R28 ;  /* 0x00000074441c722b */ /* 0x080fe4000000001c */
[-C--:B------:R-:W-:Y:S02]  /*2460*/  DFMA R22, R66, R116.reuse, R22 ;  /* 0x000000744216722b */ /* 0x080fe40000000016 */
[----:B------:R-:W-:Y:S02]  /*2470*/  DFMA R16, R64, R116, R16 ;  /* 0x000000744010722b */ /* 0x000fe40000000010 */
[-C--:B0-----:R-:W-:Y:S02]  /*2480*/  DFMA R94, R60, R114.reuse, R94 ;  /* 0x000000723c5e722b */ /* 0x081fe4000000005e */
[-C--:B-1----:R-:W-:Y:S02]  /*2490*/  DFMA R100, R58, R114.reuse, R100 ;  /* 0x000000723a64722b */ /* 0x082fe40000000064 */
[----:B--2---:R-:W-:-:S02]  /*24a0*/  DFMA R106, R56, R114, R106 ;  /* 0x00000072386a722b */ /* 0x004fc4000000006a */
[-C--:B---3--:R-:W-:Y:S02]  /*24b0*/  DFMA R38, R54, R114.reuse, R38 ;  /* 0x000000723626722b */ /* 0x088fe40000000026 */
[-C--:B----4-:R-:W-:Y:S02]  /*24c0*/  DFMA R32, R52, R114.reuse, R32 ;  /* 0x000000723420722b */ /* 0x090fe40000000020 */
[-C--:B------:R-:W-:Y:S02]  /*24d0*/  DFMA R26, R50, R114.reuse, R26 ;  /* 0x00000072321a722b */ /* 0x080fe4000000001a */
[-C--:B------:R-:W-:Y:S02]  /*24e0*/  DFMA R20, R74, R114.reuse, R20 ;  /* 0x000000724a14722b */ /* 0x080fe40000000014 */
[----:B------:R-:W-:Y:S02]  /*24f0*/  DFMA R14, R78, R114, R14 ;  /* 0x000000724e0e722b */ /* 0x000fe4000000000e */
[----:B------:R-:W-:-:S02]  /*2500*/  DFMA R96, R60, R112, R96 ;  /* 0x000000703c60722b */ /* 0x000fc40000000060 */
[-C--:B------:R-:W-:Y:S02]  /*2510*/  DFMA R102, R58, R112.reuse, R102 ;  /* 0x000000703a66722b */ /* 0x080fe40000000066 */
[-C--:B------:R-:W-:Y:S02]  /*2520*/  DFMA R44, R56, R112.reuse, R44 ;  /* 0x00000070382c722b */ /* 0x080fe4000000002c */
[-C--:B------:R-:W-:Y:S02]  /*2530*/  DFMA R36, R54, R112.reuse, R36 ;  /* 0x000000703624722b */ /* 0x080fe40000000024 */
[-C--:B------:R-:W-:Y:S02]  /*2540*/  DFMA R30, R52, R112.reuse, R30 ;  /* 0x00000070341e722b */ /* 0x080fe4000000001e */
[-C--:B------:R-:W-:Y:S02]  /*2550*/  DFMA R24, R50, R112.reuse, R24 ;  /* 0x000000703218722b */ /* 0x080fe40000000018 */
[----:B------:R-:W-:-:S02]  /*2560*/  DFMA R18, R74, R112, R18 ;  /* 0x000000704a12722b */ /* 0x000fc40000000012 */
[----:B------:R-:W-:Y:S02]  /*2570*/  DFMA R12, R78, R112, R12 ;  /* 0x000000704e0c722b */ /* 0x000fe4000000000c */
[-C--:B------:R-:W-:Y:S02]  /*2580*/  DFMA R98, R60, R90.reuse, R98 ;  /* 0x0000005a3c62722b */ /* 0x080fe40000000062 */
[-C--:B------:R-:W-:Y:S02]  /*2590*/  DFMA R104, R58, R90.reuse, R104 ;  /* 0x0000005a3a68722b */ /* 0x080fe40000000068 */
[-C--:B------:R-:W-:Y:S02]  /*25a0*/  DFMA R76, R56, R90.reuse, R76 ;  /* 0x0000005a384c722b */ /* 0x080fe4000000004c */
[-C--:B------:R-:W-:Y:S02]  /*25b0*/  DFMA R80, R54, R90.reuse, R80 ;  /* 0x0000005a3650722b */ /* 0x080fe40000000050 */
[----:B------:R-:W-:-:S02]  /*25c0*/  DFMA R82, R52, R90, R82 ;  /* 0x0000005a3452722b */ /* 0x000fc40000000052 */
[-C--:B------:R-:W-:Y:S02]  /*25d0*/  DFMA R84, R50, R90.reuse, R84 ;  /* 0x0000005a3254722b */ /* 0x080fe40000000054 */
[-C--:B------:R-:W-:Y:S02]  /*25e0*/  DFMA R86, R74, R90.reuse, R86 ;  /* 0x0000005a4a56722b */ /* 0x080fe40000000056 */
[----:B------:R-:W-:Y:S02]  /*25f0*/  DFMA R88, R78, R90, R88 ;  /* 0x0000005a4e58722b */ /* 0x000fe40000000058 */
[-C--:B------:R-:W-:Y:S02]  /*2600*/  DFMA R48, R60, R92.reuse, R48 ;  /* 0x0000005c3c30722b */ /* 0x080fe40000000030 */
[-C--:B------:R-:W-:Y:S02]  /*2610*/  DFMA R8, R58, R92.reuse, R8 ;  /* 0x0000005c3a08722b */ /* 0x080fe40000000008 */
[----:B------:R-:W-:-:S02]  /*2620*/  DFMA R46, R56, R92, R46 ;  /* 0x0000005c382e722b */ /* 0x000fc4000000002e */
[-C--:B------:R-:W-:Y:S02]  /*2630*/  DFMA R40, R54, R92.reuse, R40 ;  /* 0x0000005c3628722b */ /* 0x080fe40000000028 */
[-C--:B------:R-:W-:Y:S02]  /*2640*/  DFMA R34, R52, R92.reuse, R34 ;  /* 0x0000005c3422722b */ /* 0x080fe40000000022 */
[-C--:B------:R-:W-:Y:S02]  /*2650*/  DFMA R28, R50, R92.reuse, R28 ;  /* 0x0000005c321c722b */ /* 0x080fe4000000001c */
[-C--:B------:R-:W-:Y:S02]  /*2660*/  DFMA R22, R74, R92.reuse, R22 ;  /* 0x0000005c4a16722b */ /* 0x080fe40000000016 */
[----:B------:R-:W-:-:S11]  /*2670*/  DFMA R16, R78, R92, R16 ;  /* 0x0000005c4e10722b */ /* 0x000fd60000000010 */
.L_x_62:
[----:B------:R-:W-:-:S13]  /*2680*/  ISETP.NE.OR P0, PT, R109, RZ, P0 ;  /* 0x000000ff6d00720c */ /* 0x000fda0000705670 */
[----:B------:R-:W-:Y:S05]  /*2690*/  @!P0 BRA `(.L_x_58) ;  /* 0x0000000000c48947 */ /* 0x000fea0003800000 */
.L_x_59:
[----:B------:R-:W-:Y:S01]  /*26a0*/  LDS.64 R60, [R110+-0x100] ;  /* 0xffff00006e3c7984 */ /* 0x000fe20000000a00 */
[----:B------:R-:W-:-:S03]  /*26b0*/  VIADD R109, R109, 0x1 ;  /* 0x000000016d6d7836 */ /* 0x000fc60000000000 */
[----:B------:R-:W0:Y:S02]  /*26c0*/  LDS.64 R62, [R111+-0x100] ;  /* 0xffff00006f3e7984 */ /* 0x000e240000000a00 */
[----:B------:R-:W-:Y:S02]  /*26d0*/  ISETP.NE.AND P0, PT, R109, RZ, PT ;  /* 0x000000ff6d00720c */ /* 0x000fe40003f05270 */
[----:B------:R-:W1:Y:S04]  /*26e0*/  LDS.64 R58, [R110+-0xc0] ;  /* 0xffff40006e3a7984 */ /* 0x000e680000000a00 */
[----:B------:R-:W2:Y:S04]  /*26f0*/  LDS.64 R56, [R110+-0x80] ;  /* 0xffff80006e387984 */ /* 0x000ea80000000a00 */
[----:B------:R-:W3:Y:S04]  /*2700*/  LDS.64 R54, [R110+-0x40] ;  /* 0xffffc0006e367984 */ /* 0x000ee80000000a00 */
[----:B------:R-:W4:Y:S04]  /*2710*/  LDS.64 R52, [R110] ;  /* 0x000000006e347984 */ /* 0x000f280000000a00 */
[----:B------:R-:W5:Y:S04]  /*2720*/  LDS.64 R50, [R110+0x40] ;  /* 0x000040006e327984 */ /* 0x000f680000000a00 */
[----:B------:R-:W5:Y:S04]  /*2730*/  LDS.64 R42, [R110+0x80] ;  /* 0x000080006e2a7984 */ /* 0x000f680000000a00 */
[----:B------:R0:W5:Y:S04]  /*2740*/  LDS.64 R10, [R110+0xc0] ;  /* 0x0000c0006e0a7984 */ /* 0x0001680000000a00 */
[----:B------:R-:W5:Y:S04]  /*2750*/  LDS.64 R64, [R111+-0x80] ;  /* 0xffff80006f407984 */ /* 0x000f680000000a00 */
[----:B------:R-:W5:Y:S01]  /*2760*/  LDS.64 R66, [R111] ;  /* 0x000000006f427984 */ /* 0x000f620000000a00 */
[----:B0-----:R-:W-:-:S03]  /*2770*/  IADD3 R110, PT, PT, R110, 0x200, RZ ;  /* 0x000002006e6e7810 */ /* 0x001fc60007ffe0ff */
[----:B------:R0:W5:Y:S01]  /*2780*/  LDS.64 R68, [R111+0x80] ;  /* 0x000080006f447984 */ /* 0x0001620000000a00 */
[-C--:B------:R-:W-:Y:S02]  /*2790*/  DFMA R94, R60, R62.reuse, R94 ;  /* 0x0000003e3c5e722b */ /* 0x080fe4000000005e */
[-C--:B-1----:R-:W-:Y:S02]  /*27a0*/  DFMA R100, R58, R62.reuse, R100 ;  /* 0x0000003e3a64722b */ /* 0x082fe40000000064 */
[-C--:B--2---:R-:W-:Y:S01]  /*27b0*/  DFMA R106, R56, R62.reuse, R106 ;  /* 0x0000003e386a722b */ /* 0x084fe2000000006a */
[----:B0-----:R-:W-:Y:S01]  /*27c0*/  VIADD R111, R111, 0x200 ;  /* 0x000002006f6f7836 */ /* 0x001fe20000000000 */
[-C--:B---3--:R-:W-:Y:S02]  /*27d0*/  DFMA R38, R54, R62.reuse, R38 ;  /* 0x0000003e3626722b */ /* 0x088fe40000000026 */
[-C--:B----4-:R-:W-:Y:S02]  /*27e0*/  DFMA R32, R52, R62.reuse, R32 ;  /* 0x0000003e3420722b */ /* 0x090fe40000000020 */
[----:B-----5:R-:W-:-:S02]  /*27f0*/  DFMA R26, R50, R62, R26 ;  /* 0x0000003e321a722b */ /* 0x020fc4000000001a */
[-C--:B------:R-:W-:Y:S02]  /*2800*/  DFMA R20, R42, R62.reuse, R20 ;  /* 0x0000003e2a14722b */ /* 0x080fe40000000014 */
[----:B------:R-:W-:Y:S02]  /*2810*/  DFMA R14, R10, R62, R14 ;  /* 0x0000003e0a0e722b */ /* 0x000fe4000000000e */
[-C--:B------:R-:W-:Y:S02]  /*2820*/  DFMA R96, R60, R64.reuse, R96 ;  /* 0x000000403c60722b */ /* 0x080fe40000000060 */
[-C--:B------:R-:W-:Y:S02]  /*2830*/  DFMA R102, R58, R64.reuse, R102 ;  /* 0x000000403a66722b */ /* 0x080fe40000000066 */
[-C--:B------:R-:W-:Y:S02]  /*2840*/  DFMA R44, R56, R64.reuse, R44 ;  /* 0x00000040382c722b */ /* 0x080fe4000000002c */
[----:B------:R-:W-:-:S02]  /*2850*/  DFMA R36, R54, R64, R36 ;  /* 0x000000403624722b */ /* 0x000fc40000000024 */
[-C--:B------:R-:W-:Y:S02]  /*2860*/  DFMA R30, R52, R64.reuse, R30 ;  /* 0x00000040341e722b */ /* 0x080fe4000000001e */
[-C--:B------:R-:W-:Y:S02]  /*2870*/  DFMA R24, R50, R64.reuse, R24 ;  /* 0x000000403218722b */ /* 0x080fe40000000018 */
[-C--:B------:R-:W-:Y:S02]  /*2880*/  DFMA R18, R42, R64.reuse, R18 ;  /* 0x000000402a12722b */ /* 0x080fe40000000012 */
[----:B------:R-:W-:Y:S02]  /*2890*/  DFMA R12, R10, R64, R12 ;  /* 0x000000400a0c722b */ /* 0x000fe4000000000c */
[-C--:B------:R-:W-:Y:S02]  /*28a0*/  DFMA R98, R60, R66.reuse, R98 ;  /* 0x000000423c62722b */ /* 0x080fe40000000062 */
[----:B------:R-:W-:-:S02]  /*28b0*/  DFMA R104, R58, R66, R104 ;  /* 0x000000423a68722b */ /* 0x000fc40000000068 */
[-C--:B------:R-:W-:Y:S02]  /*28c0*/  DFMA R76, R56, R66.reuse, R76 ;  /* 0x00000042384c722b */ /* 0x080fe4000000004c */
[-C--:B------:R-:W-:Y:S02]  /*28d0*/  DFMA R80, R54, R66.reuse, R80 ;  /* 0x000000423650722b */ /* 0x080fe40000000050 */
[-C--:B------:R-:W-:Y:S02]  /*28e0*/  DFMA R82, R52, R66.reuse, R82 ;  /* 0x000000423452722b */ /* 0x080fe40000000052 */
[-C--:B------:R-:W-:Y:S02]  /*28f0*/  DFMA R84, R50, R66.reuse, R84 ;  /* 0x000000423254722b */ /* 0x080fe40000000054 */
        /* <DEDUP_REMOVED lines=9> */
[----:B------:R-:W-:Y:S01]  /*2990*/  DFMA R16, R10, R68, R16 ;  /* 0x000000440a10722b */ /* 0x000fe20000000010 */
[----:B------:R-:W-:Y:S10]  /*29a0*/  @P0 BRA `(.L_x_59) ;  /* 0xfffffffc003c0947 */ /* 0x000ff4000383ffff */
.L_x_58:
[----:B------:R-:W-:Y:S01]  /*29b0*/  BAR.SYNC.DEFER_BLOCKING 0x0 ;  /* 0x0000000000007b1d */ /* 0x000fe20000010000 */
[----:B------:R-:W-:-:S05]  /*29c0*/  UISETP.GE.AND UP0, UPT, UR8, UR9, UPT ;  /* 0x000000090800728c */ /* 0x000fca000bf06270 */
[----:B------:R-:W-:-:S04]  /*29d0*/  UMOV UR4, UR8 ;  /* 0x0000000800047c82 */ /* 0x000fc80008000000 */
[----:B------:R-:W-:Y:S05]  /*29e0*/  BRA.U !UP0, `(.L_x_63) ;  /* 0xffffffe108dc7547 */ /* 0x000fea000b83ffff */
.L_x_53:
[----:B------:R-:W2:Y:S08]  /*29f0*/  LDC.64 R4, c[0x0][0x380] ;  /* 0x0000e000ff047b82 */ /* 0x000eb00000000a00 */
[----:B------:R-:W0:Y:S08]  /*2a00*/  LDC R3, c[0x0][0x3d8] ;  /* 0x0000f600ff037b82 */ /* 0x000e300000000800 */
[----:B------:R-:W3:Y:S01]  /*2a10*/  LDC R2, c[0x0][0x3d4] ;  /* 0x0000f500ff027b82 */ /* 0x000ee20000000800 */
[----:B--2---:R-:W-:-:S05]  /*2a20*/  IMAD.WIDE R4, R0, 0x8, R4 ;  /* 0x0000000800047825 */ /* 0x004fca00078e0204 */
[----:B------:R2:W-:Y:S01]  /*2a30*/  STG.E.64 desc[UR10][R4.64], R94 ;  /* 0x0000005e04007986 */ /* 0x0005e2000c101b0a */
[----:B01----:R-:W-:-:S04]  /*2a40*/  IMAD.WIDE R50, R3, 0x8, R4 ;  /* 0x0000000803327825 */ /* 0x003fc800078e0204 */
[----:B------:R-:W-:-:S04]  /*2a50*/  IMAD.WIDE R58, R3, 0x8, R50 ;  /* 0x00000008033a7825 */ /* 0x000fc800078e0232 */
[----:B---3--:R-:W-:-:S04]  /*2a60*/  IMAD.WIDE R6, R2, 0x8, R4 ;  /* 0x0000000802067825 */ /* 0x008fc800078e0204 */
[----:B------:R-:W-:Y:S01]  /*2a70*/  IMAD.WIDE R62, R3, 0x8, R58 ;  /* 0x00000008033e7825 */ /* 0x000fe200078e023a */
[----:B------:R-:W-:Y:S03]  /*2a80*/  STG.E.64 desc[UR10][R6.64], R96 ;  /* 0x0000006006007986 */ /* 0x000fe6000c101b0a */
[----:B------:R-:W-:-:S04]  /*2a90*/  IMAD.WIDE R52, R2, 0x8, R50 ;  /* 0x0000000802347825 */ /* 0x000fc800078e0232 */
[----:B------:R-:W-:-:S04]  /*2aa0*/  IMAD.WIDE R10, R2, 0x8, R6 ;  /* 0x00000008020a7825 */ /* 0x000fc800078e0206 */
[----:B------:R-:W-:Y:S01]  /*2ab0*/  IMAD.WIDE R64, R3, 0x8, R62 ;  /* 0x0000000803407825 */ /* 0x000fe200078e023e */
[----:B------:R0:W-:Y:S03]  /*2ac0*/  STG.E.64 desc[UR10][R10.64], R98 ;  /* 0x000000620a007986 */ /* 0x0001e6000c101b0a */
[----:B------:R-:W-:-:S04]  /*2ad0*/  IMAD.WIDE R54, R2, 0x8, R52 ;  /* 0x0000000802367825 */ /* 0x000fc800078e0234 */
[----:B------:R-:W-:-:S04]  /*2ae0*/  IMAD.WIDE R60, R2, 0x8, R58 ;  /* 0x00000008023c7825 */ /* 0x000fc800078e023a */
[----:B------:R-:W-:-:S04]  /*2af0*/  IMAD.WIDE R42, R2, 0x8, R10 ;  /* 0x00000008022a7825 */ /* 0x000fc800078e020a */
[C---:B------:R-:W-:Y:S01]  /*2b00*/  IMAD.WIDE R66, R3.reuse, 0x8, R64 ;  /* 0x0000000803427825 */ /* 0x040fe200078e0240 */
[----:B------:R1:W-:Y:S03]  /*2b10*/  STG.E.64 desc[UR10][R42.64], R48 ;  /* 0x000000302a007986 */ /* 0x0003e6000c101b0a */
[C---:B------:R-:W-:Y:S01]  /*2b20*/  IMAD.WIDE R56, R2.reuse, 0x8, R54 ;  /* 0x0000000802387825 */ /* 0x040fe200078e0236 */
[----:B------:R-:W-:Y:S03]  /*2b30*/  STG.E.64 desc[UR10][R50.64], R100 ;  /* 0x0000006432007986 */ /* 0x000fe6000c101b0a */
[C---:B--2---:R-:W-:Y:S01]  /*2b40*/  IMAD.WIDE R4, R2.reuse, 0x8, R60 ;  /* 0x0000000802047825 */ /* 0x044fe200078e023c */
[----:B------:R2:W-:Y:S03]  /*2b50*/  STG.E.64 desc[UR10][R52.64], R102 ;  /* 0x0000006634007986 */ /* 0x0005e6000c101b0a */
[C---:B0-----:R-:W-:Y:S01]  /*2b60*/  IMAD.WIDE R10, R2.reuse, 0x8, R62 ;  /* 0x00000008020a7825 */ /* 0x041fe200078e023e */
[----:B------:R0:W-:Y:S03]  /*2b70*/  STG.E.64 desc[UR10][R54.64], R104 ;  /* 0x0000006836007986 */ /* 0x0001e6000c101b0a */
[C---:B-1----:R-:W-:Y:S01]  /*2b80*/  IMAD.WIDE R48, R2.reuse, 0x8, R64 ;  /* 0x0000000802307825 */ /* 0x042fe200078e0240 */
[----:B------:R-:W-:Y:S03]  /*2b90*/  STG.E.64 desc[UR10][R56.64], R8 ;  /* 0x0000000838007986 */ /* 0x000fe6000c101b0a */
[C---:B------:R-:W-:Y:S01]  /*2ba0*/  IMAD.WIDE R6, R2.reuse, 0x8, R4 ;  /* 0x0000000802067825 */ /* 0x040fe200078e0204 */
[----:B------:R-:W-:Y:S03]  /*2bb0*/  STG.E.64 desc[UR10][R58.64], R106 ;  /* 0x0000006a3a007986 */ /* 0x000fe6000c101b0a */
[C---:B--2---:R-:W-:Y:S01]  /*2bc0*/  IMAD.WIDE R52, R3.reuse, 0x8, R66 ;  /* 0x0000000803347825 */ /* 0x044fe200078e0242 */
[----:B------:R1:W-:Y:S03]  /*2bd0*/  STG.E.64 desc[UR10][R60.64], R44 ;  /* 0x0000002c3c007986 */ /* 0x0003e6000c101b0a */
[C---:B------:R-:W-:Y:S01]  /*2be0*/  IMAD.WIDE R42, R2.reuse, 0x8, R10 ;  /* 0x00000008022a7825 */ /* 0x040fe200078e020a */
[----:B------:R-:W-:Y:S03]  /*2bf0*/  STG.E.64 desc[UR10][R4.64], R76 ;  /* 0x0000004c04007986 */ /* 0x000fe6000c101b0a */
[C---:B------:R-:W-:Y:S01]  /*2c00*/  IMAD.WIDE R50, R2.reuse, 0x8, R48 ;  /* 0x0000000802327825 */ /* 0x040fe200078e0230 */
[----:B------:R2:W-:Y:S03]  /*2c10*/  STG.E.64 desc[UR10][R6.64], R46 ;  /* 0x0000002e06007986 */ /* 0x0005e6000c101b0a */
[----:B0-----:R-:W-:Y:S01]  /*2c20*/  IMAD.WIDE R54, R3, 0x8, R52 ;  /* 0x0000000803367825 */ /* 0x001fe200078e0234 */
[----:B------:R0:W-:Y:S03]  /*2c30*/  STG.E.64 desc[UR10][R62.64], R38 ;  /* 0x000000263e007986 */ /* 0x0001e6000c101b0a */
[C---:B-1----:R-:W-:Y:S01]  /*2c40*/  IMAD.WIDE R44, R2.reuse, 0x8, R66 ;  /* 0x00000008022c7825 */ /* 0x042fe200078e0242 */
[----:B------:R1:W-:Y:S03]  /*2c50*/  STG.E.64 desc[UR10][R10.64], R36 ;  /* 0x000000240a007986 */ /* 0x0003e6000c101b0a */
[C---:B------:R-:W-:Y:S01]  /*2c60*/  IMAD.WIDE R8, R2.reuse, 0x8, R42 ;  /* 0x0000000802087825 */ /* 0x040fe200078e022a */
[----:B------:R-:W-:Y:S03]  /*2c70*/  STG.E.64 desc[UR10][R42.64], R80 ;  /* 0x000000502a007986 */ /* 0x000fe6000c101b0a */
[C---:B--2---:R-:W-:Y:S01]  /*2c80*/  IMAD.WIDE R46, R2.reuse, 0x8, R52 ;  /* 0x00000008022e7825 */ /* 0x044fe200078e0234 */
[----:B------:R2:W-:Y:S03]  /*2c90*/  STG.E.64 desc[UR10][R8.64], R40 ;  /* 0x0000002808007986 */ /* 0x0005e6000c101b0a */
[C---:B------:R-:W-:Y:S01]  /*2ca0*/  IMAD.WIDE R6, R2.reuse, 0x8, R44 ;  /* 0x0000000802067825 */ /* 0x040fe200078e022c */
[----:B------:R3:W-:Y:S03]  /*2cb0*/  STG.E.64 desc[UR10][R64.64], R32 ;  /* 0x0000002040007986 */ /* 0x0007e6000c101b0a */
[C---:B------:R-:W-:Y:S01]  /*2cc0*/  IMAD.WIDE R4, R2.reuse, 0x8, R50 ;  /* 0x0000000802047825 */ /* 0x040fe200078e0232 */
[----:B------:R-:W-:Y:S03]  /*2cd0*/  STG.E.64 desc[UR10][R48.64], R30 ;  /* 0x0000001e30007986 */ /* 0x000fe6000c101b0a */
[C---:B0-----:R-:W-:Y:S01]  /*2ce0*/  IMAD.WIDE R38, R2.reuse, 0x8, R54 ;  /* 0x0000000802267825 */ /* 0x041fe200078e0236 */
[----:B------:R-:W-:Y:S03]  /*2cf0*/  STG.E.64 desc[UR10][R50.64], R82 ;  /* 0x0000005232007986 */ /* 0x000fe6000c101b0a */
[C---:B-1----:R-:W-:Y:S01]  /*2d00*/  IMAD.WIDE R10, R2.reuse, 0x8, R46 ;  /* 0x00000008020a7825 */ /* 0x042fe200078e022e */
[----:B------:R-:W-:Y:S03]  /*2d10*/  STG.E.64 desc[UR10][R4.64], R34 ;  /* 0x0000002204007986 */ /* 0x000fe6000c101b0a */
[C---:B--2---:R-:W-:Y:S01]  /*2d20*/  IMAD.WIDE R8, R2.reuse, 0x8, R6 ;  /* 0x0000000802087825 */ /* 0x044fe200078e0206 */
[----:B------:R-:W-:Y:S03]  /*2d30*/  STG.E.64 desc[UR10][R66.64], R26 ;  /* 0x0000001a42007986 */ /* 0x000fe6000c101b0a */
[C---:B------:R-:W-:Y:S01]  /*2d40*/  IMAD.WIDE R36, R2.reuse, 0x8, R38 ;  /* 0x0000000802247825 */ /* 0x040fe200078e0226 */
[----:B------:R-:W-:Y:S03]  /*2d50*/  STG.E.64 desc[UR10][R44.64], R24 ;  /* 0x000000182c007986 */ /* 0x000fe6000c101b0a */
[C---:B---3--:R-:W-:Y:S01]  /*2d60*/  IMAD.WIDE R32, R2.reuse, 0x8, R10 ;  /* 0x0000000802207825 */ /* 0x048fe200078e020a */
[----:B------:R-:W-:Y:S03]  /*2d70*/  STG.E.64 desc[UR10][R6.64], R84 ;  /* 0x0000005406007986 */ /* 0x000fe6000c101b0a */
[----:B------:R-:W-:Y:S01]  /*2d80*/  IMAD.WIDE R2, R2, 0x8, R36 ;  /* 0x0000000802027825 */ /* 0x000fe200078e0224 */
[----:B------:R-:W-:Y:S04]  /*2d90*/  STG.E.64 desc[UR10][R8.64], R28 ;  /* 0x0000001c08007986 */ /* 0x000fe8000c101b0a */
[----:B------:R-:W-:Y:S04]  /*2da0*/  STG.E.64 desc[UR10][R52.64], R20 ;  /* 0x0000001434007986 */ /* 0x000fe8000c101b0a */
[----:B------:R-:W-:Y:S04]  /*2db0*/  STG.E.64 desc[UR10][R46.64], R18 ;  /* 0x000000122e007986 */ /* 0x000fe8000c101b0a */
[----:B------:R-:W-:Y:S04]  /*2dc0*/  STG.E.64 desc[UR10][R10.64], R86 ;  /* 0x000000560a007986 */ /* 0x000fe8000c101b0a */
[----:B------:R-:W-:Y:S04]  /*2dd0*/  STG.E.64 desc[UR10][R32.64], R22 ;  /* 0x0000001620007986 */ /* 0x000fe8000c101b0a */
[----:B------:R-:W-:Y:S04]  /*2de0*/  STG.E.64 desc[UR10][R54.64], R14 ;  /* 0x0000000e36007986 */ /* 0x000fe8000c101b0a */
[----:B------:R-:W-:Y:S04]  /*2df0*/  STG.E.64 desc[UR10][R38.64], R12 ;  /* 0x0000000c26007986 */ /* 0x000fe8000c101b0a */
[----:B------:R-:W-:Y:S04]  /*2e00*/  STG.E.64 desc[UR10][R36.64], R88 ;  /* 0x0000005824007986 */ /* 0x000fe8000c101b0a */
[----:B------:R-:W-:Y:S01]  /*2e10*/  STG.E.64 desc[UR10][R2.64], R16 ;  /* 0x0000001002007986 */ /* 0x000fe2000c101b0a */
[----:B------:R-:W-:Y:S05]  /*2e20*/  EXIT ;  /* 0x000000000000794d */ /* 0x000fea0003800000 */
.L_x_64:
        /* <DEDUP_REMOVED lines=13> */
.L_x_75:


//--------------------- .text._Z11kernel__1_1PdS_S_iiiiiiiiiiiiiiiiii --------------------------
	.section	.text._Z11kernel__1_1PdS_S_iiiiiiiiiiiiiiiiii,"ax",@progbits
	.align	128
        .global         _Z11kernel__1_1PdS_S_iiiiiiiiiiiiiiiiii
        .type           _Z11kernel__1_1PdS_S_iiiiiiiiiiiiiiiiii,@function
        .size           _Z11kernel__1_1PdS_S_iiiiiiiiiiiiiiiiii,(.L_x_76 - _Z11kernel__1_1PdS_S_iiiiiiiiiiiiiiiiii)
        .other          _Z11kernel__1_1PdS_S_iiiiiiiiiiiiiiiiii,@"STO_CUDA_ENTRY STV_DEFAULT"
_Z11kernel__1_1PdS_S_iiiiiiiiiiiiiiiiii:
.text._Z11kernel__1_1PdS_S_iiiiiiiiiiiiiiiiii:
[----:B------:R-:W-:Y:S08]  /*0000*/  LDC R1, c[0x0][0x37c] ;  /* 0x0000df00ff017b82 */ /* 0x000ff00000000800 */
[----:B------:R-:W0:Y:S01]  /*0010*/  LDC R0, c[0x0][0x3b4] ;  /* 0x0000ed00ff007b82 */ /* 0x000e220000000800 */
[----:B------:R-:W0:Y:S01]  /*0020*/  LDCU.64 UR4, c[0x0][0x3b8] ;  /* 0x00007700ff0477ac */ /* 0x000e220008000a00 */
[----:B------:R-:W1:Y:S01]  /*0030*/  S2R R64, SR_TID.Y ;  /* 0x0000000000407919 */ /* 0x000e620000002200 */
[----:B------:R-:W-:-:S02]  /*0040*/  CS2R R78, SRZ ;  /* 0x00000000004e7805 */ /* 0x000fc4000001ff00 */
[----:B------:R-:W-:Y:S01]  /*0050*/  CS2R R46, SRZ ;  /* 0x00000000002e7805 */ /* 0x000fe2000001ff00 */
[----:B------:R-:W2:Y:S01]  /*0060*/  LDCU.64 UR6, c[0x0][0x3c0] ;  /* 0x00007800ff0677ac */ /* 0x000ea20008000a00 */
[----:B------:R-:W3:Y:S01]  /*0070*/  S2R R63, SR_TID.X ;  /* 0x00000000003f7919 */ /* 0x000ee20000002100 */
        /* <DEDUP_REMOVED lines=25> */
[----:B--2---:R-:W-:Y:S01]  /*0210*/  IMAD R7, R6, UR6, RZ ;  /* 0x0000000606077c24 */ /* 0x004fe2000f8e02ff */
[----:B------:R-:W-:Y:S02]  /*0220*/  IABS R13, R6 ;  /* 0x00000006000d7213 */ /* 0x000fe40000000000 */
[----:B------:R-:W-:-:S02]  /*0230*/  CS2R R84, SRZ ;  /* 0x0000000000547805 */ /* 0x000fc4000001ff00 */
[----:B------:R-:W-:Y:S01]  /*0240*/  CS2R R82, SRZ ;  /* 0x0000000000527805 */ /* 0x000fe2000001ff00 */
[----:B------:R-:W-:Y:S01]  /*0250*/  IMAD R8, R7, UR7, RZ ;  /* 0x0000000707087c24 */ /* 0x000fe2000f8e02ff */
[-C--:B------:R-:W-:Y:S01]  /*0260*/  IABS R10, R7.reuse ;  /* 0x00000007000a7213 */ /* 0x080fe20000000000 */
[----:B------:R-:W2:Y:S01]  /*0270*/  LDCU.64 UR6, c[0x0][0x398] ;  /* 0x00007300ff0677ac */ /* 0x000ea20008000a00 */
[----:B------:R-:W-:Y:S01]  /*0280*/  IABS R12, R7 ;  /* 0x00000007000c7213 */ /* 0x000fe20000000000 */
[----:B------:R-:W4:Y:S01]  /*0290*/  I2F.U32.RP R4, R8 ;  /* 0x0000000800047306 */ /* 0x000f220000209000 */
[----:B------:R-:W-:Y:S01]  /*02a0*/  IMAD.MOV R9, RZ, RZ, -R8 ;  /* 0x000000ffff097224 */ /* 0x000fe200078e0a08 */
[----:B------:R-:W-:Y:S02]  /*02b0*/  ISETP.NE.U32.AND P2, PT, R8, RZ, PT ;  /* 0x000000ff0800720c */ /* 0x000fe40003f45070 */
[----:B------:R-:W-:Y:S01]  /*02c0*/  CS2R R80, SRZ ;  /* 0x0000000000507805 */ /* 0x000fe2000001ff00 */
[----:B------:R-:W0:Y:S03]  /*02d0*/  LDCU.64 UR8, c[0x0][0x358] ;  /* 0x00006b00ff0877ac */ /* 0x000e260008000a00 */
[----:B----4-:R-:W4:Y:S02]  /*02e0*/  MUFU.RCP R4, R4 ;  /* 0x0000000400047308 */ /* 0x010f240000001000 */
[----:B----4-:R-:W-:-:S06]  /*02f0*/  IADD3 R2, PT, PT, R4, 0xffffffe, RZ ;  /* 0x0ffffffe04027810 */ /* 0x010fcc0007ffe0ff */
[----:B------:R4:W5:Y:S02]  /*0300*/  F2I.FTZ.U32.TRUNC.NTZ R3, R2 ;  /* 0x0000000200037305 */ /* 0x000964000021f000 */
[----:B----4-:R-:W-:Y:S02]  /*0310*/  HFMA2 R2, -RZ, RZ, 0, 0 ;  /* 0x00000000ff027431 */ /* 0x010fe400000001ff */
[----:B-----5:R-:W-:-:S04]  /*0320*/  IMAD R9, R9, R3, RZ ;  /* 0x0000000309097224 */ /* 0x020fc800078e02ff */
[----:B------:R-:W-:Y:S02]  /*0330*/  IMAD.HI.U32 R3, R3, R9, R2 ;  /* 0x0000000903037227 */ /* 0x000fe400078e0002 */
[----:B------:R-:W4:Y:S04]  /*0340*/  I2F.RP R9, R10 ;  /* 0x0000000a00097306 */ /* 0x000f280000209400 */
[----:B0-----:R-:W-:-:S04]  /*0350*/  IMAD.HI.U32 R4, R3, UR4, RZ ;  /* 0x0000000403047c27 */ /* 0x001fc8000f8e00ff */
[----:B------:R-:W-:-:S04]  /*0360*/  IMAD.MOV R3, RZ, RZ, -R4 ;  /* 0x000000ffff037224 */ /* 0x000fc800078e0a04 */
[----:B------:R-:W-:Y:S01]  /*0370*/  IMAD R3, R8, R3, UR4 ;  /* 0x0000000408037e24 */ /* 0x000fe2000f8e0203 */
[----:B----4-:R-:W0:Y:S04]  /*0380*/  MUFU.RCP R9, R9 ;  /* 0x0000000900097308 */ /* 0x010e280000001000 */
[----:B------:R-:W-:-:S13]  /*0390*/  ISETP.GE.U32.AND P0, PT, R3, R8, PT ;  /* 0x000000080300720c */ /* 0x000fda0003f06070 */
[----:B------:R-:W-:Y:S01]  /*03a0*/  @P0 IADD3 R3, PT, PT, -R8, R3, RZ ;  /* 0x0000000308030210 */ /* 0x000fe20007ffe1ff */
[----:B0-----:R-:W-:Y:S01]  /*03b0*/  VIADD R2, R9, 0xffffffe ;  /* 0x0ffffffe09027836 */ /* 0x001fe20000000000 */
[----:B------:R-:W-:Y:S02]  /*03c0*/  @P0 IADD3 R4, PT, PT, R4, 0x1, RZ ;  /* 0x0000000104040810 */ /* 0x000fe40007ffe0ff */
[----:B------:R-:W-:Y:S02]  /*03d0*/  ISETP.GE.U32.AND P1, PT, R3, R8, PT ;  /* 0x000000080300720c */ /* 0x000fe40003f26070 */
[----:B------:R0:W4:Y:S02]  /*03e0*/  F2I.FTZ.U32.TRUNC.NTZ R3, R2 ;  /* 0x0000000200037305 */ /* 0x000124000021f000 */
[----:B0-----:R-:W-:-:S09]  /*03f0*/  MOV R2, RZ ;  /* 0x000000ff00027202 */ /* 0x001fd20000000f00 */
[----:B------:R-:W-:Y:S01]  /*0400*/  @P1 VIADD R4, R4, 0x1 ;  /* 0x0000000104041836 */ /* 0x000fe20000000000 */
[----:B------:R-:W-:Y:S02]  /*0410*/  @!P2 LOP3.LUT R4, RZ, R8, RZ, 0x33, !PT ;  /* 0x00000008ff04a212 */ /* 0x000fe400078e33ff */
[----:B----4-:R-:W-:-:S03]  /*0420*/  IADD3 R11, PT, PT, RZ, -R3, RZ ;  /* 0x80000003ff0b7210 */ /* 0x010fc60007ffe0ff */
[----:B------:R-:W-:Y:S01]  /*0430*/  IMAD.MOV R9, RZ, RZ, -R4 ;  /* 0x000000ffff097224 */ /* 0x000fe200078e0a04 */
[----:B------:R-:W-:-:S03]  /*0440*/  SHF.L.U32 R4, R4, 0x3, RZ ;  /* 0x0000000304047819 */ /* 0x000fc600000006ff */
[----:B------:R-:W-:Y:S01]  /*0450*/  IMAD R8, R8, R9, UR4 ;  /* 0x0000000408087e24 */ /* 0x000fe2000f8e0209 */
[----:B------:R-:W0:Y:S01]  /*0460*/  LDCU.64 UR4, c[0x0][0x3a0] ;  /* 0x00007400ff0477ac */ /* 0x000e220008000a00 */
[----:B------:R-:W-:-:S03]  /*0470*/  IMAD R9, R11, R10, RZ ;  /* 0x0000000a0b097224 */ /* 0x000fc600078e02ff */
[----:B------:R-:W-:Y:S01]  /*0480*/  IABS R11, R8 ;  /* 0x00000008000b7213 */ /* 0x000fe20000000000 */
[----:B------:R-:W-:-:S03]  /*0490*/  IMAD.HI.U32 R2, R3, R9, R2 ;  /* 0x0000000903027227 */ /* 0x000fc600078e0002 */
[----:B------:R-:W-:Y:S01]  /*04a0*/  MOV R3, R11 ;  /* 0x0000000b00037202 */ /* 0x000fe20000000f00 */
[----:B------:R-:W-:Y:S02]  /*04b0*/  IMAD.MOV R9, RZ, RZ, -R12 ;  /* 0x000000ffff097224 */ /* 0x000fe400078e0a0c */
[----:B------:R-:W-:Y:S02]  /*04c0*/  IMAD.MOV.U32 R12, RZ, RZ, R13 ;  /* 0x000000ffff0c7224 */ /* 0x000fe400078e000d */
[----:B------:R-:W-:Y:S01]  /*04d0*/  IMAD.HI.U32 R2, R2, R3, RZ ;  /* 0x0000000302027227 */ /* 0x000fe200078e00ff */
[----:B------:R-:W-:Y:S02]  /*04e0*/  MOV R11, R9 ;  /* 0x00000009000b7202 */ /* 0x000fe40000000f00 */
[----:B------:R-:W4:Y:S03]  /*04f0*/  I2F.RP R9, R12 ;  /* 0x0000000c00097306 */ /* 0x000f260000209400 */
[----:B------:R-:W-:-:S05]  /*0500*/  IMAD R3, R2, R11, R3 ;  /* 0x0000000b02037224 */ /* 0x000fca00078e0203 */
[----:B------:R-:W-:Y:S01]  /*0510*/  ISETP.GT.U32.AND P2, PT, R10, R3, PT ;  /* 0x000000030a00720c */ /* 0x000fe20003f44070 */
[----:B----4-:R-:W4:-:S12]  /*0520*/  MUFU.RCP R9, R9 ;  /* 0x0000000900097308 */ /* 0x010f180000001000 */
[----:B------:R-:W-:Y:S02]  /*0530*/  @!P2 IMAD.IADD R3, R3, 0x1, -R10 ;  /* 0x000000010303a824 */ /* 0x000fe400078e0a0a */
[----:B------:R-:W-:Y:S01]  /*0540*/  @!P2 VIADD R2, R2, 0x1 ;  /* 0x000000010202a836 */ /* 0x000fe20000000000 */
[----:B------:R-:W-:Y:S02]  /*0550*/  ISETP.NE.AND P2, PT, R7, RZ, PT ;  /* 0x000000ff0700720c */ /* 0x000fe40003f45270 */
[----:B------:R-:W-:Y:S02]  /*0560*/  ISETP.GE.U32.AND P0, PT, R3, R10, PT ;  /* 0x0000000a0300720c */ /* 0x000fe40003f06070 */
[----:B------:R-:W-:-:S04]  /*0570*/  LOP3.LUT R3, R8, R7, RZ, 0x3c, !PT ;  /* 0x0000000708037212 */ /* 0x000fc800078e3cff */
[----:B------:R-:W-:Y:S02]  /*0580*/  ISETP.GE.AND P1, PT, R3, RZ, PT ;  /* 0x000000ff0300720c */ /* 0x000fe40003f26270 */
[----:B----4-:R-:W-:-:S04]  /*0590*/  IADD3 R10, PT, PT, R9, 0xffffffe, RZ ;  /* 0x0ffffffe090a7810 */ /* 0x010fc80007ffe0ff */
[----:B------:R4:W5:Y:S01]  /*05a0*/  F2I.FTZ.U32.TRUNC.NTZ R3, R10 ;  /* 0x0000000a00037305 */ /* 0x000962000021f000 */
[----:B------:R-:W-:-:S05]  /*05b0*/  @P0 IADD3 R2, PT, PT, R2, 0x1, RZ ;  /* 0x0000000102020810 */ /* 0x000fca0007ffe0ff */
[----:B------:R-:W-:Y:S01]  /*05c0*/  IMAD.MOV.U32 R62, RZ, RZ, R2 ;  /* 0x000000ffff3e7224 */ /* 0x000fe200078e0002 */
[----:B----4-:R-:W-:-:S04]  /*05d0*/  IABS R10, R5 ;  /* 0x00000005000a7213 */ /* 0x010fc80000000000 */
[----:B------:R-:W-:Y:S02]  /*05e0*/  @!P1 IADD3 R62, PT, PT, -R62, RZ, RZ ;  /* 0x000000ff3e3e9210 */ /* 0x000fe40007ffe1ff */
[----:B------:R-:W-:Y:S01]  /*05f0*/  @!P2 LOP3.LUT R62, RZ, R7, RZ, 0x33, !PT ;  /* 0x00000007ff3ea212 */ /* 0x000fe200078e33ff */
[----:B-----5:R-:W-:-:S03]  /*0600*/  IMAD.MOV R11, RZ, RZ, -R3 ;  /* 0x000000ffff0b7224 */ /* 0x020fc600078e0a03 */
[C---:B------:R-:W-:Y:S01]  /*0610*/  IADD3 R2, PT, PT, -R62.reuse, RZ, RZ ;  /* 0x000000ff3e027210 */ /* 0x040fe20007ffe1ff */
[----:B------:R-:W-:-:S04]  /*0620*/  IMAD.SHL.U32 R62, R62, 0x4, RZ ;  /* 0x000000043e3e7824 */ /* 0x000fc800078e00ff */
[----:B------:R-:W-:Y:S02]  /*0630*/  IMAD R9, R7, R2, R8 ;  /* 0x0000000207097224 */ /* 0x000fe400078e0208 */
[----:B------:R-:W-:Y:S01]  /*0640*/  IMAD R7, R11, R12, RZ ;  /* 0x0000000c0b077224 */ /* 0x000fe200078e02ff */
[----:B------:R-:W-:Y:S01]  /*0650*/  IABS R11, R6 ;  /* 0x00000006000b7213 */ /* 0x000fe20000000000 */
[----:B------:R-:W-:Y:S01]  /*0660*/  IMAD.MOV.U32 R2, RZ, RZ, RZ ;  /* 0x000000ffff027224 */ /* 0x000fe200078e00ff */
[----:B------:R-:W-:Y:S02]  /*0670*/  IABS R8, R9 ;  /* 0x0000000900087213 */ /* 0x000fe40000000000 */
[----:B------:R-:W-:Y:S01]  /*0680*/  IADD3 R11, PT, PT, RZ, -R11, RZ ;  /* 0x8000000bff0b7210 */ /* 0x000fe20007ffe0ff */
[----:B------:R-:W-:Y:S02]  /*0690*/  IMAD.HI.U32 R2, R3, R7, R2 ;  /* 0x0000000703027227 */ /* 0x000fe400078e0002 */
[----:B------:R-:W4:Y:S02]  /*06a0*/  I2F.RP R7, R10 ;  /* 0x0000000a00077306 */ /* 0x000f240000209400 */
[----:B------:R-:W-:Y:S01]  /*06b0*/  IMAD.MOV.U32 R3, RZ, RZ, R8 ;  /* 0x000000ffff037224 */ /* 0x000fe200078e0008 */
[----:B------:R-:W-:-:S03]  /*06c0*/  MOV R8, R11 ;  /* 0x0000000b00087202 */ /* 0x000fc60000000f00 */
[----:B------:R-:W-:-:S04]  /*06d0*/  IMAD.HI.U32 R2, R2, R3, RZ ;  /* 0x0000000302027227 */ /* 0x000fc800078e00ff */
[----:B------:R-:W-:-:S05]  /*06e0*/  IMAD R3, R2, R8, R3 ;  /* 0x0000000802037224 */ /* 0x000fca00078e0203 */
[----:B------:R-:W-:Y:S01]  /*06f0*/  ISETP.GT.U32.AND P2, PT, R12, R3, PT ;  /* 0x000000030c00720c */ /* 0x000fe20003f44070 */
[----:B----4-:R-:W4:-:S12]  /*0700*/  MUFU.RCP R7, R7 ;  /* 0x0000000700077308 */ /* 0x010f180000001000 */
[----:B------:R-:W-:Y:S02]  /*0710*/  @!P2 IMAD.IADD R3, R3, 0x1, -R12 ;  /* 0x000000010303a824 */ /* 0x000fe400078e0a0c */
[----:B------:R-:W-:Y:S01]  /*0720*/  @!P2 VIADD R2, R2, 0x1 ;  /* 0x000000010202a836 */ /* 0x000fe20000000000 */
[----:B------:R-:W-:Y:S02]  /*0730*/  ISETP.NE.AND P2, PT, R6, RZ, PT ;  /* 0x000000ff0600720c */ /* 0x000fe40003f45270 */
[----:B------:R-:W-:Y:S02]  /*0740*/  ISETP.GE.U32.AND P0, PT, R3, R12, PT ;  /* 0x0000000c0300720c */ /* 0x000fe40003f06070 */
[----:B------:R-:W-:Y:S02]  /*0750*/  LOP3.LUT R3, R9, R6, RZ, 0x3c, !PT ;  /* 0x0000000609037212 */ /* 0x000fe400078e3cff */
[----:B----4-:R-:W-:Y:S02]  /*0760*/  IADD3 R8, PT, PT, R7, 0xffffffe, RZ ;  /* 0x0ffffffe07087810 */ /* 0x010fe40007ffe0ff */
[----:B------:R-:W-:-:S02]  /*0770*/  ISETP.GE.AND P1, PT, R3, RZ, PT ;  /* 0x000000ff0300720c */ /* 0x000fc40003f26270 */
[----:B------:R-:W4:Y:S01]  /*0780*/  F2I.FTZ.U32.TRUNC.NTZ R3, R8 ;  /* 0x0000000800037305 */ /* 0x000f22000021f000 */
[----:B------:R-:W-:-:S04]  /*0790*/  IABS R12, R0 ;  /* 0x00000000000c7213 */ /* 0x000fc80000000000 */
[----:B------:R-:W-:-:S03]  /*07a0*/  @P0 IADD3 R2, PT, PT, R2, 0x1, RZ ;  /* 0x0000000102020810 */ /* 0x000fc60007ffe0ff */
[----:B------:R-:W5:Y:S02]  /*07b0*/  I2F.RP R8, R12 ;  /* 0x0000000c00087306 */ /* 0x000f640000209400 */
[----:B------:R-:W-:Y:S02]  /*07c0*/  IMAD.MOV.U32 R11, RZ, RZ, R2 ;  /* 0x000000ffff0b7224 */ /* 0x000fe400078e0002 */
[----:B------:R-:W-:-:S03]  /*07d0*/  IMAD.MOV.U32 R2, RZ, RZ, RZ ;  /* 0x000000ffff027224 */ /* 0x000fc600078e00ff */
[----:B------:R-:W-:Y:S01]  /*07e0*/  @!P1 IADD3 R11, PT, PT, -R11, RZ, RZ ;  /* 0x000000ff0b0b9210 */ /* 0x000fe20007ffe1ff */
[----:B----4-:R-:W-:Y:S01]  /*07f0*/  IMAD.MOV R13, RZ, RZ, -R3 ;  /* 0x000000ffff0d7224 */ /* 0x010fe200078e0a03 */
[----:B------:R-:W-:-:S04]  /*0800*/  @!P2 LOP3.LUT R11, RZ, R6, RZ, 0x33, !PT ;  /* 0x00000006ff0ba212 */ /* 0x000fc800078e33ff */
[C---:B------:R-:W-:Y:S01]  /*0810*/  IADD3 R7, PT, PT, -R11.reuse, RZ, RZ ;  /* 0x000000ff0b077210 */ /* 0x040fe20007ffe1ff */
[----:B-----5:R-:W4:Y:S01]  /*0820*/  MUFU.RCP R8, R8 ;  /* 0x0000000800087308 */ /* 0x020f220000001000 */
[----:B------:R-:W-:-:S03]  /*0830*/  SHF.L.U32 R67, R11, 0x3, RZ ;  /* 0x000000030b437819 */ /* 0x000fc600000006ff */
[----:B------:R-:W-:Y:S01]  /*0840*/  IMAD R14, R6, R7, R9 ;  /* 0x00000007060e7224 */ /* 0x000fe200078e0209 */
[----:B------:R-:W-:Y:S01]  /*0850*/  IABS R9, R5 ;  /* 0x0000000500097213 */ /* 0x000fe20000000000 */
[----:B------:R-:W-:-:S03]  /*0860*/  IMAD R7, R13, R10, RZ ;  /* 0x0000000a0d077224 */ /* 0x000fc600078e02ff */
[----:B------:R-:W-:Y:S01]  /*0870*/  IABS R6, R14 ;  /* 0x0000000e00067213 */ /* 0x000fe20000000000 */
[----:B------:R-:W-:Y:S01]  /*0880*/  IMAD.HI.U32 R2, R3, R7, R2 ;  /* 0x0000000703027227 */ /* 0x000fe200078e0002 */
[----:B------:R-:W-:-:S03]  /*0890*/  IADD3 R9, PT, PT, RZ, -R9, RZ ;  /* 0x80000009ff097210 */ /* 0x000fc60007ffe0ff */
[----:B------:R-:W-:Y:S01]  /*08a0*/  IMAD.MOV.U32 R3, RZ, RZ, R6 ;  /* 0x000000ffff037224 */ /* 0x000fe200078e0006 */
[----:B------:R-:W-:-:S03]  /*08b0*/  MOV R6, R9 ;  /* 0x0000000900067202 */ /* 0x000fc60000000f00 */
[----:B------:R-:W-:-:S04]  /*08c0*/  IMAD.HI.U32 R2, R2, R3, RZ ;  /* 0x0000000302027227 */ /* 0x000fc800078e00ff */
[----:B------:R-:W-:Y:S01]  /*08d0*/  IMAD R3, R2, R6, R3 ;  /* 0x0000000602037224 */ /* 0x000fe200078e0203 */
[----:B----4-:R-:W-:-:S04]  /*08e0*/  IADD3 R6, PT, PT, R8, 0xffffffe, RZ ;  /* 0x0ffffffe08067810 */ /* 0x010fc80007ffe0ff */
[----:B------:R-:W-:Y:S01]  /*08f0*/  ISETP.GT.U32.AND P2, PT, R10, R3, PT ;  /* 0x000000030a00720c */ /* 0x000fe20003f44070 */
[----:B------:R4:W5:Y:S02]  /*0900*/  F2I.FTZ.U32.TRUNC.NTZ R7, R6 ;  /* 0x0000000600077305 */ /* 0x000964000021f000 */
[----:B----4-:R-:W-:-:S10]  /*0910*/  HFMA2 R6, -RZ, RZ, 0, 0 ;  /* 0x00000000ff067431 */ /* 0x010fd400000001ff */
[----:B------:R-:W-:Y:S02]  /*0920*/  @!P2 IMAD.IADD R3, R3, 0x1, -R10 ;  /* 0x000000010303a824 */ /* 0x000fe400078e0a0a */
[----:B------:R-:W-:Y:S01]  /*0930*/  @!P2 VIADD R2, R2, 0x1 ;  /* 0x000000010202a836 */ /* 0x000fe20000000000 */
[----:B------:R-:W-:Y:S02]  /*0940*/  ISETP.NE.AND P2, PT, R5, RZ, PT ;  /* 0x000000ff0500720c */ /* 0x000fe40003f45270 */
[----:B------:R-:W-:Y:S02]  /*0950*/  ISETP.GE.U32.AND P0, PT, R3, R10, PT ;  /* 0x0000000a0300720c */ /* 0x000fe40003f06070 */
[----:B------:R-:W-:Y:S02]  /*0960*/  CS2R R10, SRZ ;  /* 0x00000000000a7805 */ /* 0x000fe4000001ff00 */
[----:B------:R-:W-:-:S04]  /*0970*/  LOP3.LUT R3, R14, R5, RZ, 0x3c, !PT ;  /* 0x000000050e037212 */ /* 0x000fc800078e3cff */
[----:B------:R-:W-:Y:S02]  /*0980*/  ISETP.GE.AND P1, PT, R3, RZ, PT ;  /* 0x000000ff0300720c */ /* 0x000fe40003f26270 */
[----:B-----5:R-:W-:-:S03]  /*0990*/  IADD3 R3, PT, PT, RZ, -R7, RZ ;  /* 0x80000007ff037210 */ /* 0x020fc60007ffe0ff */
[----:B------:R-:W-:Y:S02]  /*09a0*/  @P0 IADD3 R2, PT, PT, R2, 0x1, RZ ;  /* 0x0000000102020810 */ /* 0x000fe40007ffe0ff */
[----:B------:R-:W-:-:S04]  /*09b0*/  IMAD R3, R3, R12, RZ ;  /* 0x0000000c03037224 */ /* 0x000fc800078e02ff */
[----:B------:R-:W-:-:S04]  /*09c0*/  IMAD.HI.U32 R6, R7, R3, R6 ;  /* 0x0000000307067227 */ /* 0x000fc800078e0006 */
[----:B------:R-:W-:Y:S01]  /*09d0*/  @!P1 IMAD.MOV R2, RZ, RZ, -R2 ;  /* 0x000000ffff029224 */ /* 0x000fe200078e0a02 */
[----:B------:R-:W-:-:S05]  /*09e0*/  @!P2 LOP3.LUT R2, RZ, R5, RZ, 0x33, !PT ;  /* 0x00000005ff02a212 */ /* 0x000fca00078e33ff */
[----:B------:R-:W-:-:S04]  /*09f0*/  IMAD.MOV R8, RZ, RZ, -R2 ;  /* 0x000000ffff087224 */ /* 0x000fc800078e0a02 */
[----:B------:R-:W-:Y:S01]  /*0a00*/  IMAD R13, R5, R8, R14 ;  /* 0x00000008050d7224 */ /* 0x000fe200078e020e */
[----:B------:R-:W-:-:S04]  /*0a10*/  CS2R R14, SRZ ;  /* 0x00000000000e7805 */ /* 0x000fc8000001ff00 */
[----:B------:R-:W-:-:S05]  /*0a20*/  IABS R5, R13 ;  /* 0x0000000d00057213 */ /* 0x000fca0000000000 */
[----:B------:R-:W-:-:S04]  /*0a30*/  IMAD.HI.U32 R3, R6, R5, RZ ;  /* 0x0000000506037227 */ /* 0x000fc800078e00ff */
[----:B------:R-:W-:-:S04]  /*0a40*/  IMAD.MOV R6, RZ, RZ, -R3 ;  /* 0x000000ffff067224 */ /* 0x000fc800078e0a03 */
[----:B------:R-:W-:Y:S01]  /*0a50*/  IMAD R5, R12, R6, R5 ;  /* 0x000000060c057224 */ /* 0x000fe200078e0205 */
[----:B-1----:R-:W-:-:S04]  /*0a60*/  LOP3.LUT R6, R67, 0x7, R64, 0xf8, !PT ;  /* 0x0000000743067812 */ /* 0x002fc800078ef840 */
[----:B------:R-:W-:-:S13]  /*0a70*/  ISETP.GT.U32.AND P2, PT, R12, R5, PT ;  /* 0x000000050c00720c */ /* 0x000fda0003f44070 */
[-C--:B------:R-:W-:Y:S01]  /*0a80*/  @!P2 IADD3 R5, PT, PT, R5, -R12.reuse, RZ ;  /* 0x8000000c0505a210 */ /* 0x080fe20007ffe0ff */
[----:B------:R-:W-:Y:S01]  /*0a90*/  @!P2 VIADD R3, R3, 0x1 ;  /* 0x000000010303a836 */ /* 0x000fe20000000000 */
[----:B------:R-:W-:Y:S02]  /*0aa0*/  ISETP.NE.AND P2, PT, R0, RZ, PT ;  /* 0x000000ff0000720c */ /* 0x000fe40003f45270 */
[----:B------:R-:W-:Y:S02]  /*0ab0*/  ISETP.GE.U32.AND P0, PT, R5, R12, PT ;  /* 0x0000000c0500720c */ /* 0x000fe40003f06070 */
[----:B------:R-:W-:-:S04]  /*0ac0*/  LOP3.LUT R5, R13, R0, RZ, 0x3c, !PT ;  /* 0x000000000d057212 */ /* 0x000fc800078e3cff */
[----:B------:R-:W-:Y:S02]  /*0ad0*/  ISETP.GE.AND P1, PT, R5, RZ, PT ;  /* 0x000000ff0500720c */ /* 0x000fe40003f26270 */
[----:B------:R-:W1:Y:S05]  /*0ae0*/  LDC R5, c[0x0][0x3a8] ;  /* 0x0000ea00ff057b82 */ /* 0x000e6a0000000800 */
[----:B------:R-:W-:-:S06]  /*0af0*/  @P0 IADD3 R3, PT, PT, R3, 0x1, RZ ;  /* 0x0000000103030810 */ /* 0x000fcc0007ffe0ff */
[----:B------:R-:W-:Y:S01]  /*0b00*/  @!P1 IMAD.MOV R3, RZ, RZ, -R3 ;  /* 0x000000ffff039224 */ /* 0x000fe200078e0a03 */
[----:B------:R-:W-:-:S05]  /*0b10*/  @!P2 LOP3.LUT R3, RZ, R0, RZ, 0x33, !PT ;  /* 0x00000000ff03a212 */ /* 0x000fca00078e33ff */
[----:B------:R-:W-:-:S04]  /*0b20*/  IMAD.MOV R7, RZ, RZ, -R3 ;  /* 0x000000ffff077224 */ /* 0x000fc800078e0a03 */
[----:B------:R-:W-:Y:S01]  /*0b30*/  IMAD R0, R0, R7, R13 ;  /* 0x0000000700007224 */ /* 0x000fe200078e020d */
[----:B---3--:R-:W-:Y:S02]  /*0b40*/  LEA.HI R7, R63, R2, RZ, 0x1c ;  /* 0x000000023f077211 */ /* 0x008fe400078fe0ff */
[----:B------:R-:W-:Y:S01]  /*0b50*/  CS2R R12, SRZ ;  /* 0x00000000000c7805 */ /* 0x000fe2000001ff00 */
[----:B-1----:R-:W-:Y:S01]  /*0b60*/  IMAD R9, R4, R5, R62 ;  /* 0x0000000504097224 */ /* 0x002fe200078e023e */
[----:B------:R-:W-:-:S03]  /*0b70*/  SHF.L.U32 R65, R0, 0x4, RZ ;  /* 0x0000000400417819 */ /* 0x000fc600000006ff */
[----:B0-----:R-:W-:Y:S01]  /*0b80*/  IMAD R8, R9, UR5, R6 ;  /* 0x0000000509087c24 */ /* 0x001fe2000f8e0206 */
[----:B------:R-:W-:Y:S02]  /*0b90*/  LEA.HI R6, R64, R3, RZ, 0x1d ;  /* 0x0000000340067211 */ /* 0x000fe400078fe8ff */
[----:B------:R-:W-:Y:S01]  /*0ba0*/  LOP3.LUT R0, R65, 0xf, R63, 0xf8, !PT ;  /* 0x0000000f41007812 */ /* 0x000fe200078ef83f */
[----:B------:R-:W-:Y:S01]  /*0bb0*/  IMAD R7, R8, UR4, R7 ;  /* 0x0000000408077c24 */ /* 0x000fe2000f8e0207 */
[----:B------:R-:W0:Y:S01]  /*0bc0*/  LDCU UR4, c[0x0][0x3dc] ;  /* 0x00007b80ff0477ac */ /* 0x000e220008000800 */
[----:B------:R-:W-:Y:S02]  /*0bd0*/  CS2R R8, SRZ ;  /* 0x0000000000087805 */ /* 0x000fe4000001ff00 */
[----:B--2---:R-:W-:-:S04]  /*0be0*/  IMAD R7, R7, UR7, R6 ;  /* 0x0000000707077c24 */ /* 0x004fc8000f8e0206 */
[----:B------:R-:W-:Y:S01]  /*0bf0*/  IMAD R0, R7, UR6, R0 ;  /* 0x0000000607007c24 */ /* 0x000fe2000f8e0200 */
[----:B------:R-:W-:Y:S01]  /*0c00*/  CS2R R6, SRZ ;  /* 0x0000000000067805 */ /* 0x000fe2000001ff00 */
[----:B0-----:R-:W-:-:S09]  /*0c10*/  UISETP.GE.AND UP0, UPT, UR4, 0x1, UPT ;  /* 0x000000010400788c */ /* 0x001fd2000bf06270 */
[----:B------:R-:W-:Y:S05]  /*0c20*/  BRA.U !UP0, `(.L_x_65) ;  /* 0x0000000d08607547 */ /* 0x000fea000b800000 */
[----:B------:R-:W0:Y:S01]  /*0c30*/  LDCU UR4, c[0x0][0x3b0] ;  /* 0x00007600ff0477ac */ /* 0x000e220008000800 */
[----:B------:R-:W-:Y:S02]  /*0c40*/  LOP3.LUT R64, R64, 0x7, RZ, 0xc0, !PT ;  /* 0x0000000740407812 */ /* 0x000fe400078ec0ff */
[----:B------:R-:W-:Y:S01]  /*0c50*/  CS2R R78, SRZ ;  /* 0x00000000004e7805 */ /* 0x000fe2000001ff00 */
[----:B------:R-:W0:Y:S02]  /*0c60*/  LDCU UR5, c[0x0][0x3ac] ;  /* 0x00007580ff0577ac */ /* 0x000e240008000800 */
[----:B------:R-:W-:-:S04]  /*0c70*/  IMAD.IADD R65, R64, 0x1, R65 ;  /* 0x0000000140417824 */ /* 0x000fc800078e0241 */
[----:B------:R-:W-:Y:S01]  /*0c80*/  IMAD R65, R2, UR6, R65 ;  /* 0x0000000602417c24 */ /* 0x000fe2000f8e0241 */
[----:B------:R-:W-:-:S04]  /*0c90*/  LOP3.LUT R2, R63, 0xf, RZ, 0xc0, !PT ;  /* 0x0000000f3f027812 */ /* 0x000fc800078ec0ff */
[----:B------:R-:W-:Y:S01]  /*0ca0*/  IADD3 R63, PT, PT, R65, 0x8, RZ ;  /* 0x00000008413f7810 */ /* 0x000fe20007ffe0ff */
[----:B------:R-:W-:Y:S01]  /*0cb0*/  IMAD.IADD R2, R2, 0x1, R67 ;  /* 0x0000000102027824 */ /* 0x000fe200078e0243 */
[----:B0-----:R-:W-:-:S06]  /*0cc0*/  UIMAD UR4, UR4, UR5, URZ ;  /* 0x00000005040472a4 */ /* 0x001fcc000f8e02ff */
[----:B------:R-:W-:Y:S01]  /*0cd0*/  IMAD R3, R3, UR4, R4 ;  /* 0x0000000403037c24 */ /* 0x000fe2000f8e0204 */
[----:B------:R-:W-:Y:S01]  /*0ce0*/  UMOV UR4, URZ ;  /* 0x000000ff00047c82 */ /* 0x000fe20008000000 */
[-CC-:B------:R-:W-:Y:S02]  /*0cf0*/  IMAD R4, R65, R5.reuse, R62.reuse ;  /* 0x0000000541047224 */ /* 0x180fe400078e023e */
[----:B------:R-:W-:-:S07]  /*0d00*/  IMAD R5, R63, R5, R62 ;  /* 0x000000053f057224 */ /* 0x000fce00078e023e */
.L_x_71:
[----:B------:R-:W0:Y:S01]  /*0d10*/  S2R R86, SR_TID.X ;  /* 0x0000000000567919 */ /* 0x000e220000002100 */
[----:B------:R-:W-:Y:S01]  /*0d20*/  BSSY.RECONVERGENT B0, `(.L_x_66) ;  /* 0x0000030000007945 */ /* 0x000fe20003800200 */
[----:B------:R-:W1:Y:S01]  /*0d30*/  S2R R87, SR_TID.Y ;  /* 0x0000000000577919 */ /* 0x000e620000002200 */
[C---:B0-----:R-:W-:Y:S02]  /*0d40*/  ISETP.GT.U32.AND P1, PT, R86.reuse, 0x7, PT ;  /* 0x000000075600780c */ /* 0x041fe40003f24070 */
[----:B------:R-:W-:-:S11]  /*0d50*/  LOP3.LUT P0, RZ, R86, 0x3f8, RZ, 0xc0, !PT ;  /* 0x000003f856ff7812 */ /* 0x000fd6000780c0ff */
[----:B-1----:R-:W-:Y:S05]  /*0d60*/  @P1 BRA `(.L_x_67) ;  /* 0x0000000000ac1947 */ /* 0x002fea0003800000 */
[----:B------:R-:W0:Y:S01]  /*0d70*/  S2R R88, SR_TID.Y ;  /* 0x0000000000587919 */ /* 0x000e220000002200 */
[----:B------:R-:W1:Y:S01]  /*0d80*/  LDCU UR5, c[0x0][0x3cc] ;  /* 0x00007980ff0577ac */ /* 0x000e620008000800 */
[----:B------:R-:W2:Y:S01]  /*0d90*/  LDCU UR6, c[0x0][0x3a4] ;  /* 0x00007480ff0677ac */ /* 0x000ea20008000800 */
[----:B0-----:R-:W-:-:S05]  /*0da0*/  IADD3 R63, PT, PT, R88, UR4, RZ ;  /* 0x00000004583f7c10 */ /* 0x001fca000fffe0ff */
[----:B-1----:R-:W-:-:S04]  /*0db0*/  IMAD R62, R63, UR5, R2 ;  /* 0x000000053f3e7c24 */ /* 0x002fc8000f8e0202 */
[----:B--2---:R-:W-:Y:S02]  /*0dc0*/  IMAD R77, R3, UR6, R62 ;  /* 0x00000006034d7c24 */ /* 0x004fe4000f8e023e */
[----:B------:R-:W0:Y:S02]  /*0dd0*/  LDC.64 R62, c[0x0][0x388] ;  /* 0x0000e200ff3e7b82 */ /* 0x000e240000000a00 */
[----:B------:R-:W-:-:S05]  /*0de0*/  VIADD R65, R77, UR6 ;  /* 0x000000064d417c36 */ /* 0x000fca0008000000 */
[----:B------:R-:W-:-:S04]  /*0df0*/  IADD3 R67, PT, PT, R65, UR6, RZ ;  /* 0x0000000641437c10 */ /* 0x000fc8000fffe0ff */
[----:B------:R-:W-:-:S05]  /*0e00*/  IADD3 R69, PT, PT, R67, UR6, RZ ;  /* 0x0000000643457c10 */ /* 0x000fca000fffe0ff */
[----:B------:R-:W-:-:S05]  /*0e10*/  VIADD R71, R69, UR6 ;  /* 0x0000000645477c36 */ /* 0x000fca0008000000 */
[----:B------:R-:W-:Y:S01]  /*0e20*/  IADD3 R73, PT, PT, R71, UR6, RZ ;  /* 0x0000000647497c10 */ /* 0x000fe2000fffe0ff */
[----:B0-----:R-:W-:-:S03]  /*0e30*/  IMAD.WIDE.U32 R76, R77, 0x8, R62 ;  /* 0x000000084d4c7825 */ /* 0x001fc600078e003e */
[----:B------:R-:W-:Y:S01]  /*0e40*/  IADD3 R75, PT, PT, R73, UR6, RZ ;  /* 0x00000006494b7c10 */ /* 0x000fe2000fffe0ff */
[--C-:B------:R-:W-:Y:S02]  /*0e50*/  IMAD.WIDE.U32 R64, R65, 0x8, R62.reuse ;  /* 0x0000000841407825 */ /* 0x100fe400078e003e */
[----:B------:R-:W2:Y:S02]  /*0e60*/  LDG.E.64 R76, desc[UR8][R76.64] ;  /* 0x000000084c4c7981 */ /* 0x000ea4000c1e1b00 */
        /* <DEDUP_REMOVED lines=17> */
[----:B------:R-:W-:-:S04]  /*0f80*/  LEA R89, R88, UR5, 0x9 ;  /* 0x0000000558597c11 */ /* 0x000fc8000f8e48ff */
[----:B------:R-:W-:-:S05]  /*0f90*/  LEA R89, R86, R89, 0x3 ;  /* 0x0000005956597211 */ /* 0x000fca00078e18ff */
        /* <DEDUP_REMOVED lines=8> */
.L_x_67:
[----:B------:R-:W-:Y:S05]  /*1020*/  BSYNC.RECONVERGENT B0 ;  /* 0x0000000000007941 */ /* 0x000fea0003800200 */
.L_x_66:
[----:B------:R-:W-:Y:S04]  /*1030*/  BSSY.RECONVERGENT B0, `(.L_x_68) ;  /* 0x000002c000007945 */ /* 0x000fe80003800200 */
[----:B------:R-:W-:Y:S05]  /*1040*/  @P0 BRA `(.L_x_69) ;  /* 0x0000000000a80947 */ /* 0x000fea0003800000 */
[----:B------:R-:W1:Y:S01]  /*1050*/  LDCU UR7, c[0x0][0x3b0] ;  /* 0x00007600ff0777ac */ /* 0x000e620008000800 */
[----:B------:R-:W2:Y:S01]  /*1060*/  S2UR UR6, SR_CgaCtaId ;  /* 0x00000000000679c3 */ /* 0x000ea20000008800 */
[----:B0-----:R-:W0:Y:S01]  /*1070*/  S2R R64, SR_TID.Y ;  /* 0x0000000000407919 */ /* 0x001e220000002200 */
[----:B------:R-:W-:Y:S01]  /*1080*/  IADD3 R62, PT, PT, R86, UR4, RZ ;  /* 0x00000004563e7c10 */ /* 0x000fe2000fffe0ff */
[----:B------:R-:W-:Y:S02]  /*1090*/  UMOV UR5, 0x400 ;  /* 0x0000040000057882 */ /* 0x000fe40000000000 */
[----:B------:R-:W-:-:S03]  /*10a0*/  UIADD3 UR5, UPT, UPT, UR5, 0x1000, URZ ;  /* 0x0000100005057890 */ /* 0x000fc6000fffe0ff */
[----:B------:R-:W3:Y:S01]  /*10b0*/  LDC.64 R76, c[0x0][0x390] ;  /* 0x0000e400ff4c7b82 */ /* 0x000ee20000000a00 */
[--C-:B-1----:R-:W-:Y:S02]  /*10c0*/  IMAD R63, R4, UR7, R62.reuse ;  /* 0x00000007043f7c24 */ /* 0x102fe4000f8e023e */
[----:B------:R-:W-:Y:S02]  /*10d0*/  IMAD R65, R5, UR7, R62 ;  /* 0x0000000705417c24 */ /* 0x000fe4000f8e023e */
[----:B------:R-:W-:-:S03]  /*10e0*/  VIADD R67, R63, UR7 ;  /* 0x000000073f437c36 */ /* 0x000fc60008000000 */
[----:B------:R-:W-:Y:S01]  /*10f0*/  IADD3 R69, PT, PT, R65, UR7, RZ ;  /* 0x0000000741457c10 */ /* 0x000fe2000fffe0ff */
[----:B--2---:R-:W-:Y:S01]  /*1100*/  ULEA UR5, UR6, UR5, 0x18 ;  /* 0x0000000506057291 */ /* 0x004fe2000f8ec0ff */
[----:B------:R-:W-:Y:S02]  /*1110*/  VIADD R71, R67, UR7 ;  /* 0x0000000743477c36 */ /* 0x000fe40008000000 */
[----:B------:R-:W-:-:S03]  /*1120*/  IADD3 R73, PT, PT, R69, UR7, RZ ;  /* 0x0000000745497c10 */ /* 0x000fc6000fffe0ff */
[----:B------:R-:W-:Y:S01]  /*1130*/  LEA R89, R86, UR5, 0x9 ;  /* 0x0000000556597c11 */ /* 0x000fe2000f8e48ff */
[--C-:B---3--:R-:W-:Y:S01]  /*1140*/  IMAD.WIDE.U32 R62, R63, 0x8, R76.reuse ;  /* 0x000000083f3e7825 */ /* 0x108fe200078e004c */
[----:B------:R-:W-:Y:S02]  /*1150*/  IADD3 R75, PT, PT, R71, UR7, RZ ;  /* 0x00000007474b7c10 */ /* 0x000fe4000fffe0ff */
[----:B0-----:R-:W-:Y:S01]  /*1160*/  LEA R89, R64, R89, 0x3 ;  /* 0x0000005940597211 */ /* 0x001fe200078e18ff */
[----:B------:R-:W-:Y:S02]  /*1170*/  VIADD R91, R73, UR7 ;  /* 0x00000007495b7c36 */ /* 0x000fe40008000000 */
[--C-:B------:R-:W-:Y:S01]  /*1180*/  IMAD.WIDE.U32 R64, R65, 0x8, R76.reuse ;  /* 0x0000000841407825 */ /* 0x100fe200078e004c */
[----:B------:R-:W2:Y:S03]  /*1190*/  LDG.E.64 R62, desc[UR8][R62.64] ;  /* 0x000000083e3e7981 */ /* 0x000ea6000c1e1b00 */
[----:B------:R-:W-:-:S02]  /*11a0*/  IMAD.WIDE.U32 R66, R67, 0x8, R76 ;  /* 0x0000000843427825 */ /* 0x000fc400078e004c */
        /* <DEDUP_REMOVED lines=11> */
[----:B------:R-:W5:Y:S04]  /*1260*/  LDG.E.64 R76, desc[UR8][R76.64] ;  /* 0x000000084c4c7981 */ /* 0x000f68000c1e1b00 */
        /* <DEDUP_REMOVED lines=8> */
.L_x_69:
[----:B------:R-:W-:Y:S05]  /*12f0*/  BSYNC.RECONVERGENT B0 ;  /* 0x0000000000007941 */ /* 0x000fea0003800200 */
.L_x_68:
[----:B------:R-:W2:Y:S08]  /*1300*/  S2UR UR6, SR_CgaCtaId ;  /* 0x00000000000679c3 */ /* 0x000eb00000008800 */
[----:B------:R-:W-:Y:S06]  /*1310*/  BAR.SYNC.DEFER_BLOCKING 0x0 ;  /* 0x0000000000007b1d */ /* 0x000fec0000010000 */
[----:B------:R-:W-:-:S02]  /*1320*/  UMOV UR5, 0x400 ;  /* 0x0000040000057882 */ /* 0x000fc40000000000 */
[----:B------:R-:W-:Y:S02]  /*1330*/  UIADD3 UR7, UPT, UPT, UR5, 0x1000, URZ ;  /* 0x0000100005077890 */ /* 0x000fe4000fffe0ff */
[----:B--2---:R-:W-:Y:S02]  /*1340*/  ULEA UR5, UR6, UR5, 0x18 ;  /* 0x0000000506057291 */ /* 0x004fe4000f8ec0ff */
[----:B------:R-:W-:-:S04]  /*1350*/  ULEA UR7, UR6, UR7, 0x18 ;  /* 0x0000000706077291 */ /* 0x000fc8000f8ec0ff */
[----:B------:R-:W-:Y:S01]  /*1360*/  LEA R87, R87, UR5, 0x3 ;  /* 0x0000000557577c11 */ /* 0x000fe2000f8e18ff */
[----:B------:R-:W-:Y:S01]  /*1370*/  UMOV UR5, 0x200 ;  /* 0x0000020000057882 */ /* 0x000fe20000000000 */
[----:B------:R-:W-:Y:S02]  /*1380*/  LEA R86, R86, UR7, 0x3 ;  /* 0x0000000756567c11 */ /* 0x000fe4000f8e18ff */
[----:B------:R-:W-:-:S07]  /*1390*/  IADD3 R87, PT, PT, R87, 0x200, RZ ;  /* 0x0000020057577810 */ /* 0x000fce0007ffe0ff */
.L_x_70:
[----:B01----:R-:W-:Y:S04]  /*13a0*/  LDS.64 R76, [R87+-0x200] ;  /* 0xfffe0000574c7984 */ /* 0x003fe80000000a00 */
[----:B------:R-:W0:Y:S04]  /*13b0*/  LDS.64 R88, [R86+UR5+-0x200] ;  /* 0xfffe000556587984 */ /* 0x000e280008000a00 */
[----:B------:R-:W1:Y:S04]  /*13c0*/  LDS.64 R74, [R87+-0x1c0] ;  /* 0xfffe4000574a7984 */ /* 0x000e680000000a00 */
[----:B------:R-:W2:Y:S04]  /*13d0*/  LDS.64 R72, [R87+-0x180] ;  /* 0xfffe800057487984 */ /* 0x000ea80000000a00 */
[----:B------:R-:W3:Y:S04]  /*13e0*/  LDS.64 R70, [R87+-0x140] ;  /* 0xfffec00057467984 */ /* 0x000ee80000000a00 */
[----:B------:R-:W4:Y:S04]  /*13f0*/  LDS.64 R68, [R87+-0x100] ;  /* 0xffff000057447984 */ /* 0x000f280000000a00 */
[----:B------:R-:W5:Y:S04]  /*1400*/  LDS.64 R66, [R87+-0xc0] ;  /* 0xffff400057427984 */ /* 0x000f680000000a00 */
[----:B------:R-:W5:Y:S04]  /*1410*/  LDS.64 R64, [R87+-0x80] ;  /* 0xffff800057407984 */ /* 0x000f680000000a00 */
[----:B------:R-:W5:Y:S01]  /*1420*/  LDS.64 R62, [R87+-0x40] ;  /* 0xffffc000573e7984 */ /* 0x000f620000000a00 */
[----:B0-----:R-:W-:-:S02]  /*1430*/  DFMA R80, R76, R88, R80 ;  /* 0x000000584c50722b */ /* 0x001fc40000000050 */
[-C--:B-1----:R-:W-:Y:S02]  /*1440*/  DFMA R32, R74, R88.reuse, R32 ;  /* 0x000000584a20722b */ /* 0x082fe40000000020 */
[-C--:B--2---:R-:W-:Y:S02]  /*1450*/  DFMA R28, R72, R88.reuse, R28 ;  /* 0x00000058481c722b */ /* 0x084fe4000000001c */
[-C--:B---3--:R-:W-:Y:S02]  /*1460*/  DFMA R24, R70, R88.reuse, R24 ;  /* 0x000000584618722b */ /* 0x088fe40000000018 */
[-C--:B----4-:R-:W-:Y:S02]  /*1470*/  DFMA R20, R68, R88.reuse, R20 ;  /* 0x000000584414722b */ /* 0x090fe40000000014 */
[-C--:B-----5:R-:W-:Y:S02]  /*1480*/  DFMA R16, R66, R88.reuse, R16 ;  /* 0x000000584210722b */ /* 0x0a0fe40000000010 */
[----:B------:R-:W-:-:S02]  /*1490*/  DFMA R12, R64, R88, R12 ;  /* 0x00000058400c722b */ /* 0x000fc4000000000c */
[----:B------:R-:W-:Y:S01]  /*14a0*/  DFMA R8, R62, R88, R8 ;  /* 0x000000583e08722b */ /* 0x000fe20000000008 */
[----:B------:R-:W0:Y:S02]  /*14b0*/  LDS.64 R88, [R86+UR5+-0x180] ;  /* 0xfffe800556587984 */ /* 0x000e240008000a00 */
[-C--:B0-----:R-:W-:Y:S02]  /*14c0*/  DFMA R82, R76, R88.reuse, R82 ;  /* 0x000000584c52722b */ /* 0x081fe40000000052 */
[-C--:B------:R-:W-:Y:S02]  /*14d0*/  DFMA R30, R74, R88.reuse, R30 ;  /* 0x000000584a1e722b */ /* 0x080fe4000000001e */
[-C--:B------:R-:W-:Y:S02]  /*14e0*/  DFMA R26, R72, R88.reuse, R26 ;  /* 0x00000058481a722b */ /* 0x080fe4000000001a */
[-C--:B------:R-:W-:Y:S02]  /*14f0*/  DFMA R22, R70, R88.reuse, R22 ;  /* 0x000000584616722b */ /* 0x080fe40000000016 */
[----:B------:R-:W-:-:S02]  /*1500*/  DFMA R18, R68, R88, R18 ;  /* 0x000000584412722b */ /* 0x000fc40000000012 */
[-C--:B------:R-:W-:Y:S02]  /*1510*/  DFMA R14, R66, R88.reuse, R14 ;  /* 0x00000058420e722b */ /* 0x080fe4000000000e */
[-C--:B------:R-:W-:Y:S02]  /*1520*/  DFMA R10, R64, R88.reuse, R10 ;  /* 0x00000058400a722b */ /* 0x080fe4000000000a */
[----:B------:R-:W-:Y:S01]  /*1530*/  DFMA R6, R62, R88, R6 ;  /* 0x000000583e06722b */ /* 0x000fe20000000006 */
[----:B------:R-:W0:Y:S02]  /*1540*/  LDS.64 R88, [R86+UR5+-0x100] ;  /* 0xffff000556587984 */ /* 0x000e240008000a00 */
[-C--:B0-----:R-:W-:Y:S02]  /*1550*/  DFMA R84, R76, R88.reuse, R84 ;  /* 0x000000584c54722b */ /* 0x081fe40000000054 */
[-C--:B------:R-:W-:Y:S02]  /*1560*/  DFMA R34, R74, R88.reuse, R34 ;  /* 0x000000584a22722b */ /* 0x080fe40000000022 */
[----:B------:R-:W-:-:S02]  /*1570*/  DFMA R36, R72, R88, R36 ;  /* 0x000000584824722b */ /* 0x000fc40000000024 */
[-C--:B------:R-:W-:Y:S02]  /*1580*/  DFMA R38, R70, R88.reuse, R38 ;  /* 0x000000584626722b */ /* 0x080fe40000000026 */
[-C--:B------:R-:W-:Y:S02]  /*1590*/  DFMA R40, R68, R88.reuse, R40 ;  /* 0x000000584428722b */ /* 0x080fe40000000028 */
[-C--:B------:R-:W-:Y:S02]  /*15a0*/  DFMA R42, R66, R88.reuse, R42 ;  /* 0x00000058422a722b */ /* 0x080fe4000000002a */
[-C--:B------:R-:W-:Y:S02]  /*15b0*/  DFMA R44, R64, R88.reuse, R44 ;  /* 0x00000058402c722b */ /* 0x080fe4000000002c */
[----:B------:R-:W-:Y:S01]  /*15c0*/  DFMA R46, R62, R88, R46 ;  /* 0x000000583e2e722b */ /* 0x000fe2000000002e */
[----:B------:R-:W0:Y:S02]  /*15d0*/  LDS.64 R88, [R86+UR5+-0x80] ;  /* 0xffff800556587984 */ /* 0x000e240008000a00 */
[----:B0-----:R-:W-:-:S02]  /*15e0*/  DFMA R48, R76, R88, R48 ;  /* 0x000000584c30722b */ /* 0x001fc40000000030 */
        /* <DEDUP_REMOVED lines=10> */
[----:B------:R-:W-:Y:S04]  /*1690*/  LDS.64 R64, [R87] ;  /* 0x0000000057407984 */ /* 0x000fe80000000a00 */
[----:B------:R-:W0:Y:S04]  /*16a0*/  LDS.64 R88, [R86+UR5] ;  /* 0x0000000556587984 */ /* 0x000e280008000a00 */
[----:B------:R-:W1:Y:S04]  /*16b0*/  LDS.64 R66, [R87+0x40] ;  /* 0x0000400057427984 */ /* 0x000e680000000a00 */
[----:B------:R-:W2:Y:S04]  /*16c0*/  LDS.64 R70, [R87+0xc0] ;  /* 0x0000c00057467984 */ /* 0x000ea80000000a00 */
[----:B------:R-:W3:Y:S04]  /*16d0*/  LDS.64 R74, [R87+0x140] ;  /* 0x00014000574a7984 */ /* 0x000ee80000000a00 */
[----:B------:R4:W5:Y:S02]  /*16e0*/  LDS.64 R78, [R87+0x1c0] ;  /* 0x0001c000574e7984 */ /* 0x0009640000000a00 */
[----:B----4-:R-:W-:Y:S01]  /*16f0*/  IADD3 R87, PT, PT, R87, 0x400, RZ ;  /* 0x0000040057577810 */ /* 0x010fe20007ffe0ff */
[----:B0-----:R-:W-:-:S02]  /*1700*/  DFMA R80, R64, R88, R80 ;  /* 0x000000584050722b */ /* 0x001fc40000000050 */
[-C--:B------:R-:W-:Y:S02]  /*1710*/  DFMA R28, R68, R88.reuse, R28 ;  /* 0x00000058441c722b */ /* 0x080fe4000000001c */
[-C--:B-1----:R-:W-:Y:S02]  /*1720*/  DFMA R32, R66, R88.reuse, R32 ;  /* 0x000000584220722b */ /* 0x082fe40000000020 */
[-C--:B------:R-:W-:Y:S02]  /*1730*/  DFMA R20, R72, R88.reuse, R20 ;  /* 0x000000584814722b */ /* 0x080fe40000000014 */
[-C--:B--2---:R-:W-:Y:S02]  /*1740*/  DFMA R24, R70, R88.reuse, R24 ;  /* 0x000000584618722b */ /* 0x084fe40000000018 */
[-C--:B------:R-:W-:Y:S02]  /*1750*/  DFMA R12, R76, R88.reuse, R12 ;  /* 0x000000584c0c722b */ /* 0x080fe4000000000c */
[----:B---3--:R-:W-:-:S02]  /*1760*/  DFMA R16, R74, R88, R16 ;  /* 0x000000584a10722b */ /* 0x008fc40000000010 */
[----:B-----5:R-:W-:Y:S01]  /*1770*/  DFMA R8, R78, R88, R8 ;  /* 0x000000584e08722b */ /* 0x020fe20000000008 */
[----:B------:R-:W0:Y:S02]  /*1780*/  LDS.64 R88, [R86+UR5+0x80] ;  /* 0x0000800556587984 */ /* 0x000e240008000a00 */
        /* <DEDUP_REMOVED lines=8> */
[----:B------:R-:W0:Y:S02]  /*1810*/  LDS.64 R88, [R86+UR5+0x100] ;  /* 0x0001000556587984 */ /* 0x000e240008000a00 */
        /* <DEDUP_REMOVED lines=8> */
[----:B------:R-:W0:Y:S01]  /*18a0*/  LDS.64 R88, [R86+UR5+0x180] ;  /* 0x0001800556587984 */ /* 0x000e220008000a00 */
[----:B------:R-:W-:-:S04]  /*18b0*/  UIADD3 UR5, UPT, UPT, UR5, 0x400, URZ ;  /* 0x0000040005057890 */ /* 0x000fc8000fffe0ff */
[----:B------:R-:W-:Y:S01]  /*18c0*/  UISETP.NE.AND UP0, UPT, UR5, 0x1200, UPT ;  /* 0x000012000500788c */ /* 0x000fe2000bf05270 */
[-C--:B0-----:R-:W-:Y:S02]  /*18d0*/  DFMA R48, R64, R88.reuse, R48 ;  /* 0x000000584030722b */ /* 0x081fe40000000030 */
[-C--:B------:R-:W-:Y:S02]  /*18e0*/  DFMA R50, R66, R88.reuse, R50 ;  /* 0x000000584232722b */ /* 0x080fe40000000032 */
[-C--:B------:R-:W-:Y:S02]  /*18f0*/  DFMA R52, R68, R88.reuse, R52 ;  /* 0x000000584434722b */ /* 0x080fe40000000034 */
[-C--:B------:R-:W-:Y:S02]  /*1900*/  DFMA R54, R70, R88.reuse, R54 ;  /* 0x000000584636722b */ /* 0x080fe40000000036 */
[-C--:B------:R-:W-:Y:S02]  /*1910*/  DFMA R56, R72, R88.reuse, R56 ;  /* 0x000000584838722b */ /* 0x080fe40000000038 */
[----:B------:R-:W-:-:S02]  /*1920*/  DFMA R58, R74, R88, R58 ;  /* 0x000000584a3a722b */ /* 0x000fc4000000003a */
[-C--:B------:R-:W-:Y:S02]  /*1930*/  DFMA R60, R76, R88.reuse, R60 ;  /* 0x000000584c3c722b */ /* 0x080fe4000000003c */
[----:B------:R-:W-:Y:S01]  /*1940*/  DFMA R78, R78, R88, R62 ;  /* 0x000000584e4e722b */ /* 0x000fe2000000003e */
[----:B------:R-:W-:Y:S10]  /*1950*/  BRA.U UP0, `(.L_x_70) ;  /* 0xfffffff900907547 */ /* 0x000ff4000b83ffff */
[----:B------:R-:W0:Y:S01]  /*1960*/  LDCU UR5, c[0x0][0x3dc] ;  /* 0x00007b80ff0577ac */ /* 0x000e220008000800 */
[----:B------:R-:W-:-:S04]  /*1970*/  UIADD3 UR4, UPT, UPT, UR4, 0x8, URZ ;  /* 0x0000000804047890 */ /* 0x000fc8000fffe0ff */
[----:B0-----:R-:W-:Y:S01]  /*1980*/  UISETP.GE.AND UP0, UPT, UR4, UR5, UPT ;  /* 0x000000050400728c */ /* 0x001fe2000bf06270 */
[----:B------:R-:W-:Y:S08]  /*1990*/  BAR.SYNC.DEFER_BLOCKING 0x0 ;  /* 0x0000000000007b1d */ /* 0x000ff00000010000 */
[----:B------:R-:W-:Y:S05]  /*19a0*/  BRA.U !UP0, `(.L_x_71) ;  /* 0xfffffff108d87547 */ /* 0x000fea000b83ffff */
.L_x_65:
[----:B------:R-:W0:Y:S08]  /*19b0*/  LDC.64 R64, c[0x0][0x380] ;  /* 0x0000e000ff407b82 */ /* 0x000e300000000a00 */
[----:B------:R-:W1:Y:S08]  /*19c0*/  LDC R3, c[0x0][0x3d8] ;  /* 0x0000f600ff037b82 */ /* 0x000e700000000800 */
[----:B------:R-:W2:Y:S01]  /*19d0*/  LDC R2, c[0x0][0x3d4] ;  /* 0x0000f500ff027b82 */ /* 0x000ea20000000800 */
[----:B0-----:R-:W-:-:S05]  /*19e0*/  IMAD.WIDE R64, R0, 0x8, R64 ;  /* 0x0000000800407825 */ /* 0x001fca00078e0240 */
[----:B------:R0:W-:Y:S01]  /*19f0*/  STG.E.64 desc[UR8][R64.64], R80 ;  /* 0x0000005040007986 */ /* 0x0001e2000c101b08 */
[----:B-1----:R-:W-:-:S04]  /*1a00*/  IMAD.WIDE R72, R3, 0x8, R64 ;  /* 0x0000000803487825 */ /* 0x002fc800078e0240 */
[----:B------:R-:W-:-:S04]  /*1a10*/  IMAD.WIDE R4, R3, 0x8, R72 ;  /* 0x0000000803047825 */ /* 0x000fc800078e0248 */
[----:B--2---:R-:W-:-:S04]  /*1a20*/  IMAD.WIDE R66, R2, 0x8, R64 ;  /* 0x0000000802427825 */ /* 0x004fc800078e0240 */
[----:B------:R-:W-:Y:S01]  /*1a30*/  IMAD.WIDE R62, R3, 0x8, R4 ;  /* 0x00000008033e7825 */ /* 0x000fe200078e0204 */
[----:B------:R-:W-:Y:S03]  /*1a40*/  STG.E.64 desc[UR8][R66.64], R82 ;  /* 0x0000005242007986 */ /* 0x000fe6000c101b08 */
[----:B------:R-:W-:-:S04]  /*1a50*/  IMAD.WIDE R68, R2, 0x8, R66 ;  /* 0x0000000802447825 */ /* 0x000fc800078e0242 */
[C---:B------:R-:W-:Y:S01]  /*1a60*/  IMAD.WIDE R74, R2.reuse, 0x8, R72 ;  /* 0x00000008024a7825 */ /* 0x040fe200078e0248 */
[----:B------:R-:W-:Y:S03]  /*1a70*/  STG.E.64 desc[UR8][R68.64], R84 ;  /* 0x0000005444007986 */ /* 0x000fe6000c101b08 */
[----:B------:R-:W-:-:S04]  /*1a80*/  IMAD.WIDE R70, R2, 0x8, R68 ;  /* 0x0000000802467825 */ /* 0x000fc800078e0244 */
[C---:B0-----:R-:W-:Y:S01]  /*1a90*/  IMAD.WIDE R80, R3.reuse, 0x8, R62 ;  /* 0x0000000803507825 */ /* 0x041fe200078e023e */
[----:B------:R0:W-:Y:S03]  /*1aa0*/  STG.E.64 desc[UR8][R70.64], R48 ;  /* 0x0000003046007986 */ /* 0x0001e6000c101b08 */
[C---:B------:R-:W-:Y:S01]  /*1ab0*/  IMAD.WIDE R88, R2.reuse, 0x8, R4 ;  /* 0x0000000802587825 */ /* 0x040fe200078e0204 */
[----:B------:R-:W-:Y:S03]  /*1ac0*/  STG.E.64 desc[UR8][R72.64], R32 ;  /* 0x0000002048007986 */ /* 0x000fe6000c101b08 */
[C---:B------:R-:W-:Y:S01]  /*1ad0*/  IMAD.WIDE R76, R2.reuse, 0x8, R74 ;  /* 0x00000008024c7825 */ /* 0x040fe200078e024a */
[----:B------:R-:W-:Y:S03]  /*1ae0*/  STG.E.64 desc[UR8][R74.64], R30 ;  /* 0x0000001e4a007986 */ /* 0x000fe6000c101b08 */
[----:B------:R-:W-:Y:S01]  /*1af0*/  IMAD.WIDE R64, R2, 0x8, R88 ;  /* 0x0000000802407825 */ /* 0x000fe200078e0258 */
[----:B------:R1:W-:Y:S03]  /*1b00*/  STG.E.64 desc[UR8][R76.64], R34 ;  /* 0x000000224c007986 */ /* 0x0003e6000c101b08 */
[----:B0-----:R-:W-:-:S04]  /*1b10*/  IMAD.WIDE R70, R3, 0x8, R80 ;  /* 0x0000000803467825 */ /* 0x001fc800078e0250 */
[----:B------:R-:W-:-:S04]  /*1b20*/  IMAD.WIDE R68, R2, 0x8, R62 ;  /* 0x0000000802447825 */ /* 0x000fc800078e023e */
[----:B------:R-:W-:-:S04]  /*1b30*/  IMAD.WIDE R86, R2, 0x8, R76 ;  /* 0x0000000802567825 */ /* 0x000fc800078e024c */
[C---:B------:R-:W-:Y:S01]  /*1b40*/  IMAD.WIDE R48, R2.reuse, 0x8, R80 ;  /* 0x0000000802307825 */ /* 0x040fe200078e0250 */
[----:B------:R0:W-:Y:S03]  /*1b50*/  STG.E.64 desc[UR8][R86.64], R50 ;  /* 0x0000003256007986 */ /* 0x0001e6000c101b08 */
[C---:B-1----:R-:W-:Y:S01]  /*1b60*/  IMAD.WIDE R34, R3.reuse, 0x8, R70 ;  /* 0x0000000803227825 */ /* 0x042fe200078e0246 */
[----:B------:R1:W-:Y:S03]  /*1b70*/  STG.E.64 desc[UR8][R4.64], R28 ;  /* 0x0000001c04007986 */ /* 0x0003e6000c101b08 */
[C---:B------:R-:W-:Y:S01]  /*1b80*/  IMAD.WIDE R66, R2.reuse, 0x8, R64 ;  /* 0x0000000802427825 */ /* 0x040fe200078e0240 */
[----:B------:R-:W-:Y:S03]  /*1b90*/  STG.E.64 desc[UR8][R88.64], R26 ;  /* 0x0000001a58007986 */ /* 0x000fe6000c101b08 */
[C---:B------:R-:W-:Y:S01]  /*1ba0*/  IMAD.WIDE R30, R2.reuse, 0x8, R68 ;  /* 0x00000008021e7825 */ /* 0x040fe200078e0244 */
[----:B------:R2:W-:Y:S03]  /*1bb0*/  STG.E.64 desc[UR8][R64.64], R36 ;  /* 0x0000002440007986 */ /* 0x0005e6000c101b08 */
[----:B0-----:R-:W-:Y:S01]  /*1bc0*/  IMAD.WIDE R50, R3, 0x8, R34 ;  /* 0x0000000803327825 */ /* 0x001fe200078e0222 */
[----:B------:R-:W-:Y:S03]  /*1bd0*/  STG.E.64 desc[UR8][R66.64], R52 ;  /* 0x0000003442007986 */ /* 0x000fe6000c101b08 */
[C---:B-1----:R-:W-:Y:S01]  /*1be0*/  IMAD.WIDE R28, R2.reuse, 0x8, R70 ;  /* 0x00000008021c7825 */ /* 0x042fe200078e0246 */
[----:B------:R-:W-:Y:S03]  /*1bf0*/  STG.E.64 desc[UR8][R62.64], R24 ;  /* 0x000000183e007986 */ /* 0x000fe6000c101b08 */
[C---:B------:R-:W-:Y:S01]  /*1c00*/  IMAD.WIDE R4, R2.reuse, 0x8, R48 ;  /* 0x0000000802047825 */ /* 0x040fe200078e0230 */
[----:B------:R0:W-:Y:S03]  /*1c10*/  STG.E.64 desc[UR8][R68.64], R22 ;  /* 0x0000001644007986 */ /* 0x0001e6000c101b08 */
[C---:B------:R-:W-:Y:S01]  /*1c20*/  IMAD.WIDE R32, R2.reuse, 0x8, R30 ;  /* 0x0000000802207825 */ /* 0x040fe200078e021e */
[----:B------:R-:W-:Y:S03]  /*1c30*/  STG.E.64 desc[UR8][R30.64], R38 ;  /* 0x000000261e007986 */ /* 0x000fe6000c101b08 */
[C---:B--2---:R-:W-:Y:S01]  /*1c40*/  IMAD.WIDE R36, R2.reuse, 0x8, R34 ;  /* 0x0000000802247825 */ /* 0x044fe200078e0222 */
[----:B------:R-:W-:Y:S03]  /*1c50*/  STG.E.64 desc[UR8][R32.64], R54 ;  /* 0x0000003620007986 */ /* 0x000fe6000c101b08 */
[C---:B------:R-:W-:Y:S01]  /*1c60*/  IMAD.WIDE R26, R2.reuse, 0x8, R4 ;  /* 0x00000008021a7825 */ /* 0x040fe200078e0204 */
[----:B------:R1:W-:Y:S03]  /*1c70*/  STG.E.64 desc[UR8][R80.64], R20 ;  /* 0x0000001450007986 */ /* 0x0003e6000c101b08 */
[C---:B0-----:R-:W-:Y:S01]  /*1c80*/  IMAD.WIDE R22, R2.reuse, 0x8, R28 ;  /* 0x0000000802167825 */ /* 0x041fe200078e021c */
[----:B------:R-:W-:Y:S03]  /*1c90*/  STG.E.64 desc[UR8][R48.64], R18 ;  /* 0x0000001230007986 */ /* 0x000fe6000c101b08 */
[C---:B------:R-:W-:Y:S01]  /*1ca0*/  IMAD.WIDE R52, R2.reuse, 0x8, R50 ;  /* 0x0000000802347825 */ /* 0x040fe200078e0232 */
[----:B------:R-:W-:Y:S03]  /*1cb0*/  STG.E.64 desc[UR8][R4.64], R40 ;  /* 0x0000002804007986 */ /* 0x000fe6000c101b08 */
[C---:B------:R-:W-:Y:S01]  /*1cc0*/  IMAD.WIDE R24, R2.reuse, 0x8, R36 ;  /* 0x0000000802187825 */ /* 0x040fe200078e0224 */
[----:B------:R-:W-:Y:S03]  /*1cd0*/  STG.E.64 desc[UR8][R26.64], R56 ;  /* 0x000000381a007986 */ /* 0x000fe6000c101b08 */
[C---:B-1----:R-:W-:Y:S01]  /*1ce0*/  IMAD.WIDE R20, R2.reuse, 0x8, R22 ;  /* 0x0000000802147825 */ /* 0x042fe200078e0216 */
[----:B------:R-:W-:Y:S03]  /*1cf0*/  STG.E.64 desc[UR8][R70.64], R16 ;  /* 0x0000001046007986 */ /* 0x000fe6000c101b08 */
[C---:B------:R-:W-:Y:S01]  /*1d00*/  IMAD.WIDE R32, R2.reuse, 0x8, R52 ;  /* 0x0000000802207825 */ /* 0x040fe200078e0234 */
[----:B------:R-:W-:Y:S03]  /*1d10*/  STG.E.64 desc[UR8][R28.64], R14 ;  /* 0x0000000e1c007986 */ /* 0x000fe6000c101b08 */
[C---:B------:R-:W-:Y:S01]  /*1d20*/  IMAD.WIDE R30, R2.reuse, 0x8, R24 ;  /* 0x00000008021e7825 */ /* 0x040fe200078e0218 */
        /* <DEDUP_REMOVED lines=12> */
.L_x_72:
        /* <DEDUP_REMOVED lines=9> */
.L_x_76:


//--------------------- .nv.shared._Z11kernel__4_1PdS_S_iiiiiiiiiiiiiiiiii --------------------------
	.section	.nv.shared._Z11kernel__4_1PdS_S_iiiiiiiiiiiiiiiiii,"aw",@nobits
	.sectionflags	@""
	.align	8
.nv.shared._Z11kernel__4_1PdS_S_iiiiiiiiiiiiiiiiii:
	.zero		9216


//--------------------- .nv.shared.reserved.0     --------------------------
	.section	.nv.shared.reserved.0,"aw",@nobits
	.weak		__nv_reservedSMEM_offset_0_alias
	.size		__nv_reservedSMEM_offset_0_alias, 0, 64
	.other		__nv_reservedSMEM_offset_0_alias,@"STO_CUDA_RESERVED_SHARED STV_DEFAULT"
__nv_reservedSMEM_offset_0_alias:
	.zero		0
	.zero		64


//--------------------- .nv.shared._Z11kernel__3_1PdS_S_iiiiiiiiiiiiiiiiii --------------------------
	.section	.nv.shared._Z11kernel__3_1PdS_S_iiiiiiiiiiiiiiiiii,"aw",@nobits
	.sectionflags	@""
	.align	8
.nv.shared._Z11kernel__3_1PdS_S_iiiiiiiiiiiiiiiiii:
	.zero		9216


//--------------------- .nv.shared._Z11kernel__2_1PdS_S_iiiiiiiiiiiiiiiiii --------------------------
	.section	.nv.shared._Z11kernel__2_1PdS_S_iiiiiiiiiiiiiiiiii,"aw",@nobits
	.sectionflags	@""
	.align	8
.nv.shared._Z11kernel__2_1PdS_S_iiiiiiiiiiiiiiiiii:
	.zero		9216


//--------------------- .nv.shared._Z11kernel__1_1PdS_S_iiiiiiiiiiiiiiiiii --------------------------
	.section	.nv.shared._Z11kernel__1_1PdS_S_iiiiiiiiiiiiiiiiii,"aw",@nobits
	.sectionflags	@""
	.align	8
.nv.shared._Z11kernel__1_1PdS_S_iiiiiiiiiiiiiiiiii:
	.zero		9216


//--------------------- .nv.constant0._Z11kernel__4_1PdS_S_iiiiiiiiiiiiiiiiii --------------------------
	.section	.nv.constant0._Z11kernel__4_1PdS_S_iiiiiiiiiiiiiiiiii,"a",@progbits
	.sectionflags	@""
	.align	4
.nv.constant0._Z11kernel__4_1PdS_S_iiiiiiiiiiiiiiiiii:
	.zero		992


//--------------------- .nv.constant0._Z11kernel__3_1PdS_S_iiiiiiiiiiiiiiiiii --------------------------
	.section	.nv.constant0._Z11kernel__3_1PdS_S_iiiiiiiiiiiiiiiiii,"a",@progbits
	.sectionflags	@""
	.align	4
.nv.constant0._Z11kernel__3_1PdS_S_iiiiiiiiiiiiiiiiii:
	.zero		992


//--------------------- .nv.constant0._Z11kernel__2_1PdS_S_iiiiiiiiiiiiiiiiii --------------------------
	.section	.nv.constant0._Z11kernel__2_1PdS_S_iiiiiiiiiiiiiiiiii,"a",@progbits
	.sectionflags	@""
	.align	4
.nv.constant0._Z11kernel__2_1PdS_S_iiiiiiiiiiiiiiiiii:
	.zero		992


//--------------------- .nv.constant0._Z11kernel__1_1PdS_S_iiiiiiiiiiiiiiiiii --------------------------
	.section	.nv.constant0._Z11kernel__1_1PdS_S_iiiiiiiiiiiiiiiiii,"a",@progbits
	.sectionflags	@""
	.align	4
.nv.constant0._Z11kernel__1_1PdS_S_iiiiiiiiiiiiiiiiii:
	.zero		992


//--------------------- SYMBOLS --------------------------

	.type		.nv.reservedSmem.offset0,@object
	.size		.nv.reservedSmem.offset0,0x4
	.type		.nv.reservedSmem.cap,@object
	.size		.nv.reservedSmem.cap,0x4
